def matmul_kernel(
    a_ptr,
    b_ptr,
    c_ptr,
    M,
    N,
    K,
    stride_am,
    stride_ak,
    stride_bk,
    stride_bn,
    stride_cm,
    stride_cn,
    BLOCK_M: tl.constexpr,
    BLOCK_N: tl.constexpr,
    BLOCK_K: tl.constexpr,
    GROUP_M: tl.constexpr,
):
    pid = tl.program_id(axis=0)
    num_pid_m = tl.cdiv(M, BLOCK_M)
    num_pid_n = tl.cdiv(N, BLOCK_N)
    num_pid_in_group = GROUP_M * num_pid_n
    group_id = pid // num_pid_in_group
    first_pid_m = group_id * GROUP_M
    group_size_m = min(num_pid_m - first_pid_m, GROUP_M)
    pid_m = first_pid_m + ((pid % num_pid_in_group) % group_size_m)
    pid_n = (pid % num_pid_in_group) // group_size_m

    offs_am = (pid_m * BLOCK_M + tl.arange(0, BLOCK_M)) % M
    offs_bn = (pid_n * BLOCK_N + tl.arange(0, BLOCK_N)) % N
    offs_k = tl.arange(0, BLOCK_K)
    a_ptrs = a_ptr + offs_am[:, None] * stride_am + offs_k[None, :] * stride_ak
    b_ptrs = b_ptr + offs_k[:, None] * stride_bk + offs_bn[None, :] * stride_bn

    acc = tl.zeros((BLOCK_M, BLOCK_N), dtype=tl.float32)
    for kk in range(0, tl.cdiv(K, BLOCK_K)):
        a = tl.load(a_ptrs, mask=offs_k[None, :] < K - kk * BLOCK_K, other=0.0)
        b = tl.load(b_ptrs, mask=offs_k[:, None] < K - kk * BLOCK_K, other=0.0)
        acc = tl.dot(a, b, acc)
        a_ptrs += BLOCK_K * stride_ak
        b_ptrs += BLOCK_K * stride_bk

    c = acc.to(c_ptr.dtype.element_ty)
    offs_cm = pid_m * BLOCK_M + tl.arange(0, BLOCK_M)
    offs_cn = pid_n * BLOCK_N + tl.arange(0, BLOCK_N)
    c_ptrs = c_ptr + offs_cm[:, None] * stride_cm + offs_cn[None, :] * stride_cn
    mask = (offs_cm[:, None] < M) & (offs_cn[None, :] < N)
    tl.store(c_ptrs, c, mask=mask)

# config = {"BLOCK_K": 128, "BLOCK_M": 128, "BLOCK_N": 128, "GROUP_M": 8, "arch": "sm_100", "dtype": "bf16", "num_ctas": 1, "num_stages": 3, "num_warps": 1}
# arch = sm_100


// ===== COMPILED SASS (sm_100a) =====

	.target	sm_100a

	.elftype	@"ET_EXEC"


//--------------------- .note.nv.tkinfo           --------------------------
	.section	.note.nv.tkinfo,"",@"SHT_NOTE"
	.sectionflags	@"SHF_NOTE_NV_TKINFO"
	.tkinfo
        /*0018*/ 	.word	0x00000081
        /*0030*/ 	.string	""
        /*0030*/ 	.string	"ptxas-blackwell"
        /*0030*/ 	.string	"Cuda compilation tools, release 12.9, V12.9.86"
        /*0030*/ 	.string	"Build cuda_12.9.r12.9/compiler.36037853_0"
        /*0030*/ 	.string	"-v  -suppress-debug-info  -lineinfo  -arch sm_100a "



//--------------------- .note.nv.cuver            --------------------------
	.section	.note.nv.cuver,"",@"SHT_NOTE"
	.sectionflags	@"SHF_NOTE_NV_CUVER"
        /*0018*/ 	.short	0x0001
        /*001a*/ 	.short	0x0064
        /*001c*/ 	.short	0x0001
        /*001e*/ 	.short	0x0000
        /*0020*/ 	.short	0x0001
        /*0022*/ 	.short	0x0000


//--------------------- .nv.info                  --------------------------
	.section	.nv.info,"",@"SHT_CUDA_INFO"
	.align	4


	//----- nvinfo : EIATTR_REGCOUNT
	.align		4
        /*0000*/ 	.byte	0x04, 0x2f
        /*0002*/ 	.short	(.L_1 - .L_0)
	.align		4
.L_0:
        /*0004*/ 	.word	index@(matmul_kernel)
        /*0008*/ 	.word	0x00000040


	//----- nvinfo : EIATTR_FRAME_SIZE
	.align		4
.L_1:
        /*000c*/ 	.byte	0x04, 0x11
        /*000e*/ 	.short	(.L_3 - .L_2)
	.align		4
.L_2:
        /*0010*/ 	.word	index@(matmul_kernel)
        /*0014*/ 	.word	0x00005c48


	//----- nvinfo : EIATTR_MIN_STACK_SIZE
	.align		4
.L_3:
        /*0018*/ 	.byte	0x04, 0x12
        /*001a*/ 	.short	(.L_5 - .L_4)
	.align		4
.L_4:
        /*001c*/ 	.word	index@(matmul_kernel)
        /*0020*/ 	.word	0x00005c48
.L_5:


//--------------------- .nv.info.matmul_kernel    --------------------------
	.section	.nv.info.matmul_kernel,"",@"SHT_CUDA_INFO"
	.sectionflags	@""
	.align	4


	//----- nvinfo : EIATTR_CUDA_API_VERSION
	.align		4
        /*0000*/ 	.byte	0x04, 0x37
        /*0002*/ 	.short	(.L_7 - .L_6)
.L_6:
        /*0004*/ 	.word	0x00000081


	//----- nvinfo : EIATTR_KPARAM_INFO
	.align		4
.L_7:
        /*0008*/ 	.byte	0x04, 0x17
        /*000a*/ 	.short	(.L_9 - .L_8)
.L_8:
        /*000c*/ 	.word	0x00000000
        /*0010*/ 	.short	0x000d
        /*0012*/ 	.short	0x0048
        /*0014*/ 	.byte	0x00, 0xf4, 0x21, 0x00


	//----- nvinfo : EIATTR_KPARAM_INFO
	.align		4
.L_9:
        /*0018*/ 	.byte	0x04, 0x17
        /*001a*/ 	.short	(.L_11 - .L_10)
.L_10:
        /*001c*/ 	.word	0x00000000
        /*0020*/ 	.short	0x000c
        /*0022*/ 	.short	0x0040
        /*0024*/ 	.byte	0x00, 0xf4, 0x21, 0x00


	//----- nvinfo : EIATTR_KPARAM_INFO
	.align		4
.L_11:
        /*0028*/ 	.byte	0x04, 0x17
        /*002a*/ 	.short	(.L_13 - .L_12)
.L_12:
        /*002c*/ 	.word	0x00000000
        /*0030*/ 	.short	0x000b
        /*0032*/ 	.short	0x0038
        /*0034*/ 	.byte	0x00, 0xf0, 0x11, 0x00


	//----- nvinfo : EIATTR_KPARAM_INFO
	.align		4
.L_13:
        /*0038*/ 	.byte	0x04, 0x17
        /*003a*/ 	.short	(.L_15 - .L_14)
.L_14:
        /*003c*/ 	.word	0x00000000
        /*0040*/ 	.short	0x000a
        /*0042*/ 	.short	0x0034
        /*0044*/ 	.byte	0x00, 0xf0, 0x11, 0x00


	//----- nvinfo : EIATTR_KPARAM_INFO
	.align		4
.L_15:
        /*0048*/ 	.byte	0x04, 0x17
        /*004a*/ 	.short	(.L_17 - .L_16)
.L_16:
        /*004c*/ 	.word	0x00000000
        /*0050*/ 	.short	0x0009
        /*0052*/ 	.short	0x0030
        /*0054*/ 	.byte	0x00, 0xf0, 0x11, 0x00


	//----- nvinfo : EIATTR_KPARAM_INFO
	.align		4
.L_17:
        /*0058*/ 	.byte	0x04, 0x17
        /*005a*/ 	.short	(.L_19 - .L_18)
.L_18:
        /*005c*/ 	.word	0x00000000
        /*0060*/ 	.short	0x0008
        /*0062*/ 	.short	0x002c
        /*0064*/ 	.byte	0x00, 0xf0, 0x11, 0x00


	//----- nvinfo : EIATTR_KPARAM_INFO
	.align		4
.L_19:
        /*0068*/ 	.byte	0x04, 0x17
        /*006a*/ 	.short	(.L_21 - .L_20)
.L_20:
        /*006c*/ 	.word	0x00000000
        /*0070*/ 	.short	0x0007
        /*0072*/ 	.short	0x0028
        /*0074*/ 	.byte	0x00, 0xf0, 0x11, 0x00


	//----- nvinfo : EIATTR_KPARAM_INFO
	.align		4
.L_21:
        /*0078*/ 	.byte	0x04, 0x17
        /*007a*/ 	.short	(.L_23 - .L_22)
.L_22:
        /*007c*/ 	.word	0x00000000
        /*0080*/ 	.short	0x0006
        /*0082*/ 	.short	0x0024
        /*0084*/ 	.byte	0x00, 0xf0, 0x11, 0x00


	//----- nvinfo : EIATTR_KPARAM_INFO
	.align		4
.L_23:
        /*0088*/ 	.byte	0x04, 0x17
        /*008a*/ 	.short	(.L_25 - .L_24)
.L_24:
        /*008c*/ 	.word	0x00000000
        /*0090*/ 	.short	0x0005
        /*0092*/ 	.short	0x0020
        /*0094*/ 	.byte	0x00, 0xf0, 0x11, 0x00


	//----- nvinfo : EIATTR_KPARAM_INFO
	.align		4
.L_25:
        /*0098*/ 	.byte	0x04, 0x17
        /*009a*/ 	.short	(.L_27 - .L_26)
.L_26:
        /*009c*/ 	.word	0x00000000
        /*00a0*/ 	.short	0x0004
        /*00a2*/ 	.short	0x001c
        /*00a4*/ 	.byte	0x00, 0xf0, 0x11, 0x00


	//----- nvinfo : EIATTR_KPARAM_INFO
	.align		4
.L_27:
        /*00a8*/ 	.byte	0x04, 0x17
        /*00aa*/ 	.short	(.L_29 - .L_28)
.L_28:
        /*00ac*/ 	.word	0x00000000
        /*00b0*/ 	.short	0x0003
        /*00b2*/ 	.short	0x0018
        /*00b4*/ 	.byte	0x00, 0xf0, 0x11, 0x00


	//----- nvinfo : EIATTR_KPARAM_INFO
	.align		4
.L_29:
        /*00b8*/ 	.byte	0x04, 0x17
        /*00ba*/ 	.short	(.L_31 - .L_30)
.L_30:
        /*00bc*/ 	.word	0x00000000
        /*00c0*/ 	.short	0x0002
        /*00c2*/ 	.short	0x0010
        /*00c4*/ 	.byte	0x00, 0xf4, 0x21, 0x00


	//----- nvinfo : EIATTR_KPARAM_INFO
	.align		4
.L_31:
        /*00c8*/ 	.byte	0x04, 0x17
        /*00ca*/ 	.short	(.L_33 - .L_32)
.L_32:
        /*00cc*/ 	.word	0x00000000
        /*00d0*/ 	.short	0x0001
        /*00d2*/ 	.short	0x0008
        /*00d4*/ 	.byte	0x00, 0xf4, 0x21, 0x00


	//----- nvinfo : EIATTR_KPARAM_INFO
	.align		4
.L_33:
        /*00d8*/ 	.byte	0x04, 0x17
        /*00da*/ 	.short	(.L_35 - .L_34)
.L_34:
        /*00dc*/ 	.word	0x00000000
        /*00e0*/ 	.short	0x0000
        /*00e2*/ 	.short	0x0000
        /*00e4*/ 	.byte	0x00, 0xf4, 0x21, 0x00


	//----- nvinfo : EIATTR_SPARSE_MMA_MASK
	.align		4
.L_35:
        /*00e8*/ 	.byte	0x03, 0x50
        /*00ea*/ 	.short	0x0000


	//----- nvinfo : EIATTR_MAXREG_COUNT
	.align		4
        /*00ec*/ 	.byte	0x03, 0x1b
        /*00ee*/ 	.short	0x00ff


	//----- nvinfo : EIATTR_NUM_BARRIERS
	.align		4
        /*00f0*/ 	.byte	0x02, 0x4c
        /*00f2*/ 	.byte	0x01
	.zero		1


	//----- nvinfo : EIATTR_ANNOTATIONS
	.align		4
        /*00f4*/ 	.byte	0x04, 0x55
        /*00f6*/ 	.short	(.L_37 - .L_36)


	//   ....[0]....
.L_36:
        /*00f8*/ 	.word	0x00000001
        /*00fc*/ 	.byte	0xa0, 0x01, 0x00, 0x00, 0x01, 0x00, 0x00, 0x00, 0xf0, 0x01, 0x00, 0x00, 0x01, 0x00, 0x00, 0x00
        /* <DEDUP_REMOVED lines=113> */
        /*081c*/ 	.byte	0xb0, 0x16, 0x00, 0x00, 0x01, 0x00, 0x00, 0x00, 0xe0, 0x16, 0x00, 0x00


	//----- nvinfo : EIATTR_COOP_GROUP_MASK_REGIDS
	.align		4
.L_37:
        /*0828*/ 	.byte	0x04, 0x29
        /*082a*/ 	.short	(.L_39 - .L_38)


	//   ....[0]....
.L_38:
        /*082c*/ 	.word	0xffffffff


	//   ....[1]....
        /*0830*/ 	.word	0xffffffff


	//   ....[2]....
        /*0834*/ 	.word	0xffffffff


	//   ....[3]....
        /*0838*/ 	.word	0xffffffff


	//   ....[4]....
        /*083c*/ 	.word	0xffffffff


	//   ....[5]....
        /*0840*/ 	.word	0xffffffff


	//   ....[6]....
        /*0844*/ 	.word	0xffffffff


	//   ....[7]....
        /*0848*/ 	.word	0xffffffff


	//   ....[8]....
        /*084c*/ 	.word	0xffffffff


	//   ....[9]....
        /*0850*/ 	.word	0xffffffff


	//   ....[10]....
        /*0854*/ 	.word	0xffffffff


	//   ....[11]....
        /*0858*/ 	.word	0xffffffff


	//   ....[12]....
        /*085c*/ 	.word	0xffffffff


	//   ....[13]....
        /*0860*/ 	.word	0xffffffff


	//   ....[14]....
        /*0864*/ 	.word	0xffffffff


	//   ....[15]....
        /*0868*/ 	.word	0xffffffff


	//   ....[16]....
        /*086c*/ 	.word	0xffffffff


	//   ....[17]....
        /*0870*/ 	.word	0xffffffff


	//   ....[18]....
        /*0874*/ 	.word	0xffffffff


	//   ....[19]....
        /*0878*/ 	.word	0xffffffff


	//   ....[20]....
        /*087c*/ 	.word	0xffffffff


	//   ....[21]....
        /*0880*/ 	.word	0xffffffff


	//   ....[22]....
        /*0884*/ 	.word	0xffffffff


	//   ....[23]....
        /*0888*/ 	.word	0xffffffff


	//   ....[24]....
        /*088c*/ 	.word	0xffffffff


	//   ....[25]....
        /*0890*/ 	.word	0xffffffff


	//   ....[26]....
        /*0894*/ 	.word	0xffffffff


	//   ....[27]....
        /*0898*/ 	.word	0xffffffff


	//   ....[28]....
        /*089c*/ 	.word	0xffffffff


	//   ....[29]....
        /*08a0*/ 	.word	0xffffffff


	//   ....[30]....
        /*08a4*/ 	.word	0xffffffff


	//   ....[31]....
        /*08a8*/ 	.word	0xffffffff


	//   ....[32]....
        /*08ac*/ 	.word	0xffffffff


	//   ....[33]....
        /*08b0*/ 	.word	0xffffffff


	//   ....[34]....
        /*08b4*/ 	.word	0xffffffff


	//   ....[35]....
        /*08b8*/ 	.word	0xffffffff


	//   ....[36]....
        /*08bc*/ 	.word	0xffffffff


	//   ....[37]....
        /*08c0*/ 	.word	0xffffffff


	//   ....[38]....
        /*08c4*/ 	.word	0xffffffff


	//   ....[39]....
        /*08c8*/ 	.word	0xffffffff


	//   ....[40]....
        /*08cc*/ 	.word	0xffffffff


	//   ....[41]....
        /*08d0*/ 	.word	0xffffffff


	//   ....[42]....
        /*08d4*/ 	.word	0xffffffff


	//   ....[43]....
        /*08d8*/ 	.word	0xffffffff


	//   ....[44]....
        /*08dc*/ 	.word	0xffffffff


	//   ....[45]....
        /*08e0*/ 	.word	0xffffffff


	//   ....[46]....
        /*08e4*/ 	.word	0xffffffff


	//   ....[47]....
        /*08e8*/ 	.word	0xffffffff


	//   ....[48]....
        /*08ec*/ 	.word	0xffffffff


	//   ....[49]....
        /*08f0*/ 	.word	0xffffffff


	//   ....[50]....
        /*08f4*/ 	.word	0xffffffff


	//   ....[51]....
        /*08f8*/ 	.word	0xffffffff


	//   ....[52]....
        /*08fc*/ 	.word	0xffffffff


	//   ....[53]....
        /*0900*/ 	.word	0xffffffff


	//   ....[54]....
        /*0904*/ 	.word	0xffffffff


	//   ....[55]....
        /*0908*/ 	.word	0xffffffff


	//   ....[56]....
        /*090c*/ 	.word	0xffffffff


	//   ....[57]....
        /*0910*/ 	.word	0xffffffff


	//   ....[58]....
        /*0914*/ 	.word	0xffffffff


	//   ....[59]....
        /*0918*/ 	.word	0xffffffff


	//   ....[60]....
        /*091c*/ 	.word	0xffffffff


	//   ....[61]....
        /*0920*/ 	.word	0xffffffff


	//   ....[62]....
        /*0924*/ 	.word	0xffffffff


	//   ....[63]....
        /*0928*/ 	.word	0xffffffff


	//   ....[64]....
        /*092c*/ 	.word	0xffffffff


	//   ....[65]....
        /*0930*/ 	.word	0xffffffff


	//   ....[66]....
        /*0934*/ 	.word	0xffffffff


	//   ....[67]....
        /*0938*/ 	.word	0xffffffff


	//   ....[68]....
        /*093c*/ 	.word	0xffffffff


	//   ....[69]....
        /*0940*/ 	.word	0xffffffff


	//   ....[70]....
        /*0944*/ 	.word	0xffffffff


	//   ....[71]....
        /*0948*/ 	.word	0xffffffff


	//   ....[72]....
        /*094c*/ 	.word	0xffffffff


	//   ....[73]....
        /*0950*/ 	.word	0xffffffff


	//   ....[74]....
        /*0954*/ 	.word	0xffffffff


	//   ....[75]....
        /*0958*/ 	.word	0xffffffff


	//   ....[76]....
        /*095c*/ 	.word	0xffffffff


	//   ....[77]....
        /*0960*/ 	.word	0xffffffff


	//   ....[78]....
        /*0964*/ 	.word	0xffffffff


	//   ....[79]....
        /*0968*/ 	.word	0xffffffff


	//   ....[80]....
        /*096c*/ 	.word	0xffffffff


	//   ....[81]....
        /*0970*/ 	.word	0xffffffff


	//   ....[82]....
        /*0974*/ 	.word	0xffffffff


	//   ....[83]....
        /*0978*/ 	.word	0xffffffff


	//   ....[84]....
        /*097c*/ 	.word	0xffffffff


	//   ....[85]....
        /*0980*/ 	.word	0xffffffff


	//   ....[86]....
        /*0984*/ 	.word	0xffffffff


	//   ....[87]....
        /*0988*/ 	.word	0xffffffff


	//   ....[88]....
        /*098c*/ 	.word	0xffffffff


	//   ....[89]....
        /*0990*/ 	.word	0xffffffff


	//   ....[90]....
        /*0994*/ 	.word	0xffffffff


	//   ....[91]....
        /*0998*/ 	.word	0xffffffff


	//   ....[92]....
        /*099c*/ 	.word	0xffffffff


	//   ....[93]....
        /*09a0*/ 	.word	0xffffffff


	//   ....[94]....
        /*09a4*/ 	.word	0xffffffff


	//   ....[95]....
        /*09a8*/ 	.word	0xffffffff


	//   ....[96]....
        /*09ac*/ 	.word	0xffffffff


	//   ....[97]....
        /*09b0*/ 	.word	0xffffffff


	//   ....[98]....
        /*09b4*/ 	.word	0xffffffff


	//   ....[99]....
        /*09b8*/ 	.word	0xffffffff


	//   ....[100]....
        /*09bc*/ 	.word	0xffffffff


	//   ....[101]....
        /*09c0*/ 	.word	0xffffffff


	//   ....[102]....
        /*09c4*/ 	.word	0xffffffff


	//   ....[103]....
        /*09c8*/ 	.word	0xffffffff


	//   ....[104]....
        /*09cc*/ 	.word	0xffffffff


	//   ....[105]....
        /*09d0*/ 	.word	0xffffffff


	//   ....[106]....
        /*09d4*/ 	.word	0xffffffff


	//   ....[107]....
        /*09d8*/ 	.word	0xffffffff


	//   ....[108]....
        /*09dc*/ 	.word	0xffffffff


	//   ....[109]....
        /*09e0*/ 	.word	0xffffffff


	//   ....[110]....
        /*09e4*/ 	.word	0xffffffff


	//   ....[111]....
        /*09e8*/ 	.word	0xffffffff


	//   ....[112]....
        /*09ec*/ 	.word	0xffffffff


	//   ....[113]....
        /*09f0*/ 	.word	0xffffffff


	//   ....[114]....
        /*09f4*/ 	.word	0xffffffff


	//   ....[115]....
        /*09f8*/ 	.word	0xffffffff


	//   ....[116]....
        /*09fc*/ 	.word	0xffffffff


	//   ....[117]....
        /*0a00*/ 	.word	0xffffffff


	//   ....[118]....
        /*0a04*/ 	.word	0xffffffff


	//   ....[119]....
        /*0a08*/ 	.word	0xffffffff


	//   ....[120]....
        /*0a0c*/ 	.word	0xffffffff


	//   ....[121]....
        /*0a10*/ 	.word	0xffffffff


	//   ....[122]....
        /*0a14*/ 	.word	0xffffffff


	//   ....[123]....
        /*0a18*/ 	.word	0xffffffff


	//   ....[124]....
        /*0a1c*/ 	.word	0xffffffff


	//   ....[125]....
        /*0a20*/ 	.word	0xffffffff


	//   ....[126]....
        /*0a24*/ 	.word	0xffffffff


	//----- nvinfo : EIATTR_COOP_GROUP_INSTR_OFFSETS
	.align		4
.L_39:
        /*0a28*/ 	.byte	0x04, 0x28
        /*0a2a*/ 	.short	(.L_41 - .L_40)


	//   ....[0]....
.L_40:
        /*0a2c*/ 	.word	0x0009a090


	//   ....[1]....
        /*0a30*/ 	.word	0x0009a0b0


	//   ....[2]....
        /*0a34*/ 	.word	0x0009a0d0


	//   ....[3]....
        /*0a38*/ 	.word	0x0009a0f0


	//   ....[4]....
        /*0a3c*/ 	.word	0x0009a110


	//   ....[5]....
        /*0a40*/ 	.word	0x0009a130


	//   ....[6]....
        /*0a44*/ 	.word	0x0009a150


	//   ....[7]....
        /*0a48*/ 	.word	0x0009a170


	//   ....[8]....
        /*0a4c*/ 	.word	0x0009a1d0


	//   ....[9]....
        /*0a50*/ 	.word	0x0009a270


	//   ....[10]....
        /*0a54*/ 	.word	0x0009a470


	//   ....[11]....
        /*0a58*/ 	.word	0x0009a490


	//   ....[12]....
        /*0a5c*/ 	.word	0x0009a4b0


	//   ....[13]....
        /*0a60*/ 	.word	0x0009a4d0


	//   ....[14]....
        /*0a64*/ 	.word	0x0009a4f0


	//   ....[15]....
        /*0a68*/ 	.word	0x0009a510


	//   ....[16]....
        /*0a6c*/ 	.word	0x0009a540


	//   ....[17]....
        /*0a70*/ 	.word	0x0009a560


	//   ....[18]....
        /*0a74*/ 	.word	0x0009a580


	//   ....[19]....
        /*0a78*/ 	.word	0x0009a5a0


	//   ....[20]....
        /*0a7c*/ 	.word	0x0009a5d0


	//   ....[21]....
        /*0a80*/ 	.word	0x0009a5f0


	//   ....[22]....
        /*0a84*/ 	.word	0x0009a610


	//   ....[23]....
        /*0a88*/ 	.word	0x0009a630


	//   ....[24]....
        /*0a8c*/ 	.word	0x0009a910


	//   ....[25]....
        /*0a90*/ 	.word	0x0009a930


	//   ....[26]....
        /*0a94*/ 	.word	0x0009a990


	//   ....[27]....
        /*0a98*/ 	.word	0x0009a9b0


	//   ....[28]....
        /*0a9c*/ 	.word	0x0009a9d0


	//   ....[29]....
        /*0aa0*/ 	.word	0x0009a9f0


	//   ....[30]....
        /*0aa4*/ 	.word	0x0009aa10


	//   ....[31]....
        /*0aa8*/ 	.word	0x0009aa30


	//   ....[32]....
        /*0aac*/ 	.word	0x0009aa50


	//   ....[33]....
        /*0ab0*/ 	.word	0x0009aa70


	//   ....[34]....
        /*0ab4*/ 	.word	0x0009aa90


	//   ....[35]....
        /*0ab8*/ 	.word	0x0009aab0


	//   ....[36]....
        /*0abc*/ 	.word	0x0009aad0


	//   ....[37]....
        /*0ac0*/ 	.word	0x0009aaf0


	//   ....[38]....
        /*0ac4*/ 	.word	0x0009ab10


	//   ....[39]....
        /*0ac8*/ 	.word	0x0009ab30


	//   ....[40]....
        /*0acc*/ 	.word	0x0009ab50


	//   ....[41]....
        /*0ad0*/ 	.word	0x0009ab70


	//   ....[42]....
        /*0ad4*/ 	.word	0x0009ad90


	//   ....[43]....
        /*0ad8*/ 	.word	0x0009adb0


	//   ....[44]....
        /*0adc*/ 	.word	0x0009ae10


	//   ....[45]....
        /*0ae0*/ 	.word	0x0009ae50


	//   ....[46]....
        /*0ae4*/ 	.word	0x0009ae70


	//   ....[47]....
        /*0ae8*/ 	.word	0x0009ae90


	//   ....[48]....
        /*0aec*/ 	.word	0x0009aee0


	//   ....[49]....
        /*0af0*/ 	.word	0x0009af00


	//   ....[50]....
        /*0af4*/ 	.word	0x0009af40


	//   ....[51]....
        /*0af8*/ 	.word	0x0009af60


	//   ....[52]....
        /*0afc*/ 	.word	0x0009afa0


	//   ....[53]....
        /*0b00*/ 	.word	0x0009afc0


	//   ....[54]....
        /*0b04*/ 	.word	0x0009b000


	//   ....[55]....
        /*0b08*/ 	.word	0x0009b020


	//   ....[56]....
        /*0b0c*/ 	.word	0x0009b220


	//   ....[57]....
        /*0b10*/ 	.word	0x0009b240


	//   ....[58]....
        /*0b14*/ 	.word	0x0009b2c0


	//   ....[59]....
        /*0b18*/ 	.word	0x0009b2e0


	//   ....[60]....
        /*0b1c*/ 	.word	0x0009b320


	//   ....[61]....
        /*0b20*/ 	.word	0x0009b340


	//   ....[62]....
        /*0b24*/ 	.word	0x0009b380


	//   ....[63]....
        /*0b28*/ 	.word	0x0009b3a0


	//   ....[64]....
        /*0b2c*/ 	.word	0x0009b3e0


	//   ....[65]....
        /*0b30*/ 	.word	0x0009b400


	//   ....[66]....
        /*0b34*/ 	.word	0x0009b440


	//   ....[67]....
        /*0b38*/ 	.word	0x0009b460


	//   ....[68]....
        /*0b3c*/ 	.word	0x0009b4a0


	//   ....[69]....
        /*0b40*/ 	.word	0x0009b4c0


	//   ....[70]....
        /*0b44*/ 	.word	0x0009b500


	//   ....[71]....
        /*0b48*/ 	.word	0x0009b520


	//   ....[72]....
        /*0b4c*/ 	.word	0x0009b720


	//   ....[73]....
        /*0b50*/ 	.word	0x0009b740


	//   ....[74]....
        /*0b54*/ 	.word	0x0009b7c0


	//   ....[75]....
        /*0b58*/ 	.word	0x0009b7e0


	//   ....[76]....
        /*0b5c*/ 	.word	0x0009b820


	//   ....[77]....
        /*0b60*/ 	.word	0x0009b840


	//   ....[78]....
        /*0b64*/ 	.word	0x0009b880


	//   ....[79]....
        /*0b68*/ 	.word	0x0009b8a0


	//   ....[80]....
        /*0b6c*/ 	.word	0x0009b8e0


	//   ....[81]....
        /*0b70*/ 	.word	0x0009b900


	//   ....[82]....
        /*0b74*/ 	.word	0x0009b940


	//   ....[83]....
        /*0b78*/ 	.word	0x0009b960


	//   ....[84]....
        /*0b7c*/ 	.word	0x0009b9a0


	//   ....[85]....
        /*0b80*/ 	.word	0x0009b9c0


	//   ....[86]....
        /*0b84*/ 	.word	0x0009ba00


	//   ....[87]....
        /*0b88*/ 	.word	0x0009ba20


	//   ....[88]....
        /*0b8c*/ 	.word	0x0009bc60


	//   ....[89]....
        /*0b90*/ 	.word	0x0009bc80


	//   ....[90]....
        /*0b94*/ 	.word	0x0009bce0


	//   ....[91]....
        /*0b98*/ 	.word	0x0009bd00


	//   ....[92]....
        /*0b9c*/ 	.word	0x0009bd20


	//   ....[93]....
        /*0ba0*/ 	.word	0x0009bd40


	//   ....[94]....
        /*0ba4*/ 	.word	0x0009bd60


	//   ....[95]....
        /*0ba8*/ 	.word	0x0009bd80


	//   ....[96]....
        /*0bac*/ 	.word	0x0009bda0


	//   ....[97]....
        /*0bb0*/ 	.word	0x0009bdc0


	//   ....[98]....
        /*0bb4*/ 	.word	0x0009be00


	//   ....[99]....
        /*0bb8*/ 	.word	0x0009be20


	//   ....[100]....
        /*0bbc*/ 	.word	0x0009be80


	//   ....[101]....
        /*0bc0*/ 	.word	0x0009bea0


	//   ....[102]....
        /*0bc4*/ 	.word	0x0009bf00


	//   ....[103]....
        /*0bc8*/ 	.word	0x0009bf20


	//   ....[104]....
        /*0bcc*/ 	.word	0x0009c060


	//   ....[105]....
        /*0bd0*/ 	.word	0x0009c080


	//   ....[106]....
        /*0bd4*/ 	.word	0x0009c0c0


	//   ....[107]....
        /*0bd8*/ 	.word	0x0009c100


	//   ....[108]....
        /*0bdc*/ 	.word	0x0009c120


	//   ....[109]....
        /*0be0*/ 	.word	0x0009c160


	//   ....[110]....
        /*0be4*/ 	.word	0x0009c1a0


	//   ....[111]....
        /*0be8*/ 	.word	0x0009c1e0


	//   ....[112]....
        /*0bec*/ 	.word	0x0009c200


	//   ....[113]....
        /*0bf0*/ 	.word	0x0009c220


	//   ....[114]....
        /*0bf4*/ 	.word	0x0009c240


	//   ....[115]....
        /*0bf8*/ 	.word	0x0009c260


	//   ....[116]....
        /*0bfc*/ 	.word	0x0009c280


	//   ....[117]....
        /*0c00*/ 	.word	0x0009c2a0


	//   ....[118]....
        /*0c04*/ 	.word	0x0009c2c0


	//   ....[119]....
        /*0c08*/ 	.word	0x0009c2e0


	//   ....[120]....
        /*0c0c*/ 	.word	0x0009c310


	//   ....[121]....
        /*0c10*/ 	.word	0x0009c330


	//   ....[122]....
        /*0c14*/ 	.word	0x0009c350


	//   ....[123]....
        /*0c18*/ 	.word	0x0009c370


	//   ....[124]....
        /*0c1c*/ 	.word	0x0009c390


	//   ....[125]....
        /*0c20*/ 	.word	0x0009c3b0


	//   ....[126]....
        /*0c24*/ 	.word	0x0009c4a0


	//----- nvinfo : EIATTR_VRC_CTA_INIT_COUNT
	.align		4
.L_41:
        /*0c28*/ 	.byte	0x02, 0x4a
	.zero		1
	.zero		1


	//----- nvinfo : EIATTR_EXIT_INSTR_OFFSETS
	.align		4
        /*0c2c*/ 	.byte	0x04, 0x1c
        /*0c2e*/ 	.short	(.L_43 - .L_42)


	//   ....[0]....
.L_42:
        /*0c30*/ 	.word	0x000a8510


	//   ....[1]....
        /*0c34*/ 	.word	0x000a8540


	//----- nvinfo : EIATTR_REQNTID
	.align		4
.L_43:
        /*0c38*/ 	.byte	0x04, 0x10
        /*0c3a*/ 	.short	(.L_45 - .L_44)
.L_44:
        /*0c3c*/ 	.word	0x00000020
        /*0c40*/ 	.word	0x00000001
        /*0c44*/ 	.word	0x00000001


	//----- nvinfo : EIATTR_CBANK_PARAM_SIZE
	.align		4
.L_45:
        /*0c48*/ 	.byte	0x03, 0x19
        /*0c4a*/ 	.short	0x0050


	//----- nvinfo : EIATTR_PARAM_CBANK
	.align		4
        /*0c4c*/ 	.byte	0x04, 0x0a
        /*0c4e*/ 	.short	(.L_47 - .L_46)
	.align		4
.L_46:
        /*0c50*/ 	.word	index@(.nv.constant0.matmul_kernel)
        /*0c54*/ 	.short	0x0380
        /*0c56*/ 	.short	0x0050


	//----- nvinfo : EIATTR_SW_WAR
	.align		4
.L_47:
        /*0c58*/ 	.byte	0x04, 0x36
        /*0c5a*/ 	.short	(.L_49 - .L_48)
.L_48:
        /*0c5c*/ 	.word	0x00000008
.L_49:


//--------------------- .nv.compat                --------------------------
	.section	.nv.compat,"",@"SHT_CUDA_COMPAT_INFO"
	.align	4
        /*0000*/ 	.byte	0x02, 0x02, 0x01, 0x00, 0x02, 0x05, 0x05, 0x00, 0x02, 0x03, 0x00, 0x00, 0x02, 0x06, 0x01, 0x00


//--------------------- .nv.callgraph             --------------------------
	.section	.nv.callgraph,"",@"SHT_CUDA_CALLGRAPH"
	.align	4
	.sectionentsize	8
	.align		4
        /*0000*/ 	.word	0x00000000
	.align		4
        /*0004*/ 	.word	0xffffffff
	.align		4
        /*0008*/ 	.word	0x00000000
	.align		4
        /*000c*/ 	.word	0xfffffffe
	.align		4
        /*0010*/ 	.word	0x00000000
	.align		4
        /*0014*/ 	.word	0xfffffffd
	.align		4
        /*0018*/ 	.word	0x00000000
	.align		4
        /*001c*/ 	.word	0xfffffffc


//--------------------- .text.matmul_kernel       --------------------------
	.section	.text.matmul_kernel,"ax",@progbits
	.align	128
        .global         matmul_kernel
        .type           matmul_kernel,@function
        .size           matmul_kernel,(.L_x_3 - matmul_kernel)
        .other          matmul_kernel,@"STO_CUDA_ENTRY STV_DEFAULT"
matmul_kernel:
.text.matmul_kernel:
[----:B------:R-:W0:Y:S08]  /*0000*/  LDC R1, c[0x0][0x37c] ;  /* 0x0000df00ff017b82 */ /* 0x000e300000000800 */
[----:B------:R-:W1:Y:S01]  /*0010*/  LDC.64 R2, c[0x0][0x398] ;  /* 0x0000e600ff027b82 */ /* 0x000e620000000a00 */
[----:B------:R-:W2:Y:S01]  /*0020*/  S2R R7, SR_CTAID.X ;  /* 0x0000000000077919 */ /* 0x000ea20000002500 */
[----:B0-----:R-:W-:Y:S01]  /*0030*/  VIADD R1, R1, 0xffffa3b8 ;  /* 0xffffa3b801017836 */ /* 0x001fe20000000000 */
[----:B------:R-:W0:Y:S01]  /*0040*/  LDCU UR4, c[0x0][0x3a0] ;  /* 0x00007400ff0477ac */ /* 0x000e220008000800 */
[----:B------:R-:W-:Y:S01]  /*0050*/  CS2R R14, SRZ ;  /* 0x00000000000e7805 */ /* 0x000fe2000001ff00 */
[----:B------:R-:W3:Y:S01]  /*0060*/  S2R R61, SR_TID.X ;  /* 0x00000000003d7919 */ /* 0x000ee20000002100 */
[----:B------:R-:W-:-:S02]  /*0070*/  CS2R R16, SRZ ;  /* 0x0000000000107805 */ /* 0x000fc4000001ff00 */
[----:B------:R-:W-:Y:S01]  /*0080*/  CS2R R18, SRZ ;  /* 0x0000000000127805 */ /* 0x000fe2000001ff00 */
[----:B------:R-:W4:Y:S01]  /*0090*/  S2UR UR6, SR_CgaCtaId ;  /* 0x00000000000679c3 */ /* 0x000f220000008800 */
[----:B------:R-:W-:Y:S02]  /*00a0*/  CS2R R20, SRZ ;  /* 0x0000000000147805 */ /* 0x000fe4000001ff00 */
[----:B------:R-:W-:Y:S02]  /*00b0*/  CS2R R22, SRZ ;  /* 0x0000000000167805 */ /* 0x000fe4000001ff00 */
[----:B------:R-:W-:Y:S02]  /*00c0*/  CS2R R24, SRZ ;  /* 0x0000000000187805 */ /* 0x000fe4000001ff00 */
[----:B------:R-:W-:Y:S02]  /*00d0*/  CS2R R26, SRZ ;  /* 0x00000000001a7805 */ /* 0x000fe4000001ff00 */
[----:B------:R-:W-:-:S02]  /*00e0*/  CS2R R28, SRZ ;  /* 0x00000000001c7805 */ /* 0x000fc4000001ff00 */
[----:B------:R-:W-:Y:S02]  /*00f0*/  CS2R R30, SRZ ;  /* 0x00000000001e7805 */ /* 0x000fe4000001ff00 */
[----:B------:R-:W-:Y:S02]  /*0100*/  CS2R R32, SRZ ;  /* 0x0000000000207805 */ /* 0x000fe4000001ff00 */
[----:B------:R-:W-:Y:S02]  /*0110*/  CS2R R34, SRZ ;  /* 0x0000000000227805 */ /* 0x000fe4000001ff00 */
[----:B------:R-:W-:Y:S02]  /*0120*/  CS2R R36, SRZ ;  /* 0x0000000000247805 */ /* 0x000fe4000001ff00 */
[----:B------:R-:W-:Y:S02]  /*0130*/  CS2R R38, SRZ ;  /* 0x0000000000267805 */ /* 0x000fe4000001ff00 */
[----:B------:R-:W-:-:S02]  /*0140*/  CS2R R40, SRZ ;  /* 0x0000000000287805 */ /* 0x000fc4000001ff00 */
[----:B------:R-:W-:Y:S01]  /*0150*/  CS2R R42, SRZ ;  /* 0x00000000002a7805 */ /* 0x000fe2000001ff00 */
[----:B0-----:R-:W-:Y:S01]  /*0160*/  UIADD3 UR4, UPT, UPT, UR4, 0x7f, URZ ;  /* 0x0000007f04047890 */ /* 0x001fe2000fffe0ff */
[----:B------:R-:W-:Y:S02]  /*0170*/  CS2R R44, SRZ ;  /* 0x00000000002c7805 */ /* 0x000fe4000001ff00 */
[----:B------:R-:W-:Y:S01]  /*0180*/  CS2R R46, SRZ ;  /* 0x00000000002e7805 */ /* 0x000fe2000001ff00 */
[----:B-1----:R-:W-:Y:S01]  /*0190*/  VIADD R0, R3, 0x7f ;  /* 0x0000007f03007836 */ /* 0x002fe20000000000 */
[----:B------:R0:W-:Y:S01]  /*01a0*/  STL [R1+0x2f70], R3 ;  /* 0x002f700301007387 */ /* 0x0001e20000100800 */
[----:B------:R-:W-:Y:S01]  /*01b0*/  UISETP.GE.AND UP0, UPT, UR4, 0x80, UPT ;  /* 0x000000800400788c */ /* 0x000fe2000bf06270 */
[----:B------:R-:W-:Y:S02]  /*01c0*/  CS2R R48, SRZ ;  /* 0x0000000000307805 */ /* 0x000fe4000001ff00 */
[----:B------:R-:W-:-:S02]  /*01d0*/  CS2R R50, SRZ ;  /* 0x0000000000327805 */ /* 0x000fc4000001ff00 */
[----:B------:R-:W-:Y:S01]  /*01e0*/  SHF.R.S32.HI R5, RZ, 0x1f, R0 ;  /* 0x0000001fff057819 */ /* 0x000fe20000011400 */
[----:B------:R1:W-:Y:S01]  /*01f0*/  STL [R1+0x2f74], R2 ;  /* 0x002f740201007387 */ /* 0x0003e20000100800 */
[----:B------:R-:W-:Y:S02]  /*0200*/  CS2R R52, SRZ ;  /* 0x0000000000347805 */ /* 0x000fe4000001ff00 */
[----:B------:R-:W-:Y:S02]  /*0210*/  CS2R R54, SRZ ;  /* 0x0000000000367805 */ /* 0x000fe4000001ff00 */
[----:B------:R-:W-:Y:S01]  /*0220*/  LEA.HI R5, R5, R0, RZ, 0x7 ;  /* 0x0000000005057211 */ /* 0x000fe200078f38ff */
[----:B------:R-:W-:Y:S01]  /*0230*/  STL [R1+0x140], RZ ;  /* 0x000140ff01007387 */ /* 0x000fe20000100800 */
[----:B--2---:R-:W-:Y:S02]  /*0240*/  IABS R10, R7 ;  /* 0x00000007000a7213 */ /* 0x004fe40000000000 */
[----:B------:R-:W-:-:S02]  /*0250*/  CS2R R56, SRZ ;  /* 0x0000000000387805 */ /* 0x000fc4000001ff00 */
[----:B------:R-:W-:Y:S01]  /*0260*/  SHF.R.S32.HI R5, RZ, 0x7, R5 ;  /* 0x00000007ff057819 */ /* 0x000fe20000011405 */
[----:B------:R-:W-:Y:S01]  /*0270*/  STL [R1+0x144], RZ ;  /* 0x000144ff01007387 */ /* 0x000fe20000100800 */
[----:B---3--:R-:W-:Y:S02]  /*0280*/  LOP3.LUT R61, R61, 0x1f, RZ, 0xc0, !PT ;  /* 0x0000001f3d3d7812 */ /* 0x008fe400078ec0ff */
[----:B------:R-:W-:Y:S01]  /*0290*/  CS2R R58, SRZ ;  /* 0x00000000003a7805 */ /* 0x000fe2000001ff00 */
[----:B------:R-:W-:Y:S01]  /*02a0*/  UMOV UR5, 0x400 ;  /* 0x0000040000057882 */ /* 0x000fe20000000000 */
[----:B------:R-:W-:Y:S01]  /*02b0*/  IMAD.SHL.U32 R6, R5, 0x8, RZ ;  /* 0x0000000805067824 */ /* 0x000fe200078e00ff */
[----:B------:R-:W-:Y:S01]  /*02c0*/  STL [R1+0x148], RZ ;  /* 0x000148ff01007387 */ /* 0x000fe20000100800 */
[----:B------:R-:W2:Y:S03]  /*02d0*/  LDCU.64 UR8, c[0x0][0x358] ;  /* 0x00006b00ff0877ac */ /* 0x000ea60008000a00 */
[-C--:B------:R-:W-:Y:S01]  /*02e0*/  IABS R9, R6.reuse ;  /* 0x0000000600097213 */ /* 0x080fe20000000000 */
[----:B------:R-:W-:Y:S01]  /*02f0*/  STL [R1+0x14c], RZ ;  /* 0x00014cff01007387 */ /* 0x000fe20000100800 */
[----:B------:R-:W-:Y:S01]  /*0300*/  IABS R12, R6 ;  /* 0x00000006000c7213 */ /* 0x000fe20000000000 */
[----:B----4-:R-:W-:Y:S01]  /*0310*/  ULEA UR5, UR6, UR5, 0x18 ;  /* 0x0000000506057291 */ /* 0x010fe2000f8ec0ff */
[----:B------:R-:W3:Y:S01]  /*0320*/  I2F.RP R0, R9 ;  /* 0x0000000900007306 */ /* 0x000ee20000209400 */
[----:B------:R-:W-:Y:S04]  /*0330*/  STL [R1+0x130], RZ ;  /* 0x000130ff01007387 */ /* 0x000fe80000100800 */
[----:B------:R-:W-:Y:S04]  /*0340*/  STL [R1+0x134], RZ ;  /* 0x000134ff01007387 */ /* 0x000fe80000100800 */
[----:B------:R-:W-:Y:S04]  /*0350*/  STL [R1+0x138], RZ ;  /* 0x000138ff01007387 */ /* 0x000fe80000100800 */
[----:B------:R-:W-:Y:S01]  /*0360*/  STL [R1+0x13c], RZ ;  /* 0x00013cff01007387 */ /* 0x000fe20000100800 */
[----:B---3--:R-:W3:Y:S03]  /*0370*/  MUFU.RCP R0, R0 ;  /* 0x0000000000007308 */ /* 0x008ee60000001000 */
[----:B------:R-:W-:Y:S04]  /*0380*/  STL [R1+0x120], RZ ;  /* 0x000120ff01007387 */ /* 0x000fe80000100800 */
[----:B------:R-:W-:Y:S04]  /*0390*/  STL [R1+0x124], RZ ;  /* 0x000124ff01007387 */ /* 0x000fe80000100800 */
[----:B------:R-:W-:Y:S04]  /*03a0*/  STL [R1+0x128], RZ ;  /* 0x000128ff01007387 */ /* 0x000fe80000100800 */
[----:B------:R-:W-:Y:S01]  /*03b0*/  STL [R1+0x12c], RZ ;  /* 0x00012cff01007387 */ /* 0x000fe20000100800 */
[----:B---3--:R-:W-:-:S03]  /*03c0*/  VIADD R4, R0, 0xffffffe ;  /* 0x0ffffffe00047836 */ /* 0x008fc60000000000 */
[----:B------:R-:W-:Y:S01]  /*03d0*/  STL [R1+0x110], RZ ;  /* 0x000110ff01007387 */ /* 0x000fe20000100800 */
[----:B------:R-:W-:Y:S01]  /*03e0*/  IMAD.MOV R0, RZ, RZ, -R12 ;  /* 0x000000ffff007224 */ /* 0x000fe200078e0a0c */
[----:B------:R3:W4:Y:S02]  /*03f0*/  F2I.FTZ.U32.TRUNC.NTZ R5, R4 ;  /* 0x0000000400057305 */ /* 0x000724000021f000 */
[----:B------:R-:W-:Y:S04]  /*0400*/  STL [R1+0x114], RZ ;  /* 0x000114ff01007387 */ /* 0x000fe80000100800 */
[----:B------:R-:W-:Y:S01]  /*0410*/  STL [R1+0x118], RZ ;  /* 0x000118ff01007387 */ /* 0x000fe20000100800 */
[----:B---3--:R-:W-:-:S03]  /*0420*/  IMAD.MOV.U32 R4, RZ, RZ, RZ ;  /* 0x000000ffff047224 */ /* 0x008fc600078e00ff */
[----:B------:R-:W-:Y:S04]  /*0430*/  STL [R1+0x11c], RZ ;  /* 0x00011cff01007387 */ /* 0x000fe80000100800 */
[----:B------:R-:W-:Y:S01]  /*0440*/  STL [R1+0x100], RZ ;  /* 0x000100ff01007387 */ /* 0x000fe20000100800 */
[----:B----4-:R-:W-:-:S03]  /*0450*/  IMAD.MOV R8, RZ, RZ, -R5 ;  /* 0x000000ffff087224 */ /* 0x010fc600078e0a05 */
[----:B------:R-:W-:Y:S01]  /*0460*/  STL [R1+0x104], RZ ;  /* 0x000104ff01007387 */ /* 0x000fe20000100800 */
[----:B------:R-:W-:Y:S02]  /*0470*/  IMAD R11, R8, R9, RZ ;  /* 0x00000009080b7224 */ /* 0x000fe400078e02ff */
[----:B------:R-:W-:Y:S01]  /*0480*/  IMAD.MOV.U32 R8, RZ, RZ, R10 ;  /* 0x000000ffff087224 */ /* 0x000fe200078e000a */
[----:B------:R-:W-:Y:S01]  /*0490*/  STL [R1+0x108], RZ ;  /* 0x000108ff01007387 */ /* 0x000fe20000100800 */
[----:B------:R-:W-:-:S03]  /*04a0*/  IMAD.HI.U32 R5, R5, R11, R4 ;  /* 0x0000000b05057227 */ /* 0x000fc600078e0004 */
[----:B------:R-:W-:Y:S03]  /*04b0*/  STL [R1+0x10c], RZ ;  /* 0x00010cff01007387 */ /* 0x000fe60000100800 */
[----:B------:R-:W-:Y:S01]  /*04c0*/  IMAD.HI.U32 R5, R5, R8, RZ ;  /* 0x0000000805057227 */ /* 0x000fe200078e00ff */
[----:B------:R-:W-:Y:S03]  /*04d0*/  STL [R1+0xf0], RZ ;  /* 0x0000f0ff01007387 */ /* 0x000fe60000100800 */
[----:B------:R-:W-:Y:S01]  /*04e0*/  IMAD R0, R5, R0, R8 ;  /* 0x0000000005007224 */ /* 0x000fe200078e0208 */
[----:B------:R-:W-:Y:S04]  /*04f0*/  STL [R1+0xf4], RZ ;  /* 0x0000f4ff01007387 */ /* 0x000fe80000100800 */
[----:B------:R-:W-:Y:S01]  /*0500*/  ISETP.GT.U32.AND P1, PT, R9, R0, PT ;  /* 0x000000000900720c */ /* 0x000fe20003f24070 */
[----:B------:R-:W-:Y:S04]  /*0510*/  STL [R1+0xf8], RZ ;  /* 0x0000f8ff01007387 */ /* 0x000fe80000100800 */
[----:B------:R-:W-:Y:S04]  /*0520*/  STL [R1+0xfc], RZ ;  /* 0x0000fcff01007387 */ /* 0x000fe80000100800 */
[----:B------:R-:W-:Y:S04]  /*0530*/  STL [R1+0xe0], RZ ;  /* 0x0000e0ff01007387 */ /* 0x000fe80000100800 */
[----:B------:R-:W-:Y:S01]  /*0540*/  @!P1 IMAD.IADD R0, R0, 0x1, -R9 ;  /* 0x0000000100009824 */ /* 0x000fe200078e0a09 */
[----:B------:R-:W-:Y:S01]  /*0550*/  STL [R1+0xe4], RZ ;  /* 0x0000e4ff01007387 */ /* 0x000fe20000100800 */
[----:B------:R-:W-:Y:S01]  /*0560*/  @!P1 VIADD R5, R5, 0x1 ;  /* 0x0000000105059836 */ /* 0x000fe20000000000 */
[----:B------:R-:W-:-:S02]  /*0570*/  ISETP.NE.AND P1, PT, R6, RZ, PT ;  /* 0x000000ff0600720c */ /* 0x000fc40003f25270 */
[----:B------:R-:W-:Y:S01]  /*0580*/  ISETP.GE.U32.AND P0, PT, R0, R9, PT ;  /* 0x000000090000720c */ /* 0x000fe20003f06070 */
[----:B------:R-:W-:Y:S01]  /*0590*/  STL [R1+0xe8], RZ ;  /* 0x0000e8ff01007387 */ /* 0x000fe20000100800 */
[----:B------:R-:W-:-:S03]  /*05a0*/  LOP3.LUT R0, R7, R6, RZ, 0x3c, !PT ;  /* 0x0000000607007212 */ /* 0x000fc600078e3cff */
[----:B------:R-:W-:Y:S01]  /*05b0*/  STL [R1+0xec], RZ ;  /* 0x0000ecff01007387 */ /* 0x000fe20000100800 */
[----:B------:R-:W-:Y:S01]  /*05c0*/  ISETP.GE.AND P2, PT, R0, RZ, PT ;  /* 0x000000ff0000720c */ /* 0x000fe20003f46270 */
[----:B------:R-:W-:Y:S02]  /*05d0*/  VIADD R0, R2, 0x7f ;  /* 0x0000007f02007836 */ /* 0x000fe40000000000 */
[----:B------:R-:W-:Y:S04]  /*05e0*/  STL [R1+0xd0], RZ ;  /* 0x0000d0ff01007387 */ /* 0x000fe80000100800 */
[----:B------:R-:W-:Y:S01]  /*05f0*/  STL [R1+0xd4], RZ ;  /* 0x0000d4ff01007387 */ /* 0x000fe20000100800 */
[----:B------:R-:W-:-:S03]  /*0600*/  @P0 VIADD R5, R5, 0x1 ;  /* 0x0000000105050836 */ /* 0x000fc60000000000 */
[----:B------:R-:W-:Y:S01]  /*0610*/  STL [R1+0xd8], RZ ;  /* 0x0000d8ff01007387 */ /* 0x000fe20000100800 */
[----:B------:R-:W-:Y:S01]  /*0620*/  IMAD.MOV.U32 R4, RZ, RZ, R5 ;  /* 0x000000ffff047224 */ /* 0x000fe200078e0005 */
[----:B------:R-:W-:Y:S02]  /*0630*/  SHF.R.S32.HI R5, RZ, 0x1f, R0 ;  /* 0x0000001fff057819 */ /* 0x000fe40000011400 */
[----:B------:R-:W-:Y:S01]  /*0640*/  STL [R1+0xdc], RZ ;  /* 0x0000dcff01007387 */ /* 0x000fe20000100800 */
[----:B------:R-:W-:Y:S01]  /*0650*/  @!P2 IMAD.MOV R4, RZ, RZ, -R4 ;  /* 0x000000ffff04a224 */ /* 0x000fe200078e0a04 */
[----:B------:R-:W-:Y:S02]  /*0660*/  @!P1 LOP3.LUT R4, RZ, R6, RZ, 0x33, !PT ;  /* 0x00000006ff049212 */ /* 0x000fe400078e33ff */
[----:B------:R-:W-:Y:S01]  /*0670*/  STL [R1+0xc0], RZ ;  /* 0x0000c0ff01007387 */ /* 0x000fe20000100800 */
[----:B------:R-:W-:Y:S02]  /*0680*/  LEA.HI R5, R5, R0, RZ, 0x7 ;  /* 0x0000000005057211 */ /* 0x000fe400078f38ff */
[----:B------:R-:W-:Y:S01]  /*0690*/  IMAD.SHL.U32 R8, R4, 0x8, RZ ;  /* 0x0000000804087824 */ /* 0x000fe200078e00ff */
[----:B------:R-:W-:Y:S01]  /*06a0*/  STL [R1+0xc4], RZ ;  /* 0x0000c4ff01007387 */ /* 0x000fe20000100800 */
[----:B------:R-:W-:-:S03]  /*06b0*/  IMAD.MOV R4, RZ, RZ, -R4 ;  /* 0x000000ffff047224 */ /* 0x000fc600078e0a04 */
[----:B------:R-:W-:Y:S01]  /*06c0*/  STL [R1+0xc8], RZ ;  /* 0x0000c8ff01007387 */ /* 0x000fe20000100800 */
[----:B------:R-:W-:Y:S01]  /*06d0*/  LEA.HI.SX32 R5, R5, -R8, 0x19 ;  /* 0x8000000805057211 */ /* 0x000fe200078fcaff */
[----:B------:R-:W-:Y:S02]  /*06e0*/  IMAD R6, R6, R4, R7 ;  /* 0x0000000406067224 */ /* 0x000fe400078e0207 */
[----:B------:R-:W-:Y:S01]  /*06f0*/  STL [R1+0xcc], RZ ;  /* 0x0000ccff01007387 */ /* 0x000fe20000100800 */
[----:B------:R-:W-:Y:S02]  /*0700*/  VIMNMX R13, PT, PT, R5, 0x8, PT ;  /* 0x00000008050d7848 */ /* 0x000fe40003fe0100 */
[----:B------:R-:W-:Y:S01]  /*0710*/  IABS R11, R6 ;  /* 0x00000006000b7213 */ /* 0x000fe20000000000 */
[----:B------:R-:W-:Y:S01]  /*0720*/  STL [R1+0xb0], RZ ;  /* 0x0000b0ff01007387 */ /* 0x000fe20000100800 */
[----:B------:R-:W-:-:S03]  /*0730*/  IABS R9, R13 ;  /* 0x0000000d00097213 */ /* 0x000fc60000000000 */
[----:B------:R-:W-:Y:S01]  /*0740*/  STL [R1+0xb4], RZ ;  /* 0x0000b4ff01007387 */ /* 0x000fe20000100800 */
[----:B------:R-:W3:Y:S03]  /*0750*/  I2F.RP R0, R9 ;  /* 0x0000000900007306 */ /* 0x000ee60000209400 */
        /* <DEDUP_REMOVED lines=10> */
[----:B------:R-:W-:Y:S04]  /*0800*/  STL [R1+0x98], RZ ;  /* 0x000098ff01007387 */ /* 0x000fe80000100800 */
[----:B------:R-:W-:Y:S01]  /*0810*/  STL [R1+0x9c], RZ ;  /* 0x00009cff01007387 */ /* 0x000fe20000100800 */
[----:B------:R-:W3:Y:S03]  /*0820*/  F2I.FTZ.U32.TRUNC.NTZ R5, R5 ;  /* 0x0000000500057305 */ /* 0x000ee6000021f000 */
[----:B------:R-:W-:Y:S04]  /*0830*/  STL [R1+0x80], RZ ;  /* 0x000080ff01007387 */ /* 0x000fe80000100800 */
[----:B------:R-:W-:Y:S04]  /*0840*/  STL [R1+0x84], RZ ;  /* 0x000084ff01007387 */ /* 0x000fe80000100800 */
[----:B------:R-:W-:Y:S04]  /*0850*/  STL [R1+0x88], RZ ;  /* 0x000088ff01007387 */ /* 0x000fe80000100800 */
[----:B------:R-:W-:Y:S01]  /*0860*/  STL [R1+0x8c], RZ ;  /* 0x00008cff01007387 */ /* 0x000fe20000100800 */
[----:B---3--:R-:W-:-:S03]  /*0870*/  IMAD.MOV R10, RZ, RZ, -R5 ;  /* 0x000000ffff0a7224 */ /* 0x008fc600078e0a05 */
[----:B------:R-:W-:Y:S01]  /*0880*/  STL [R1+0x70], RZ ;  /* 0x000070ff01007387 */ /* 0x000fe20000100800 */
[----:B------:R-:W-:Y:S01]  /*0890*/  IMAD.MOV.U32 R4, RZ, RZ, R10 ;  /* 0x000000ffff047224 */ /* 0x000fe200078e000a */
[----:B------:R-:W-:Y:S02]  /*08a0*/  IABS R10, R13 ;  /* 0x0000000d000a7213 */ /* 0x000fe40000000000 */
[----:B------:R-:W-:Y:S01]  /*08b0*/  STL [R1+0x74], RZ ;  /* 0x000074ff01007387 */ /* 0x000fe20000100800 */
[----:B------:R-:W-:Y:S02]  /*08c0*/  IMAD R7, R4, R9, RZ ;  /* 0x0000000904077224 */ /* 0x000fe400078e02ff */
[----:B------:R-:W-:Y:S01]  /*08d0*/  IMAD.MOV.U32 R4, RZ, RZ, RZ ;  /* 0x000000ffff047224 */ /* 0x000fe200078e00ff */
[----:B------:R-:W-:Y:S03]  /*08e0*/  STL [R1+0x78], RZ ;  /* 0x000078ff01007387 */ /* 0x000fe60000100800 */
[----:B------:R-:W-:Y:S01]  /*08f0*/  IMAD.HI.U32 R4, R5, R7, R4 ;  /* 0x0000000705047227 */ /* 0x000fe200078e0004 */
[----:B------:R-:W-:Y:S03]  /*0900*/  STL [R1+0x7c], RZ ;  /* 0x00007cff01007387 */ /* 0x000fe60000100800 */
[----:B------:R-:W-:Y:S01]  /*0910*/  IMAD.MOV R5, RZ, RZ, -R10 ;  /* 0x000000ffff057224 */ /* 0x000fe200078e0a0a */
[----:B------:R-:W-:Y:S01]  /*0920*/  STL [R1+0x60], RZ ;  /* 0x000060ff01007387 */ /* 0x000fe20000100800 */
[----:B------:R-:W-:-:S03]  /*0930*/  IMAD.HI.U32 R0, R4, R11, RZ ;  /* 0x0000000b04007227 */ /* 0x000fc600078e00ff */
[----:B------:R-:W-:Y:S01]  /*0940*/  STL [R1+0x64], RZ ;  /* 0x000064ff01007387 */ /* 0x000fe20000100800 */
[----:B------:R-:W-:Y:S01]  /*0950*/  IMAD R4, R0, R5, R11 ;  /* 0x0000000500047224 */ /* 0x000fe200078e020b */
[----:B------:R-:W-:Y:S02]  /*0960*/  CS2R R10, SRZ ;  /* 0x00000000000a7805 */ /* 0x000fe4000001ff00 */
[----:B------:R-:W-:Y:S02]  /*0970*/  STL [R1+0x68], RZ ;  /* 0x000068ff01007387 */ /* 0x000fe40000100800 */
[----:B------:R-:W-:Y:S02]  /*0980*/  ISETP.GT.U32.AND P1, PT, R9, R4, PT ;  /* 0x000000040900720c */ /* 0x000fe40003f24070 */
[----:B------:R-:W-:Y:S04]  /*0990*/  STL [R1+0x6c], RZ ;  /* 0x00006cff01007387 */ /* 0x000fe80000100800 */
[----:B------:R-:W-:Y:S04]  /*09a0*/  STL [R1+0x50], RZ ;  /* 0x000050ff01007387 */ /* 0x000fe80000100800 */
[----:B------:R-:W-:Y:S03]  /*09b0*/  STL [R1+0x54], RZ ;  /* 0x000054ff01007387 */ /* 0x000fe60000100800 */
[----:B------:R-:W-:Y:S01]  /*09c0*/  @!P1 IMAD.IADD R4, R4, 0x1, -R9 ;  /* 0x0000000104049824 */ /* 0x000fe200078e0a09 */
[----:B------:R-:W-:Y:S01]  /*09d0*/  STL [R1+0x58], RZ ;  /* 0x000058ff01007387 */ /* 0x000fe20000100800 */
[----:B------:R-:W-:Y:S01]  /*09e0*/  @!P1 VIADD R0, R0, 0x1 ;  /* 0x0000000100009836 */ /* 0x000fe20000000000 */
[----:B------:R-:W-:-:S02]  /*09f0*/  ISETP.NE.AND P1, PT, R13, RZ, PT ;  /* 0x000000ff0d00720c */ /* 0x000fc40003f25270 */
[----:B------:R-:W-:Y:S01]  /*0a00*/  STL [R1+0x5c], RZ ;  /* 0x00005cff01007387 */ /* 0x000fe20000100800 */
[----:B------:R-:W-:Y:S02]  /*0a10*/  ISETP.GE.U32.AND P0, PT, R4, R9, PT ;  /* 0x000000090400720c */ /* 0x000fe40003f06070 */
[----:B------:R-:W-:Y:S01]  /*0a20*/  LOP3.LUT R4, R6, R13, RZ, 0x3c, !PT ;  /* 0x0000000d06047212 */ /* 0x000fe200078e3cff */
[----:B------:R-:W-:Y:S03]  /*0a30*/  STL [R1+0x40], RZ ;  /* 0x000040ff01007387 */ /* 0x000fe60000100800 */
[----:B------:R-:W-:Y:S01]  /*0a40*/  ISETP.GE.AND P2, PT, R4, RZ, PT ;  /* 0x000000ff0400720c */ /* 0x000fe20003f46270 */
[----:B------:R-:W-:Y:S01]  /*0a50*/  STL [R1+0x44], RZ ;  /* 0x000044ff01007387 */ /* 0x000fe20000100800 */
[----:B------:R-:W-:-:S03]  /*0a60*/  CS2R R4, SRZ ;  /* 0x0000000000047805 */ /* 0x000fc6000001ff00 */
[----:B------:R-:W-:Y:S02]  /*0a70*/  STL [R1+0x48], RZ ;  /* 0x000048ff01007387 */ /* 0x000fe40000100800 */
[----:B------:R-:W-:Y:S02]  /*0a80*/  @P0 VIADD R0, R0, 0x1 ;  /* 0x0000000100000836 */ /* 0x000fe40000000000 */
[----:B------:R-:W-:Y:S04]  /*0a90*/  STL [R1+0x4c], RZ ;  /* 0x00004cff01007387 */ /* 0x000fe80000100800 */
[----:B------:R-:W-:Y:S01]  /*0aa0*/  STL [R1+0x30], RZ ;  /* 0x000030ff01007387 */ /* 0x000fe20000100800 */
[----:B------:R-:W-:Y:S01]  /*0ab0*/  @!P2 IMAD.MOV R0, RZ, RZ, -R0 ;  /* 0x000000ffff00a224 */ /* 0x000fe200078e0a00 */
[----:B------:R-:W-:-:S02]  /*0ac0*/  @!P1 LOP3.LUT R0, RZ, R13, RZ, 0x33, !PT ;  /* 0x0000000dff009212 */ /* 0x000fc400078e33ff */
[----:B------:R-:W-:Y:S03]  /*0ad0*/  STL [R1+0x34], RZ ;  /* 0x000034ff01007387 */ /* 0x000fe60000100800 */
[----:B0-----:R-:W-:Y:S01]  /*0ae0*/  IMAD.SHL.U32 R3, R0, 0x80, RZ ;  /* 0x0000008000037824 */ /* 0x001fe200078e00ff */
[----:B------:R-:W-:Y:S01]  /*0af0*/  STL [R1+0x38], RZ ;  /* 0x000038ff01007387 */ /* 0x000fe20000100800 */
[----:B------:R-:W-:Y:S02]  /*0b00*/  IMAD.MOV R60, RZ, RZ, -R0 ;  /* 0x000000ffff3c7224 */ /* 0x000fe400078e0a00 */
[C---:B------:R-:W-:Y:S01]  /*0b10*/  VIADD R0, R3.reuse, 0x1 ;  /* 0x0000000103007836 */ /* 0x040fe20000000000 */
[----:B------:R-:W-:Y:S01]  /*0b20*/  STL [R1+0x3c], RZ ;  /* 0x00003cff01007387 */ /* 0x000fe20000100800 */
[----:B-1----:R-:W-:Y:S02]  /*0b30*/  VIADD R2, R3, 0x2 ;  /* 0x0000000203027836 */ /* 0x002fe40000000000 */
[----:B------:R-:W-:Y:S01]  /*0b40*/  IMAD R60, R13, R60, R6 ;  /* 0x0000003c0d3c7224 */ /* 0x000fe200078e0206 */
[----:B------:R-:W-:Y:S01]  /*0b50*/  STL [R1+0x20], RZ ;  /* 0x000020ff01007387 */ /* 0x000fe20000100800 */
[----:B------:R-:W-:-:S02]  /*0b60*/  CS2R R6, SRZ ;  /* 0x0000000000067805 */ /* 0x000fc4000001ff00 */
[----:B------:R-:W-:Y:S01]  /*0b70*/  CS2R R12, SRZ ;  /* 0x00000000000c7805 */ /* 0x000fe2000001ff00 */
[----:B------:R-:W-:Y:S01]  /*0b80*/  IMAD.IADD R60, R8, 0x1, R60 ;  /* 0x00000001083c7824 */ /* 0x000fe200078e023c */
[----:B------:R-:W-:Y:S01]  /*0b90*/  STL [R1+0x24], RZ ;  /* 0x000024ff01007387 */ /* 0x000fe20000100800 */
[----:B------:R-:W-:-:S03]  /*0ba0*/  CS2R R8, SRZ ;  /* 0x0000000000087805 */ /* 0x000fc6000001ff00 */
[----:B------:R-:W-:Y:S04]  /*0bb0*/  STL [R1+0x28], RZ ;  /* 0x000028ff01007387 */ /* 0x000fe80000100800 */
[----:B------:R-:W-:Y:S04]  /*0bc0*/  STL [R1+0x2c], RZ ;  /* 0x00002cff01007387 */ /* 0x000fe80000100800 */
[----:B------:R-:W-:Y:S04]  /*0bd0*/  STL [R1+0x10], RZ ;  /* 0x000010ff01007387 */ /* 0x000fe80000100800 */
[----:B------:R-:W-:Y:S04]  /*0be0*/  STL [R1+0x14], RZ ;  /* 0x000014ff01007387 */ /* 0x000fe80000100800 */
[----:B------:R-:W-:Y:S04]  /*0bf0*/  STL [R1+0x18], RZ ;  /* 0x000018ff01007387 */ /* 0x000fe80000100800 */
[----:B------:R-:W-:Y:S04]  /*0c00*/  STL [R1+0x1c], RZ ;  /* 0x00001cff01007387 */ /* 0x000fe80000100800 */
[----:B------:R-:W-:Y:S04]  /*0c10*/  STL [R1], RZ ;  /* 0x000000ff01007387 */ /* 0x000fe80000100800 */
[----:B------:R-:W-:Y:S04]  /*0c20*/  STL [R1+0x4], RZ ;  /* 0x000004ff01007387 */ /* 0x000fe80000100800 */
        /* <DEDUP_REMOVED lines=118> */
[----:B------:R-:W-:Y:S04]  /*1390*/  STL [R1+0xb70], R3 ;  /* 0x000b700301007387 */ /* 0x000fe80000100800 */
[----:B------:R0:W-:Y:S04]  /*13a0*/  STL [R1+0x510], R0 ;  /* 0x0005100001007387 */ /* 0x0001e80000100800 */
[----:B------:R1:W-:Y:S01]  /*13b0*/  STL [R1+0x50c], R2 ;  /* 0x00050c0201007387 */ /* 0x0003e20000100800 */
[----:B0-----:R-:W-:-:S02]  /*13c0*/  VIADD R0, R3, 0x3 ;  /* 0x0000000303007836 */ /* 0x001fc40000000000 */
[----:B-1----:R-:W-:-:S03]  /*13d0*/  VIADD R2, R3, 0x4 ;  /* 0x0000000403027836 */ /* 0x002fc60000000000 */
[----:B------:R0:W-:Y:S04]  /*13e0*/  STL [R1+0x508], R0 ;  /* 0x0005080001007387 */ /* 0x0001e80000100800 */
[----:B------:R1:W-:Y:S01]  /*13f0*/  STL [R1+0x504], R2 ;  /* 0x0005040201007387 */ /* 0x0003e20000100800 */
[C---:B0-----:R-:W-:Y:S02]  /*1400*/  VIADD R0, R3.reuse, 0x5 ;  /* 0x0000000503007836 */ /* 0x041fe40000000000 */
        /* <DEDUP_REMOVED lines=187> */
[----:B0-----:R-:W-:Y:S02]  /*1fc0*/  IMAD.SHL.U32 R0, R60, 0x80, RZ ;  /* 0x000000803c007824 */ /* 0x001fe400078e00ff */
[----:B------:R-:W0:Y:S01]  /*1fd0*/  S2R R60, SR_TID.X ;  /* 0x00000000003c7919 */ /* 0x000e220000002100 */
[----:B-1----:R-:W-:-:S05]  /*1fe0*/  VIADD R2, R3, 0x63 ;  /* 0x0000006303027836 */ /* 0x002fca0000000000 */
[----:B------:R1:W-:Y:S02]  /*1ff0*/  STL [R1+0x388], R2 ;  /* 0x0003880201007387 */ /* 0x0003e40000100800 */
[----:B-1----:R-:W-:-:S05]  /*2000*/  VIADD R2, R3, 0x64 ;  /* 0x0000006403027836 */ /* 0x002fca0000000000 */
[----:B------:R1:W-:Y:S02]  /*2010*/  STL [R1+0x384], R2 ;  /* 0x0003840201007387 */ /* 0x0003e40000100800 */
[----:B-1----:R-:W-:Y:S01]  /*2020*/  VIADD R2, R3, 0x65 ;  /* 0x0000006503027836 */ /* 0x002fe20000000000 */
[----:B0-----:R-:W-:-:S04]  /*2030*/  LOP3.LUT R60, R0, 0x1f, R60, 0xf8, !PT ;  /* 0x0000001f003c7812 */ /* 0x001fc800078ef83c */
[----:B------:R0:W-:Y:S04]  /*2040*/  STL [R1+0x380], R2 ;  /* 0x0003800201007387 */ /* 0x0001e80000100800 */
[----:B0-----:R0:W5:Y:S04]  /*2050*/  LDL.LU R2, [R1+0x2f74] ;  /* 0x002f740001027983 */ /* 0x0011680000300800 */
[----:B------:R1:W-:Y:S02]  /*2060*/  STL [R1+0xf70], R60 ;  /* 0x000f703c01007387 */ /* 0x0003e40000100800 */
[----:B-1----:R-:W-:-:S05]  /*2070*/  LOP3.LUT R60, R0, 0x20, R61, 0xfe, !PT ;  /* 0x00000020003c7812 */ /* 0x002fca00078efe3d */
[----:B------:R1:W-:Y:S02]  /*2080*/  STL [R1+0xf6c], R60 ;  /* 0x000f6c3c01007387 */ /* 0x0003e40000100800 */
[C-C-:B-1----:R-:W-:Y:S02]  /*2090*/  LOP3.LUT R60, R0.reuse, 0x40, R61.reuse, 0xfe, !PT ;  /* 0x00000040003c7812 */ /* 0x142fe400078efe3d */
[----:B------:R-:W-:Y:S01]  /*20a0*/  LOP3.LUT R61, R0, 0x60, R61, 0xfe, !PT ;  /* 0x00000060003d7812 */ /* 0x000fe200078efe3d */
[C---:B------:R-:W-:Y:S02]  /*20b0*/  VIADD R0, R3.reuse, 0x67 ;  /* 0x0000006703007836 */ /* 0x040fe40000000000 */
[----:B------:R1:W-:Y:S04]  /*20c0*/  STL [R1+0xf68], R60 ;  /* 0x000f683c01007387 */ /* 0x0003e80000100800 */
[----:B------:R3:W-:Y:S01]  /*20d0*/  STL [R1+0xf74], R61 ;  /* 0x000f743d01007387 */ /* 0x0007e20000100800 */
[----:B-1----:R-:W-:-:S02]  /*20e0*/  VIADD R60, R3, 0x66 ;  /* 0x00000066033c7836 */ /* 0x002fc40000000000 */
[----:B---3--:R-:W-:-:S03]  /*20f0*/  VIADD R61, R3, 0x68 ;  /* 0x00000068033d7836 */ /* 0x008fc60000000000 */
[----:B------:R1:W-:Y:S04]  /*2100*/  STL [R1+0x37c], R60 ;  /* 0x00037c3c01007387 */ /* 0x0003e80000100800 */
[----:B------:R3:W-:Y:S04]  /*2110*/  STL [R1+0x378], R0 ;  /* 0x0003780001007387 */ /* 0x0007e80000100800 */
[----:B------:R4:W-:Y:S01]  /*2120*/  STL [R1+0x374], R61 ;  /* 0x0003743d01007387 */ /* 0x0009e20000100800 */
[C---:B-1----:R-:W-:Y:S02]  /*2130*/  VIADD R60, R3.reuse, 0x69 ;  /* 0x00000069033c7836 */ /* 0x042fe40000000000 */
[----:B---3--:R-:W-:-:S03]  /*2140*/  VIADD R0, R3, 0x6a ;  /* 0x0000006a03007836 */ /* 0x008fc60000000000 */
[----:B------:R1:W-:Y:S01]  /*2150*/  STL [R1+0x370], R60 ;  /* 0x0003703c01007387 */ /* 0x0003e20000100800 */
[----:B----4-:R-:W-:-:S03]  /*2160*/  VIADD R61, R3, 0x6b ;  /* 0x0000006b033d7836 */ /* 0x010fc60000000000 */
        /* <DEDUP_REMOVED lines=17> */
[----:B----4-:R-:W-:-:S05]  /*2280*/  VIADD R61, R3, 0x74 ;  /* 0x00000074033d7836 */ /* 0x010fca0000000000 */
[----:B------:R3:W-:Y:S01]  /*2290*/  STL [R1+0x344], R61 ;  /* 0x0003443d01007387 */ /* 0x0007e20000100800 */
[----:B-1----:R-:W-:-:S05]  /*22a0*/  VIADD R60, R3, 0x75 ;  /* 0x00000075033c7836 */ /* 0x002fca0000000000 */
[----:B------:R1:W-:Y:S01]  /*22b0*/  STL [R1+0x340], R60 ;  /* 0x0003403c01007387 */ /* 0x0003e20000100800 */
[----:B---3--:R-:W-:-:S05]  /*22c0*/  VIADD R61, R3, 0x76 ;  /* 0x00000076033d7836 */ /* 0x008fca0000000000 */
        /* <DEDUP_REMOVED lines=15> */
[C---:B---3--:R-:W-:Y:S02]  /*23c0*/  VIADD R61, R3.reuse, 0x7e ;  /* 0x0000007e033d7836 */ /* 0x048fe40000000000 */
[----:B-1----:R-:W-:Y:S02]  /*23d0*/  VIADD R60, R3, 0x7f ;  /* 0x0000007f033c7836 */ /* 0x002fe40000000000 */
[----:B------:R0:W5:Y:S01]  /*23e0*/  LDL.LU R3, [R1+0x2f70] ;  /* 0x002f700001037983 */ /* 0x0001620000300800 */
[----:B--2---:R-:W-:Y:S05]  /*23f0*/  BRA.U !UP0, `(.L_x_0) ;  /* 0x0000097508847547 */ /* 0x004fea000b800000 */
[----:B------:R-:W2:Y:S01]  /*2400*/  LDL.LU R26, [R1+0x330] ;  /* 0x00033000011a7983 */ /* 0x000ea20000300800 */
[----:B-----5:R-:W-:Y:S01]  /*2410*/  IABS R8, R2 ;  /* 0x0000000200087213 */ /* 0x020fe20000000000 */
[----:B------:R-:W-:Y:S01]  /*2420*/  IMAD.MOV.U32 R34, RZ, RZ, R0 ;  /* 0x000000ffff227224 */ /* 0x000fe200078e0000 */
[----:B------:R-:W-:Y:S01]  /*2430*/  ISETP.GE.AND P4, PT, R60, RZ, PT ;  /* 0x000000ff3c00720c */ /* 0x000fe20003f86270 */
[----:B------:R-:W3:Y:S01]  /*2440*/  LDL R21, [R1+0xf6c] ;  /* 0x000f6c0001157983 */ /* 0x000ee20000100800 */
[----:B------:R-:W-:Y:S01]  /*2450*/  ISETP.GE.AND P2, PT, R61, RZ, PT ;  /* 0x000000ff3d00720c */ /* 0x000fe20003f46270 */
[----:B------:R-:W1:Y:S02]  /*2460*/  LDCU.128 UR12, c[0x0][0x380] ;  /* 0x00007000ff0c77ac */ /* 0x000e640008000c00 */
[----:B------:R-:W4:Y:S01]  /*2470*/  LDL R27, [R1+0xf74] ;  /* 0x000f7400011b7983 */ /* 0x000f220000100800 */
[----:B------:R-:W0:Y:S03]  /*2480*/  LDCU UR6, c[0x0][0x3a4] ;  /* 0x00007480ff0677ac */ /* 0x000e260008000800 */
[----:B------:R-:W2:Y:S01]  /*2490*/  LDL R22, [R1+0xf68] ;  /* 0x000f680001167983 */ /* 0x000ea20000100800 */
[----:B------:R-:W0:Y:S03]  /*24a0*/  LDCU UR7, c[0x0][0x3b0] ;  /* 0x00007600ff0777ac */ /* 0x000e260008000800 */
[----:B------:R-:W2:Y:S04]  /*24b0*/  LDL.LU R52, [R1+0x398] ;  /* 0x0003980001347983 */ /* 0x000ea80000300800 */
        /* <DEDUP_REMOVED lines=20> */
[----:B------:R-:W2:Y:S04]  /*2600*/  LDL R20, [R1+0xf70] ;  /* 0x000f700001147983 */ /* 0x000ea80000100800 */
        /* <DEDUP_REMOVED lines=9> */
[----:B------:R-:W2:Y:S01]  /*26a0*/  LDL.LU R29, [R1+0x320] ;  /* 0x00032000011d7983 */ /* 0x000ea20000300800 */
[----:B------:R-:W0:Y:S01]  /*26b0*/  I2F.RP R5, R8 ;  /* 0x0000000800057306 */ /* 0x000e220000209400 */
[----:B------:R-:W-:-:S02]  /*26c0*/  IABS R0, R3 ;  /* 0x0000000300007213 */ /* 0x000fc40000000000 */
[----:B------:R-:W2:Y:S04]  /*26d0*/  LDL.LU R23, [R1+0x324] ;  /* 0x0003240001177983 */ /* 0x000ea80000300800 */
[----:B------:R-:W2:Y:S01]  /*26e0*/  LDL.LU R24, [R1+0x328] ;  /* 0x0003280001187983 */ /* 0x000ea20000300800 */
[----:B------:R-:W1:Y:S03]  /*26f0*/  I2F.RP R4, R0 ;  /* 0x0000000000047306 */ /* 0x000e660000209400 */
[----:B------:R-:W2:Y:S01]  /*2700*/  LDL.LU R25, [R1+0x32c] ;  /* 0x00032c0001197983 */ /* 0x000ea20000300800 */
[----:B------:R-:W-:-:S04]  /*2710*/  IABS R60, R60 ;  /* 0x0000003c003c7213 */ /* 0x000fc80000000000 */
[----:B0-----:R-:W0:Y:S08]  /*2720*/  MUFU.RCP R5, R5 ;  /* 0x0000000500057308 */ /* 0x001e300000001000 */
[----:B-1----:R-:W1:Y:S01]  /*2730*/  MUFU.RCP R4, R4 ;  /* 0x0000000400047308 */ /* 0x002e620000001000 */
[----:B0-----:R-:W-:-:S07]  /*2740*/  VIADD R5, R5, 0xffffffe ;  /* 0x0ffffffe05057836 */ /* 0x001fce0000000000 */
[----:B------:R-:W0:Y:S01]  /*2750*/  F2I.FTZ.U32.TRUNC.NTZ R5, R5 ;  /* 0x0000000500057305 */ /* 0x000e22000021f000 */
[----:B-1----:R-:W-:-:S07]  /*2760*/  VIADD R4, R4, 0xffffffe ;  /* 0x0ffffffe04047836 */ /* 0x002fce0000000000 */
[----:B------:R1:W1:Y:S01]  /*2770*/  F2I.FTZ.U32.TRUNC.NTZ R7, R4 ;  /* 0x0000000400077305 */ /* 0x000262000021f000 */
[----:B0-----:R-:W-:Y:S02]  /*2780*/  IMAD.MOV R13, RZ, RZ, -R5 ;  /* 0x000000ffff0d7224 */ /* 0x001fe400078e0a05 */
[----:B-1----:R-:W-:Y:S02]  /*2790*/  IMAD.MOV.U32 R4, RZ, RZ, RZ ;  /* 0x000000ffff047224 */ /* 0x002fe400078e00ff */
[----:B------:R-:W-:-:S04]  /*27a0*/  IMAD R13, R13, R8, RZ ;  /* 0x000000080d0d7224 */ /* 0x000fc800078e02ff */
[----:B------:R-:W-:-:S04]  /*27b0*/  IMAD.HI.U32 R13, R5, R13, R4 ;  /* 0x0000000d050d7227 */ /* 0x000fc800078e0004 */
[----:B------:R-:W-:-:S04]  /*27c0*/  IMAD.MOV R6, RZ, RZ, -R7 ;  /* 0x000000ffff067224 */ /* 0x000fc800078e0a07 */
[----:B------:R-:W-:Y:S02]  /*27d0*/  IMAD R4, R6, R0, RZ ;  /* 0x0000000006047224 */ /* 0x000fe400078e02ff */
[----:B------:R-:W-:-:S04]  /*27e0*/  IMAD.MOV.U32 R6, RZ, RZ, RZ ;  /* 0x000000ffff067224 */ /* 0x000fc800078e00ff */
[----:B------:R-:W-:Y:S01]  /*27f0*/  IMAD.HI.U32 R4, R7, R4, R6 ;  /* 0x0000000407047227 */ /* 0x000fe200078e0006 */
[----:B---3--:R-:W-:Y:S02]  /*2800*/  IABS R10, R21 ;  /* 0x00000015000a7213 */ /* 0x008fe40000000000 */
[----:B----4-:R-:W-:-:S03]  /*2810*/  IABS R7, R27 ;  /* 0x0000001b00077213 */ /* 0x010fc60000000000 */
[----:B------:R-:W-:Y:S01]  /*2820*/  IMAD.HI.U32 R14, R13, R10, RZ ;  /* 0x0000000a0d0e7227 */ /* 0x000fe200078e00ff */
[----:B--2---:R-:W-:-:S03]  /*2830*/  IABS R6, R22 ;  /* 0x0000001600067213 */ /* 0x004fc60000000000 */
[----:B------:R-:W-:-:S04]  /*2840*/  IMAD.MOV R14, RZ, RZ, -R14 ;  /* 0x000000ffff0e7224 */ /* 0x000fc800078e0a0e */
[----:B------:R-:W-:-:S05]  /*2850*/  IMAD R10, R8, R14, R10 ;  /* 0x0000000e080a7224 */ /* 0x000fca00078e020a */
[----:B------:R-:W-:-:S13]  /*2860*/  ISETP.GT.U32.AND P1, PT, R8, R10, PT ;  /* 0x0000000a0800720c */ /* 0x000fda0003f24070 */
[----:B------:R-:W-:Y:S01]  /*2870*/  @!P1 IMAD.IADD R10, R10, 0x1, -R8 ;  /* 0x000000010a0a9824 */ /* 0x000fe200078e0a08 */
[----:B------:R-:W-:-:S05]  /*2880*/  IABS R9, R20 ;  /* 0x0000001400097213 */ /* 0x000fca0000000000 */
[----:B------:R-:W-:-:S04]  /*2890*/  IMAD.MOV.U32 R5, RZ, RZ, R9 ;  /* 0x000000ffff057224 */ /* 0x000fc800078e0009 */
[----:B------:R-:W-:-:S04]  /*28a0*/  IMAD.HI.U32 R11, R13, R5, RZ ;  /* 0x000000050d0b7227 */ /* 0x000fc800078e00ff */
[----:B------:R-:W-:-:S04]  /*28b0*/  IMAD.MOV R11, RZ, RZ, -R11 ;  /* 0x000000ffff0b7224 */ /* 0x000fc800078e0a0b */
[----:B------:R-:W-:Y:S02]  /*28c0*/  IMAD R5, R8, R11, R5 ;  /* 0x0000000b08057224 */ /* 0x000fe400078e0205 */
[----:B------:R-:W-:-:S03]  /*28d0*/  IMAD.HI.U32 R11, R13, R6, RZ ;  /* 0x000000060d0b7227 */ /* 0x000fc600078e00ff */
[----:B------:R-:W-:Y:S01]  /*28e0*/  ISETP.GT.U32.AND P0, PT, R8, R5, PT ;  /* 0x000000050800720c */ /* 0x000fe20003f04070 */
[----:B------:R-:W-:-:S04]  /*28f0*/  IMAD.HI.U32 R13, R13, R7, RZ ;  /* 0x000000070d0d7227 */ /* 0x000fc800078e00ff */
[----:B------:R-:W-:Y:S02]  /*2900*/  IMAD.MOV R11, RZ, RZ, -R11 ;  /* 0x000000ffff0b7224 */ /* 0x000fe400078e0a0b */
[----:B------:R-:W-:Y:S02]  /*2910*/  IMAD.MOV R13, RZ, RZ, -R13 ;  /* 0x000000ffff0d7224 */ /* 0x000fe400078e0a0d */
[C---:B------:R-:W-:Y:S02]  /*2920*/  IMAD R6, R8.reuse, R11, R6 ;  /* 0x0000000b08067224 */ /* 0x040fe400078e0206 */
[C---:B------:R-:W-:Y:S02]  /*2930*/  IMAD R7, R8.reuse, R13, R7 ;  /* 0x0000000d08077224 */ /* 0x040fe400078e0207 */
[----:B------:R-:W-:Y:S01]  /*2940*/  @!P0 IMAD.IADD R5, R5, 0x1, -R8 ;  /* 0x0000000105058824 */ /* 0x000fe200078e0a08 */
[C---:B------:R-:W-:Y:S01]  /*2950*/  ISETP.GT.U32.AND P3, PT, R8.reuse, R6, PT ;  /* 0x000000060800720c */ /* 0x040fe20003f64070 */
[----:B------:R-:W-:Y:S01]  /*2960*/  IMAD.MOV.U32 R11, RZ, RZ, R60 ;  /* 0x000000ffff0b7224 */ /* 0x000fe200078e003c */
[----:B------:R-:W-:-:S02]  /*2970*/  ISETP.GT.U32.AND P6, PT, R8, R7, PT ;  /* 0x000000070800720c */ /* 0x000fc40003fc4070 */
[----:B------:R-:W-:Y:S01]  /*2980*/  ISETP.GT.U32.AND P5, PT, R8, R5, PT ;  /* 0x000000050800720c */ /* 0x000fe20003fa4070 */
[----:B------:R-:W-:Y:S01]  /*2990*/  IMAD.HI.U32 R16, R4, R11, RZ ;  /* 0x0000000b04107227 */ /* 0x000fe200078e00ff */
[----:B------:R-:W-:Y:S02]  /*29a0*/  ISETP.GE.AND P0, PT, R20, RZ, PT ;  /* 0x000000ff1400720c */ /* 0x000fe40003f06270 */
[----:B------:R-:W-:Y:S01]  /*29b0*/  IABS R13, R29 ;  /* 0x0000001d000d7213 */ /* 0x000fe20000000000 */
[----:B------:R-:W-:Y:S01]  /*29c0*/  IMAD.MOV R16, RZ, RZ, -R16 ;  /* 0x000000ffff107224 */ /* 0x000fe200078e0a10 */
[----:B------:R-:W-:Y:S02]  /*29d0*/  IABS R9, R28 ;  /* 0x0000001c00097213 */ /* 0x000fe40000000000 */
[----:B------:R-:W-:Y:S01]  /*29e0*/  IABS R15, R24 ;  /* 0x00000018000f7213 */ /* 0x000fe20000000000 */
[--C-:B------:R-:W-:Y:S01]  /*29f0*/  @!P3 IMAD.IADD R6, R6, 0x1, -R8.reuse ;  /* 0x000000010606b824 */ /* 0x100fe200078e0a08 */
[C---:B------:R-:W-:Y:S01]  /*2a00*/  ISETP.GT.U32.AND P3, PT, R8.reuse, R10, PT ;  /* 0x0000000a0800720c */ /* 0x040fe20003f64070 */
[--C-:B------:R-:W-:Y:S01]  /*2a10*/  @!P6 IMAD.IADD R7, R7, 0x1, -R8.reuse ;  /* 0x000000010707e824 */ /* 0x100fe200078e0a08 */
[----:B------:R-:W-:Y:S01]  /*2a20*/  IABS R14, R23 ;  /* 0x00000017000e7213 */ /* 0x000fe20000000000 */
[----:B------:R-:W-:Y:S01]  /*2a30*/  @!P5 IMAD.IADD R5, R5, 0x1, -R8 ;  /* 0x000000010505d824 */ /* 0x000fe200078e0a08 */
[----:B------:R-:W-:Y:S01]  /*2a40*/  ISETP.GT.U32.AND P1, PT, R8, R6, PT ;  /* 0x000000060800720c */ /* 0x000fe20003f24070 */
[----:B------:R-:W-:Y:S01]  /*2a50*/  IMAD R11, R0, R16, R11 ;  /* 0x00000010000b7224 */ /* 0x000fe200078e020b */
[----:B------:R-:W-:Y:S01]  /*2a60*/  ISETP.GT.U32.AND P6, PT, R8, R7, PT ;  /* 0x000000070800720c */ /* 0x000fe20003fc4070 */
[----:B------:R-:W-:Y:S01]  /*2a70*/  @!P0 IMAD.MOV R5, RZ, RZ, -R5 ;  /* 0x000000ffff058224 */ /* 0x000fe200078e0a05 */
[----:B------:R-:W-:Y:S01]  /*2a80*/  ISETP.GE.AND P5, PT, R21, RZ, PT ;  /* 0x000000ff1500720c */ /* 0x000fe20003fa6270 */
[----:B------:R-:W-:Y:S01]  /*2a90*/  IMAD.HI.U32 R18, R4, R13, RZ ;  /* 0x0000000d04127227 */ /* 0x000fe200078e00ff */
[----:B------:R-:W-:-:S03]  /*2aa0*/  ISETP.GE.AND P0, PT, R27, RZ, PT ;  /* 0x000000ff1b00720c */ /* 0x000fc60003f06270 */
[----:B------:R-:W-:Y:S02]  /*2ab0*/  @!P3 IMAD.IADD R10, R10, 0x1, -R8 ;  /* 0x000000010a0ab824 */ /* 0x000fe400078e0a08 */
[----:B------:R-:W-:Y:S02]  /*2ac0*/  IMAD.MOV R18, RZ, RZ, -R18 ;  /* 0x000000ffff127224 */ /* 0x000fe400078e0a12 */
[--C-:B------:R-:W-:Y:S01]  /*2ad0*/  @!P1 IMAD.IADD R6, R6, 0x1, -R8.reuse ;  /* 0x0000000106069824 */ /* 0x100fe200078e0a08 */
[----:B------:R-:W-:Y:S01]  /*2ae0*/  ISETP.GT.U32.AND P1, PT, R0, R11, PT ;  /* 0x0000000b0000720c */ /* 0x000fe20003f24070 */
[----:B------:R-:W-:Y:S01]  /*2af0*/  @!P6 IMAD.IADD R7, R7, 0x1, -R8 ;  /* 0x000000010707e824 */ /* 0x000fe200078e0a08 */
[----:B------:R-:W-:Y:S01]  /*2b00*/  LOP3.LUT R8, RZ, R2, RZ, 0x33, !PT ;  /* 0x00000002ff087212 */ /* 0x000fe200078e33ff */
[----:B------:R-:W-:Y:S01]  /*2b10*/  @!P5 IMAD.MOV R10, RZ, RZ, -R10 ;  /* 0x000000ffff0ad224 */ /* 0x000fe200078e0a0a */
[----:B------:R-:W-:Y:S01]  /*2b20*/  ISETP.NE.AND P5, PT, R2, RZ, PT ;  /* 0x000000ff0200720c */ /* 0x000fe20003fa5270 */
[----:B------:R-:W-:Y:S01]  /*2b30*/  IMAD R13, R0, R18, R13 ;  /* 0x00000012000d7224 */ /* 0x000fe200078e020d */
[----:B------:R-:W-:Y:S01]  /*2b40*/  ISETP.GE.AND P6, PT, R22, RZ, PT ;  /* 0x000000ff1600720c */ /* 0x000fe20003fc6270 */
[----:B------:R-:W-:Y:S01]  /*2b50*/  @!P0 IMAD.MOV R7, RZ, RZ, -R7 ;  /* 0x000000ffff078224 */ /* 0x000fe200078e0a07 */
[----:B------:R-:W-:Y:S01]  /*2b60*/  SEL R5, R8, R5, !P5 ;  /* 0x0000000508057207 */ /* 0x000fe20006800000 */
[----:B------:R-:W-:Y:S01]  /*2b70*/  IMAD.HI.U32 R12, R4, R9, RZ ;  /* 0x00000009040c7227 */ /* 0x000fe200078e00ff */
[----:B------:R-:W-:-:S02]  /*2b80*/  ISETP.GT.U32.AND P0, PT, R0, R13, PT ;  /* 0x0000000d0000720c */ /* 0x000fc40003f04070 */
[----:B------:R-:W-:Y:S01]  /*2b90*/  IABS R2, R26 ;  /* 0x0000001a00027213 */ /* 0x000fe20000000000 */
[----:B------:R0:W-:Y:S01]  /*2ba0*/  STL [R1+0x1e8], R5 ;  /* 0x0001e80501007387 */ /* 0x0001e20000100800 */
[----:B------:R-:W-:Y:S02]  /*2bb0*/  @!P1 IMAD.IADD R11, R11, 0x1, -R0 ;  /* 0x000000010b0b9824 */ /* 0x000fe400078e0a00 */
[----:B------:R-:W-:Y:S01]  /*2bc0*/  IMAD.MOV R12, RZ, RZ, -R12 ;  /* 0x000000ffff0c7224 */ /* 0x000fe200078e0a0c */
[----:B------:R-:W2:Y:S01]  /*2bd0*/  LDL.LU R27, [R1+0x334] ;  /* 0x00033400011b7983 */ /* 0x000ea20000300800 */
[----:B------:R-:W-:Y:S01]  /*2be0*/  IMAD.HI.U32 R19, R4, R15, RZ ;  /* 0x0000000f04137227 */ /* 0x000fe200078e00ff */
[----:B------:R-:W-:-:S03]  /*2bf0*/  ISETP.GT.U32.AND P1, PT, R0, R11, PT ;  /* 0x0000000b0000720c */ /* 0x000fc60003f24070 */
[----:B------:R-:W-:Y:S01]  /*2c00*/  @!P6 IMAD.MOV R6, RZ, RZ, -R6 ;  /* 0x000000ffff06e224 */ /* 0x000fe200078e0a06 */
[----:B0-----:R-:W-:Y:S01]  /*2c10*/  SEL R5, R8, R10, !P5 ;  /* 0x0000000a08057207 */ /* 0x001fe20006800000 */
[----:B------:R-:W-:Y:S02]  /*2c20*/  @!P0 IMAD.IADD R13, R13, 0x1, -R0 ;  /* 0x000000010d0d8824 */ /* 0x000fe400078e0a00 */
[----:B------:R-:W-:Y:S02]  /*2c30*/  IMAD R9, R0, R12, R9 ;  /* 0x0000000c00097224 */ /* 0x000fe400078e0209 */
[----:B------:R0:W-:Y:S01]  /*2c40*/  STL [R1+0x1e4], R5 ;  /* 0x0001e40501007387 */ /* 0x0001e20000100800 */
[----:B------:R-:W-:Y:S02]  /*2c50*/  IMAD.MOV R19, RZ, RZ, -R19 ;  /* 0x000000ffff137224 */ /* 0x000fe400078e0a13 */
[----:B------:R-:W-:-:S04]  /*2c60*/  IMAD.HI.U32 R16, R4, R14, RZ ;  /* 0x0000000e04107227 */ /* 0x000fc800078e00ff */
[----:B------:R-:W-:Y:S01]  /*2c70*/  @!P1 IMAD.IADD R11, R11, 0x1, -R0 ;  /* 0x000000010b0b9824 */ /* 0x000fe200078e0a00 */
[----:B------:R-:W-:Y:S02]  /*2c80*/  ISETP.GE.AND P1, PT, R28, RZ, PT ;  /* 0x000000ff1c00720c */ /* 0x000fe40003f26270 */
[----:B0-----:R-:W-:Y:S01]  /*2c90*/  SEL R5, R8, R6, !P5 ;  /* 0x0000000608057207 */ /* 0x001fe20006800000 */
[----:B------:R-:W-:Y:S01]  /*2ca0*/  IMAD.MOV.U32 R28, RZ, RZ, R30 ;  /* 0x000000ffff1c7224 */ /* 0x000fe200078e001e */
[----:B------:R-:W-:Y:S01]  /*2cb0*/  ISETP.GE.AND P0, PT, R29, RZ, PT ;  /* 0x000000ff1d00720c */ /* 0x000fe20003f06270 */
[----:B------:R-:W-:Y:S01]  /*2cc0*/  IMAD.MOV.U32 R30, RZ, RZ, R31 ;  /* 0x000000ffff1e7224 */ /* 0x000fe200078e001f */
[----:B------:R-:W-:Y:S01]  /*2cd0*/  IABS R12, R61 ;  /* 0x0000003d000c7213 */ /* 0x000fe20000000000 */
[----:B------:R0:W-:Y:S01]  /*2ce0*/  STL [R1+0x1e0], R5 ;  /* 0x0001e00501007387 */ /* 0x0001e20000100800 */
[----:B------:R-:W-:Y:S01]  /*2cf0*/  IMAD.MOV.U32 R31, RZ, RZ, R32 ;  /* 0x000000ffff1f7224 */ /* 0x000fe200078e0020 */
[----:B------:R-:W-:Y:S01]  /*2d00*/  ISETP.GT.U32.AND P3, PT, R0, R9, PT ;  /* 0x000000090000720c */ /* 0x000fe20003f64070 */
[----:B------:R-:W-:-:S02]  /*2d10*/  IMAD.MOV.U32 R32, RZ, RZ, R35 ;  /* 0x000000ffff207224 */ /* 0x000fc400078e0023 */
[----:B------:R-:W-:Y:S02]  /*2d20*/  IMAD.MOV.U32 R35, RZ, RZ, R36 ;  /* 0x000000ffff237224 */ /* 0x000fe400078e0024 */
[----:B------:R-:W-:Y:S02]  /*2d30*/  IMAD.MOV.U32 R36, RZ, RZ, R37 ;  /* 0x000000ffff247224 */ /* 0x000fe400078e0025 */
[----:B------:R-:W-:Y:S01]  /*2d40*/  IMAD.MOV.U32 R29, RZ, RZ, R30 ;  /* 0x000000ffff1d7224 */ /* 0x000fe200078e001e */
[----:B0-----:R-:W-:Y:S01]  /*2d50*/  SEL R5, R8, R7, !P5 ;  /* 0x0000000708057207 */ /* 0x001fe20006800000 */
[----:B------:R-:W-:Y:S02]  /*2d60*/  IMAD.MOV.U32 R37, RZ, RZ, R40 ;  /* 0x000000ffff257224 */ /* 0x000fe400078e0028 */
[----:B------:R-:W-:Y:S02]  /*2d70*/  IMAD.MOV.U32 R40, RZ, RZ, R41 ;  /* 0x000000ffff287224 */ /* 0x000fe400078e0029 */
[----:B------:R-:W-:Y:S01]  /*2d80*/  IMAD.MOV.U32 R30, RZ, RZ, R31 ;  /* 0x000000ffff1e7224 */ /* 0x000fe200078e001f */
[----:B------:R0:W-:Y:S01]  /*2d90*/  STL [R1+0x1dc], R5 ;  /* 0x0001dc0501007387 */ /* 0x0001e20000100800 */
[----:B------:R-:W-:-:S02]  /*2da0*/  IMAD.MOV.U32 R41, RZ, RZ, R44 ;  /* 0x000000ffff297224 */ /* 0x000fc400078e002c */
[----:B------:R-:W-:Y:S01]  /*2db0*/  IMAD.MOV.U32 R31, RZ, RZ, R32 ;  /* 0x000000ffff1f7224 */ /* 0x000fe200078e0020 */
[----:B------:R-:W3:Y:S01]  /*2dc0*/  LDL.LU R44, [R1+0x378] ;  /* 0x00037800012c7983 */ /* 0x000ee20000300800 */
[----:B------:R-:W-:Y:S02]  /*2dd0*/  IMAD.MOV.U32 R32, RZ, RZ, R34 ;  /* 0x000000ffff207224 */ /* 0x000fe400078e0022 */
[----:B------:R-:W-:Y:S01]  /*2de0*/  IMAD.HI.U32 R17, R4, R12, RZ ;  /* 0x0000000c04117227 */ /* 0x000fe200078e00ff */
[----:B------:R-:W4:Y:S03]  /*2df0*/  LDL.LU R34, [R1+0x350] ;  /* 0x0003500001227983 */ /* 0x000f260000300800 */
[----:B------:R-:W-:Y:S02]  /*2e00*/  IMAD.MOV R17, RZ, RZ, -R17 ;  /* 0x000000ffff117224 */ /* 0x000fe400078e0a11 */
[----:B------:R-:W-:-:S02]  /*2e10*/  @!P3 IMAD.IADD R9, R9, 0x1, -R0 ;  /* 0x000000010909b824 */ /* 0x000fc400078e0a00 */
[C---:B------:R-:W-:Y:S02]  /*2e20*/  IMAD R12, R0.reuse, R17, R12 ;  /* 0x00000011000c7224 */ /* 0x040fe400078e020c */
[C---:B------:R-:W-:Y:S01]  /*2e30*/  IMAD R15, R0.reuse, R19, R15 ;  /* 0x00000013000f7224 */ /* 0x040fe200078e020f */
[C---:B------:R-:W-:Y:S01]  /*2e40*/  ISETP.GT.U32.AND P6, PT, R0.reuse, R9, PT ;  /* 0x000000090000720c */ /* 0x040fe20003fc4070 */
[----:B------:R-:W-:Y:S01]  /*2e50*/  IMAD.MOV R16, RZ, RZ, -R16 ;  /* 0x000000ffff107224 */ /* 0x000fe200078e0a10 */
[----:B------:R-:W-:-:S03]  /*2e60*/  ISETP.GT.U32.AND P3, PT, R0, R12, PT ;  /* 0x0000000c0000720c */ /* 0x000fc60003f64070 */
[----:B------:R-:W-:Y:S01]  /*2e70*/  IMAD R14, R0, R16, R14 ;  /* 0x00000010000e7224 */ /* 0x000fe200078e020e */
[----:B------:R-:W-:-:S09]  /*2e80*/  IABS R16, R25 ;  /* 0x0000001900107213 */ /* 0x000fd20000000000 */
[----:B------:R-:W-:Y:S01]  /*2e90*/  @!P3 IMAD.IADD R12, R12, 0x1, -R0 ;  /* 0x000000010c0cb824 */ /* 0x000fe200078e0a00 */
[C---:B------:R-:W-:Y:S02]  /*2ea0*/  ISETP.GT.U32.AND P3, PT, R0.reuse, R15, PT ;  /* 0x0000000f0000720c */ /* 0x040fe40003f64070 */
[----:B------:R-:W-:Y:S01]  /*2eb0*/  ISETP.GT.U32.AND P5, PT, R0, R14, PT ;  /* 0x0000000e0000720c */ /* 0x000fe20003fa4070 */
[----:B------:R-:W-:-:S04]  /*2ec0*/  IMAD.HI.U32 R6, R4, R16, RZ ;  /* 0x0000001004067227 */ /* 0x000fc800078e00ff */
[----:B------:R-:W-:Y:S02]  /*2ed0*/  @!P6 IMAD.IADD R9, R9, 0x1, -R0 ;  /* 0x000000010909e824 */ /* 0x000fe400078e0a00 */
[----:B0-----:R-:W-:-:S04]  /*2ee0*/  IMAD.HI.U32 R5, R4, R2, RZ ;  /* 0x0000000204057227 */ /* 0x001fc800078e00ff */
[----:B------:R-:W-:Y:S01]  /*2ef0*/  @!P3 IMAD.IADD R15, R15, 0x1, -R0 ;  /* 0x000000010f0fb824 */ /* 0x000fe200078e0a00 */
[----:B------:R-:W-:Y:S01]  /*2f00*/  ISETP.GT.U32.AND P3, PT, R0, R13, PT ;  /* 0x0000000d0000720c */ /* 0x000fe20003f64070 */
[----:B------:R-:W-:Y:S02]  /*2f10*/  IMAD.MOV R6, RZ, RZ, -R6 ;  /* 0x000000ffff067224 */ /* 0x000fe400078e0a06 */
[----:B------:R-:W-:Y:S02]  /*2f20*/  @!P5 IMAD.IADD R14, R14, 0x1, -R0 ;  /* 0x000000010e0ed824 */ /* 0x000fe400078e0a00 */
[----:B------:R-:W-:Y:S02]  /*2f30*/  IMAD R16, R0, R6, R16 ;  /* 0x0000000600107224 */ /* 0x000fe400078e0210 */
[----:B------:R-:W-:Y:S02]  /*2f40*/  IMAD.MOV R5, RZ, RZ, -R5 ;  /* 0x000000ffff057224 */ /* 0x000fe400078e0a05 */
[----:B------:R-:W-:-:S02]  /*2f50*/  IMAD.MOV.U32 R7, RZ, RZ, R9 ;  /* 0x000000ffff077224 */ /* 0x000fc400078e0009 */
[----:B------:R-:W-:Y:S02]  /*2f60*/  IMAD.MOV.U32 R8, RZ, RZ, R11 ;  /* 0x000000ffff087224 */ /* 0x000fe400078e000b */
[----:B------:R-:W-:Y:S01]  /*2f70*/  @!P1 IMAD.MOV R7, RZ, RZ, -R7 ;  /* 0x000000ffff079224 */ /* 0x000fe200078e0a07 */
[C---:B------:R-:W-:Y:S01]  /*2f80*/  ISETP.GT.U32.AND P1, PT, R0.reuse, R14, PT ;  /* 0x0000000e0000720c */ /* 0x040fe20003f24070 */
[----:B------:R-:W-:Y:S01]  /*2f90*/  @!P4 IMAD.MOV R8, RZ, RZ, -R8 ;  /* 0x000000ffff08c224 */ /* 0x000fe200078e0a08 */
[C---:B------:R-:W-:Y:S01]  /*2fa0*/  ISETP.GT.U32.AND P4, PT, R0.reuse, R16, PT ;  /* 0x000000100000720c */ /* 0x040fe20003f84070 */
[C---:B------:R-:W-:Y:S02]  /*2fb0*/  IMAD R5, R0.reuse, R5, R2 ;  /* 0x0000000500057224 */ /* 0x040fe400078e0202 */
[----:B------:R-:W-:Y:S01]  /*2fc0*/  @!P3 IMAD.IADD R13, R13, 0x1, -R0 ;  /* 0x000000010d0db824 */ /* 0x000fe200078e0a00 */
[C---:B------:R-:W-:Y:S02]  /*2fd0*/  ISETP.GT.U32.AND P6, PT, R0.reuse, R12, PT ;  /* 0x0000000c0000720c */ /* 0x040fe40003fc4070 */
[----:B------:R-:W-:-:S02]  /*2fe0*/  ISETP.GT.U32.AND P3, PT, R0, R5, PT ;  /* 0x000000050000720c */ /* 0x000fc40003f64070 */
[----:B------:R-:W-:-:S03]  /*2ff0*/  ISETP.GE.AND P5, PT, R23, RZ, PT ;  /* 0x000000ff1700720c */ /* 0x000fc60003fa6270 */
[--C-:B------:R-:W-:Y:S02]  /*3000*/  @!P1 IMAD.IADD R14, R14, 0x1, -R0.reuse ;  /* 0x000000010e0e9824 */ /* 0x100fe400078e0a00 */
[----:B------:R-:W-:Y:S02]  /*3010*/  @!P4 IMAD.IADD R16, R16, 0x1, -R0 ;  /* 0x000000011010c824 */ /* 0x000fe400078e0a00 */
[----:B------:R-:W-:Y:S02]  /*3020*/  IMAD.MOV.U32 R11, RZ, RZ, R14 ;  /* 0x000000ffff0b7224 */ /* 0x000fe400078e000e */
[--C-:B------:R-:W-:Y:S02]  /*3030*/  @!P6 IMAD.IADD R12, R12, 0x1, -R0.reuse ;  /* 0x000000010c0ce824 */ /* 0x100fe400078e0a00 */
[----:B------:R-:W-:Y:S01]  /*3040*/  @!P3 IMAD.IADD R5, R5, 0x1, -R0 ;  /* 0x000000010505b824 */ /* 0x000fe200078e0a00 */
[C---:B------:R-:W-:Y:S01]  /*3050*/  ISETP.GT.U32.AND P3, PT, R0.reuse, R16, PT ;  /* 0x000000100000720c */ /* 0x040fe20003f64070 */
[----:B------:R0:W-:Y:S01]  /*3060*/  STL [R1+0xa0], R7 ;  /* 0x0000a00701007387 */ /* 0x0001e20000100800 */
[----:B------:R-:W-:Y:S01]  /*3070*/  @!P5 IMAD.MOV R11, RZ, RZ, -R11 ;  /* 0x000000ffff0bd224 */ /* 0x000fe200078e0a0b */
[----:B------:R-:W-:-:S02]  /*3080*/  ISETP.GT.U32.AND P6, PT, R0, R15, PT ;  /* 0x0000000f0000720c */ /* 0x000fc40003fc4070 */
[----:B------:R1:W-:Y:S01]  /*3090*/  STL [R1+0xbc], R8 ;  /* 0x0000bc0801007387 */ /* 0x0003e20000100800 */
[----:B------:R-:W-:Y:S01]  /*30a0*/  ISETP.GE.AND P1, PT, R25, RZ, PT ;  /* 0x000000ff1900720c */ /* 0x000fe20003f26270 */
[----:B0-----:R-:W-:Y:S02]  /*30b0*/  IMAD.MOV.U32 R7, RZ, RZ, R12 ;  /* 0x000000ffff077224 */ /* 0x001fe400078e000c */
[----:B-1----:R-:W-:Y:S02]  /*30c0*/  IMAD.MOV.U32 R8, RZ, RZ, R13 ;  /* 0x000000ffff087224 */ /* 0x002fe400078e000d */
[----:B------:R-:W-:Y:S02]  /*30d0*/  @!P2 IMAD.MOV R7, RZ, RZ, -R7 ;  /* 0x000000ffff07a224 */ /* 0x000fe400078e0a07 */
[----:B------:R-:W-:Y:S01]  /*30e0*/  @!P0 IMAD.MOV R8, RZ, RZ, -R8 ;  /* 0x000000ffff088224 */ /* 0x000fe200078e0a08 */
[----:B------:R-:W-:Y:S01]  /*30f0*/  ISETP.GT.U32.AND P0, PT, R0, R5, PT ;  /* 0x000000050000720c */ /* 0x000fe20003f04070 */
[--C-:B------:R-:W-:Y:S01]  /*3100*/  @!P3 IMAD.IADD R16, R16, 0x1, -R0.reuse ;  /* 0x000000011010b824 */ /* 0x100fe200078e0a00 */
[----:B------:R0:W-:Y:S01]  /*3110*/  STL [R1+0xb8], R7 ;  /* 0x0000b80701007387 */ /* 0x0001e20000100800 */
[----:B------:R-:W-:Y:S01]  /*3120*/  ISETP.GE.AND P2, PT, R24, RZ, PT ;  /* 0x000000ff1800720c */ /* 0x000fe20003f46270 */
[----:B------:R-:W-:-:S02]  /*3130*/  @!P6 IMAD.IADD R15, R15, 0x1, -R0 ;  /* 0x000000010f0fe824 */ /* 0x000fc400078e0a00 */
[----:B------:R-:W-:Y:S01]  /*3140*/  STL [R1+0x90], R8 ;  /* 0x0000900801007387 */ /* 0x000fe20000100800 */
[----:B------:R-:W-:-:S03]  /*3150*/  ISETP.GE.AND P6, PT, R26, RZ, PT ;  /* 0x000000ff1a00720c */ /* 0x000fc60003fc6270 */
[----:B------:R1:W-:Y:S01]  /*3160*/  STL [R1+0x8c], R11 ;  /* 0x00008c0b01007387 */ /* 0x0003e20000100800 */
[----:B0-----:R-:W-:Y:S02]  /*3170*/  IABS R7, R28 ;  /* 0x0000001c00077213 */ /* 0x001fe40000000000 */
[----:B------:R-:W-:Y:S01]  /*3180*/  IABS R9, R29 ;  /* 0x0000001d00097213 */ /* 0x000fe20000000000 */
[----:B------:R-:W-:Y:S02]  /*3190*/  IMAD.MOV.U32 R10, RZ, RZ, R15 ;  /* 0x000000ffff0a7224 */ /* 0x000fe400078e000f */
[----:B-1----:R-:W-:Y:S02]  /*31a0*/  IMAD.MOV.U32 R11, RZ, RZ, R16 ;  /* 0x000000ffff0b7224 */ /* 0x002fe400078e0010 */
[----:B------:R-:W-:-:S04]  /*31b0*/  IMAD.HI.U32 R8, R4, R9, RZ ;  /* 0x0000000904087227 */ /* 0x000fc800078e00ff */
[----:B------:R-:W-:Y:S02]  /*31c0*/  @!P1 IMAD.MOV R11, RZ, RZ, -R11 ;  /* 0x000000ffff0b9224 */ /* 0x000fe400078e0a0b */
[----:B------:R-:W-:Y:S02]  /*31d0*/  @!P0 IMAD.IADD R5, R5, 0x1, -R0 ;  /* 0x0000000105058824 */ /* 0x000fe400078e0a00 */
[----:B------:R-:W-:Y:S02]  /*31e0*/  @!P2 IMAD.MOV R10, RZ, RZ, -R10 ;  /* 0x000000ffff0aa224 */ /* 0x000fe400078e0a0a */
[----:B------:R-:W-:Y:S02]  /*31f0*/  IMAD.MOV R8, RZ, RZ, -R8 ;  /* 0x000000ffff087224 */ /* 0x000fe400078e0a08 */
[----:B------:R-:W-:Y:S01]  /*3200*/  IMAD.MOV.U32 R14, RZ, RZ, R5 ;  /* 0x000000ffff0e7224 */ /* 0x000fe200078e0005 */
[----:B------:R0:W-:Y:S01]  /*3210*/  STL [R1+0x7c], R10 ;  /* 0x00007c0a01007387 */ /* 0x0001e20000100800 */
[----:B------:R-:W-:-:S02]  /*3220*/  IMAD R9, R0, R8, R9 ;  /* 0x0000000800097224 */ /* 0x000fc400078e0209 */
[----:B------:R-:W-:Y:S01]  /*3230*/  @!P6 IMAD.MOV R14, RZ, RZ, -R14 ;  /* 0x000000ffff0ee224 */ /* 0x000fe200078e0a0e */
[----:B0-----:R-:W-:-:S05]  /*3240*/  IABS R10, R30 ;  /* 0x0000001e000a7213 */ /* 0x001fca0000000000 */
[----:B------:R-:W-:-:S04]  /*3250*/  IMAD.HI.U32 R13, R4, R10, RZ ;  /* 0x0000000a040d7227 */ /* 0x000fc800078e00ff */
[----:B------:R-:W-:-:S04]  /*3260*/  IMAD.MOV R13, RZ, RZ, -R13 ;  /* 0x000000ffff0d7224 */ /* 0x000fc800078e0a0d */
[----:B------:R-:W-:Y:S01]  /*3270*/  IMAD R10, R0, R13, R10 ;  /* 0x0000000d000a7224 */ /* 0x000fe200078e020a */
[----:B------:R-:W-:Y:S01]  /*3280*/  IABS R12, R31 ;  /* 0x0000001f000c7213 */ /* 0x000fe20000000000 */
[----:B------:R0:W-:Y:S01]  /*3290*/  STL [R1+0x60], R11 ;  /* 0x0000600b01007387 */ /* 0x0001e20000100800 */
[----:B------:R-:W-:-:S03]  /*32a0*/  ISETP.GE.AND P2, PT, R28, RZ, PT ;  /* 0x000000ff1c00720c */ /* 0x000fc60003f46270 */
[C---:B------:R-:W-:Y:S01]  /*32b0*/  IMAD.HI.U32 R5, R4.reuse, R12, RZ ;  /* 0x0000000c04057227 */ /* 0x040fe200078e00ff */
[----:B------:R1:W-:Y:S01]  /*32c0*/  STL [R1+0x40], R14 ;  /* 0x0000400e01007387 */ /* 0x0003e20000100800 */
[----:B0-----:R-:W-:Y:S02]  /*32d0*/  IABS R11, R32 ;  /* 0x00000020000b7213 */ /* 0x001fe40000000000 */
[----:B------:R-:W-:Y:S01]  /*32e0*/  IMAD.MOV R5, RZ, RZ, -R5 ;  /* 0x000000ffff057224 */ /* 0x000fe200078e0a05 */
[----:B------:R-:W-:Y:S02]  /*32f0*/  IABS R8, R33 ;  /* 0x0000002100087213 */ /* 0x000fe40000000000 */
[----:B-1----:R-:W-:Y:S01]  /*3300*/  IMAD.HI.U32 R14, R4, R11, RZ ;  /* 0x0000000b040e7227 */ /* 0x002fe200078e00ff */
[----:B--2---:R-:W-:-:S05]  /*3310*/  IABS R6, R27 ;  /* 0x0000001b00067213 */ /* 0x004fca0000000000 */
[----:B------:R-:W-:-:S04]  /*3320*/  IMAD.HI.U32 R2, R4, R6, RZ ;  /* 0x0000000604027227 */ /* 0x000fc800078e00ff */
[----:B------:R-:W-:-:S04]  /*3330*/  IMAD.MOV R2, RZ, RZ, -R2 ;  /* 0x000000ffff027224 */ /* 0x000fc800078e0a02 */
[----:B------:R-:W-:-:S05]  /*3340*/  IMAD R2, R0, R2, R6 ;  /* 0x0000000200027224 */ /* 0x000fca00078e0206 */
[----:B------:R-:W-:Y:S01]  /*3350*/  ISETP.GT.U32.AND P5, PT, R0, R2, PT ;  /* 0x000000020000720c */ /* 0x000fe20003fa4070 */
[----:B------:R-:W-:-:S04]  /*3360*/  IMAD.HI.U32 R6, R4, R7, RZ ;  /* 0x0000000704067227 */ /* 0x000fc800078e00ff */
[----:B------:R-:W-:-:S08]  /*3370*/  IMAD.MOV R6, RZ, RZ, -R6 ;  /* 0x000000ffff067224 */ /* 0x000fd000078e0a06 */
[----:B------:R-:W-:-:S05]  /*3380*/  @!P5 IMAD.IADD R2, R2, 0x1, -R0 ;  /* 0x000000010202d824 */ /* 0x000fca00078e0a00 */
[C---:B------:R-:W-:Y:S01]  /*3390*/  ISETP.GT.U32.AND P1, PT, R0.reuse, R2, PT ;  /* 0x000000020000720c */ /* 0x040fe20003f24070 */
[----:B------:R-:W-:-:S05]  /*33a0*/  IMAD R7, R0, R6, R7 ;  /* 0x0000000600077224 */ /* 0x000fca00078e0207 */
[----:B------:R-:W-:-:S07]  /*33b0*/  ISETP.GT.U32.AND P6, PT, R0, R7, PT ;  /* 0x000000070000720c */ /* 0x000fce0003fc4070 */
[----:B------:R-:W-:Y:S01]  /*33c0*/  @!P1 IMAD.IADD R2, R2, 0x1, -R0 ;  /* 0x0000000102029824 */ /* 0x000fe200078e0a00 */
[----:B------:R-:W-:-:S05]  /*33d0*/  ISETP.GT.U32.AND P1, PT, R0, R9, PT ;  /* 0x000000090000720c */ /* 0x000fca0003f24070 */
[----:B------:R-:W-:Y:S01]  /*33e0*/  @!P6 IMAD.IADD R7, R7, 0x1, -R0 ;  /* 0x000000010707e824 */ /* 0x000fe200078e0a00 */
[----:B------:R-:W-:Y:S02]  /*33f0*/  ISETP.GT.U32.AND P6, PT, R0, R10, PT ;  /* 0x0000000a0000720c */ /* 0x000fe40003fc4070 */
[----:B------:R-:W-:-:S05]  /*3400*/  ISETP.GE.AND P4, PT, R27, RZ, PT ;  /* 0x000000ff1b00720c */ /* 0x000fca0003f86270 */
[----:B------:R-:W-:Y:S01]  /*3410*/  @!P1 IMAD.IADD R9, R9, 0x1, -R0 ;  /* 0x0000000109099824 */ /* 0x000fe200078e0a00 */
[C---:B------:R-:W-:Y:S01]  /*3420*/  ISETP.GT.U32.AND P1, PT, R0.reuse, R7, PT ;  /* 0x000000070000720c */ /* 0x040fe20003f24070 */
[----:B------:R-:W-:Y:S02]  /*3430*/  IMAD.MOV.U32 R15, RZ, RZ, R2 ;  /* 0x000000ffff0f7224 */ /* 0x000fe400078e0002 */
[----:B------:R-:W-:Y:S02]  /*3440*/  IMAD R12, R0, R5, R12 ;  /* 0x00000005000c7224 */ /* 0x000fe400078e020c */
[----:B------:R-:W-:Y:S02]  /*3450*/  IMAD.MOV R14, RZ, RZ, -R14 ;  /* 0x000000ffff0e7224 */ /* 0x000fe400078e0a0e */
[----:B------:R-:W-:Y:S01]  /*3460*/  @!P6 IMAD.IADD R10, R10, 0x1, -R0 ;  /* 0x000000010a0ae824 */ /* 0x000fe200078e0a00 */
[----:B----4-:R-:W-:Y:S01]  /*3470*/  IABS R6, R34 ;  /* 0x0000002200067213 */ /* 0x010fe20000000000 */
[----:B------:R-:W-:Y:S01]  /*3480*/  @!P4 IMAD.MOV R15, RZ, RZ, -R15 ;  /* 0x000000ffff0fc224 */ /* 0x000fe200078e0a0f */
[----:B------:R-:W-:-:S03]  /*3490*/  ISETP.GT.U32.AND P4, PT, R0, R9, PT ;  /* 0x000000090000720c */ /* 0x000fc60003f84070 */
[----:B------:R-:W-:Y:S01]  /*34a0*/  @!P1 IMAD.IADD R7, R7, 0x1, -R0 ;  /* 0x0000000107079824 */ /* 0x000fe200078e0a00 */
[----:B------:R-:W-:Y:S01]  /*34b0*/  ISETP.GT.U32.AND P6, PT, R0, R10, PT ;  /* 0x0000000a0000720c */ /* 0x000fe20003fc4070 */
[----:B------:R-:W-:Y:S01]  /*34c0*/  IMAD.HI.U32 R13, R4, R8, RZ ;  /* 0x00000008040d7227 */ /* 0x000fe200078e00ff */
[----:B------:R-:W-:-:S03]  /*34d0*/  ISETP.GT.U32.AND P1, PT, R0, R12, PT ;  /* 0x0000000c0000720c */ /* 0x000fc60003f24070 */
[----:B------:R-:W-:Y:S02]  /*34e0*/  IMAD R11, R0, R14, R11 ;  /* 0x0000000e000b7224 */ /* 0x000fe400078e020b */
[----:B------:R-:W-:Y:S01]  /*34f0*/  IMAD.MOV.U32 R16, RZ, RZ, R7 ;  /* 0x000000ffff107224 */ /* 0x000fe200078e0007 */
[----:B------:R-:W-:Y:S01]  /*3500*/  IABS R2, R37 ;  /* 0x0000002500027213 */ /* 0x000fe20000000000 */
[----:B------:R-:W-:Y:S01]  /*3510*/  IMAD.HI.U32 R5, R4, R6, RZ ;  /* 0x0000000604057227 */ /* 0x000fe200078e00ff */
[----:B------:R-:W-:-:S03]  /*3520*/  IABS R14, R35 ;  /* 0x00000023000e7213 */ /* 0x000fc60000000000 */
[----:B------:R-:W-:Y:S02]  /*3530*/  IMAD.MOV R13, RZ, RZ, -R13 ;  /* 0x000000ffff0d7224 */ /* 0x000fe400078e0a0d */
[----:B------:R-:W-:Y:S01]  /*3540*/  @!P2 IMAD.MOV R16, RZ, RZ, -R16 ;  /* 0x000000ffff10a224 */ /* 0x000fe200078e0a10 */
[----:B------:R-:W-:Y:S01]  /*3550*/  ISETP.GT.U32.AND P2, PT, R0, R11, PT ;  /* 0x0000000b0000720c */ /* 0x000fe20003f44070 */
[----:B------:R-:W-:Y:S01]  /*3560*/  IMAD.MOV R5, RZ, RZ, -R5 ;  /* 0x000000ffff057224 */ /* 0x000fe200078e0a05 */
[----:B------:R-:W-:Y:S01]  /*3570*/  ISETP.GE.AND P0, PT, R30, RZ, PT ;  /* 0x000000ff1e00720c */ /* 0x000fe20003f06270 */
[----:B------:R-:W-:Y:S02]  /*3580*/  IMAD R8, R0, R13, R8 ;  /* 0x0000000d00087224 */ /* 0x000fe400078e0208 */
[----:B------:R-:W-:-:S04]  /*3590*/  IMAD.HI.U32 R13, R4, R2, RZ ;  /* 0x00000002040d7227 */ /* 0x000fc800078e00ff */
[----:B------:R-:W-:-:S04]  /*35a0*/  IMAD.HI.U32 R7, R4, R14, RZ ;  /* 0x0000000e04077227 */ /* 0x000fc800078e00ff */
[C---:B------:R-:W-:Y:S02]  /*35b0*/  IMAD R6, R0.reuse, R5, R6 ;  /* 0x0000000500067224 */ /* 0x040fe400078e0206 */
[--C-:B------:R-:W-:Y:S01]  /*35c0*/  @!P4 IMAD.IADD R9, R9, 0x1, -R0.reuse ;  /* 0x000000010909c824 */ /* 0x100fe200078e0a00 */
[----:B------:R-:W-:Y:S01]  /*35d0*/  ISETP.GT.U32.AND P4, PT, R0, R8, PT ;  /* 0x000000080000720c */ /* 0x000fe20003f84070 */
[----:B------:R-:W-:Y:S01]  /*35e0*/  IMAD.MOV R13, RZ, RZ, -R13 ;  /* 0x000000ffff0d7224 */ /* 0x000fe200078e0a0d */
[----:B------:R-:W-:Y:S01]  /*35f0*/  IABS R5, R36 ;  /* 0x0000002400057213 */ /* 0x000fe20000000000 */
[----:B------:R-:W-:Y:S02]  /*3600*/  IMAD.MOV R7, RZ, RZ, -R7 ;  /* 0x000000ffff077224 */ /* 0x000fe400078e0a07 */
[--C-:B------:R-:W-:Y:S02]  /*3610*/  @!P6 IMAD.IADD R10, R10, 0x1, -R0.reuse ;  /* 0x000000010a0ae824 */ /* 0x100fe400078e0a00 */
[----:B------:R-:W-:Y:S01]  /*3620*/  @!P1 IMAD.IADD R12, R12, 0x1, -R0 ;  /* 0x000000010c0c9824 */ /* 0x000fe200078e0a00 */
[C---:B------:R-:W-:Y:S01]  /*3630*/  ISETP.GT.U32.AND P6, PT, R0.reuse, R6, PT ;  /* 0x000000060000720c */ /* 0x040fe20003fc4070 */
[C---:B------:R-:W-:Y:S01]  /*3640*/  IMAD R2, R0.reuse, R13, R2 ;  /* 0x0000000d00027224 */ /* 0x040fe200078e0202 */
[----:B------:R-:W-:Y:S01]  /*3650*/  ISETP.GE.AND P3, PT, R29, RZ, PT ;  /* 0x000000ff1d00720c */ /* 0x000fe20003f66270 */
[C---:B------:R-:W-:Y:S01]  /*3660*/  IMAD R7, R0.reuse, R7, R14 ;  /* 0x0000000700077224 */ /* 0x040fe200078e020e */
[----:B------:R0:W-:Y:S01]  /*3670*/  STL [R1+0x3c], R15 ;  /* 0x00003c0f01007387 */ /* 0x0001e20000100800 */
[----:B------:R-:W-:Y:S01]  /*3680*/  @!P2 IMAD.IADD R11, R11, 0x1, -R0 ;  /* 0x000000010b0ba824 */ /* 0x000fe200078e0a00 */
[----:B------:R-:W-:Y:S01]  /*3690*/  ISETP.GT.U32.AND P2, PT, R0, R12, PT ;  /* 0x0000000c0000720c */ /* 0x000fe20003f44070 */
[----:B------:R-:W-:-:S04]  /*36a0*/  IMAD.MOV.U32 R13, RZ, RZ, R10 ;  /* 0x000000ffff0d7224 */ /* 0x000fc800078e000a */
[----:B------:R-:W-:Y:S02]  /*36b0*/  @!P0 IMAD.MOV R13, RZ, RZ, -R13 ;  /* 0x000000ffff0d8224 */ /* 0x000fe400078e0a0d */
[----:B0-----:R-:W-:Y:S01]  /*36c0*/  IMAD.HI.U32 R15, R4, R5, RZ ;  /* 0x00000005040f7227 */ /* 0x001fe200078e00ff */
[----:B------:R-:W-:-:S03]  /*36d0*/  ISETP.GT.U32.AND P0, PT, R0, R7, PT ;  /* 0x000000070000720c */ /* 0x000fc60003f04070 */
[----:B------:R-:W-:Y:S01]  /*36e0*/  IMAD.MOV R15, RZ, RZ, -R15 ;  /* 0x000000ffff0f7224 */ /* 0x000fe200078e0a0f */
[----:B------:R-:W-:Y:S01]  /*36f0*/  ISETP.GE.AND P5, PT, R31, RZ, PT ;  /* 0x000000ff1f00720c */ /* 0x000fe20003fa6270 */
[--C-:B------:R-:W-:Y:S01]  /*3700*/  @!P4 IMAD.IADD R8, R8, 0x1, -R0.reuse ;  /* 0x000000010808c824 */ /* 0x100fe200078e0a00 */
[C---:B------:R-:W-:Y:S01]  /*3710*/  ISETP.GT.U32.AND P4, PT, R0.reuse, R11, PT ;  /* 0x0000000b0000720c */ /* 0x040fe20003f84070 */
[----:B------:R-:W-:Y:S02]  /*3720*/  IMAD R5, R0, R15, R5 ;  /* 0x0000000f00057224 */ /* 0x000fe400078e0205 */
[--C-:B------:R-:W-:Y:S01]  /*3730*/  @!P6 IMAD.IADD R6, R6, 0x1, -R0.reuse ;  /* 0x000000010606e824 */ /* 0x100fe200078e0a00 */
[----:B------:R-:W-:Y:S01]  /*3740*/  ISETP.GE.AND P1, PT, R32, RZ, PT ;  /* 0x000000ff2000720c */ /* 0x000fe20003f26270 */
[----:B------:R-:W-:Y:S01]  /*3750*/  @!P3 IMAD.MOV R9, RZ, RZ, -R9 ;  /* 0x000000ffff09b224 */ /* 0x000fe200078e0a09 */
[----:B------:R-:W-:Y:S01]  /*3760*/  ISETP.GT.U32.AND P6, PT, R0, R8, PT ;  /* 0x000000080000720c */ /* 0x000fe20003fc4070 */
[--C-:B------:R-:W-:Y:S01]  /*3770*/  @!P2 IMAD.IADD R12, R12, 0x1, -R0.reuse ;  /* 0x000000010c0ca824 */ /* 0x100fe200078e0a00 */
[C---:B------:R-:W-:Y:S01]  /*3780*/  ISETP.GT.U32.AND P2, PT, R0.reuse, R5, PT ;  /* 0x000000050000720c */ /* 0x040fe20003f44070 */
[----:B------:R-:W-:Y:S01]  /*3790*/  STL [R1+0x34], R16 ;  /* 0x0000341001007387 */ /* 0x000fe20000100800 */
[----:B------:R-:W-:Y:S01]  /*37a0*/  ISETP.GT.U32.AND P3, PT, R0, R6, PT ;  /* 0x000000060000720c */ /* 0x000fe20003f64070 */
[----:B------:R-:W-:-:S02]  /*37b0*/  @!P0 IMAD.IADD R7, R7, 0x1, -R0 ;  /* 0x0000000107078824 */ /* 0x000fc400078e0a00 */
[----:B------:R0:W-:Y:S01]  /*37c0*/  STL [R1+0x24], R9 ;  /* 0x0000240901007387 */ /* 0x0001e20000100800 */
[----:B------:R-:W-:Y:S01]  /*37d0*/  @!P4 IMAD.IADD R11, R11, 0x1, -R0 ;  /* 0x000000010b0bc824 */ /* 0x000fe200078e0a00 */
[----:B------:R-:W-:Y:S01]  /*37e0*/  IABS R10, R39 ;  /* 0x00000027000a7213 */ /* 0x000fe20000000000 */
[----:B------:R-:W-:Y:S01]  /*37f0*/  @!P5 IMAD.MOV R12, RZ, RZ, -R12 ;  /* 0x000000ffff0cd224 */ /* 0x000fe200078e0a0c */
[----:B------:R1:W-:Y:S01]  /*3800*/  STL [R1+0x20], R13 ;  /* 0x0000200d01007387 */ /* 0x0003e20000100800 */
[----:B------:R-:W-:Y:S02]  /*3810*/  ISETP.GE.AND P4, PT, R33, RZ, PT ;  /* 0x000000ff2100720c */ /* 0x000fe40003f86270 */
[----:B0-----:R-:W-:Y:S02]  /*3820*/  IABS R9, R38 ;  /* 0x0000002600097213 */ /* 0x001fe40000000000 */
[----:B------:R-:W-:-:S03]  /*3830*/  ISETP.GT.U32.AND P5, PT, R0, R7, PT ;  /* 0x000000070000720c */ /* 0x000fc60003fa4070 */
[----:B-1----:R-:W-:-:S04]  /*3840*/  IMAD.HI.U32 R13, R4, R9, RZ ;  /* 0x00000009040d7227 */ /* 0x002fc800078e00ff */
[----:B------:R-:W-:Y:S02]  /*3850*/  @!P1 IMAD.MOV R11, RZ, RZ, -R11 ;  /* 0x000000ffff0b9224 */ /* 0x000fe400078e0a0b */
[----:B------:R-:W-:Y:S02]  /*3860*/  IMAD.MOV R14, RZ, RZ, -R13 ;  /* 0x000000ffff0e7224 */ /* 0x000fe400078e0a0d */
[--C-:B------:R-:W-:Y:S02]  /*3870*/  @!P6 IMAD.IADD R8, R8, 0x1, -R0.reuse ;  /* 0x000000010808e824 */ /* 0x100fe400078e0a00 */
[----:B------:R-:W-:Y:S01]  /*3880*/  IMAD.HI.U32 R13, R4, R10, RZ ;  /* 0x0000000a040d7227 */ /* 0x000fe200078e00ff */
[----:B------:R-:W-:Y:S03]  /*3890*/  STL [R1+0x1c], R12 ;  /* 0x00001c0c01007387 */ /* 0x000fe60000100800 */
[----:B------:R-:W-:-:S02]  /*38a0*/  @!P2 IMAD.IADD R5, R5, 0x1, -R0 ;  /* 0x000000010505a824 */ /* 0x000fc400078e0a00 */
[--C-:B------:R-:W-:Y:S01]  /*38b0*/  @!P3 IMAD.IADD R6, R6, 0x1, -R0.reuse ;  /* 0x000000010606b824 */ /* 0x100fe200078e0a00 */
[----:B------:R-:W-:Y:S01]  /*38c0*/  ISETP.GE.AND P3, PT, R34, RZ, PT ;  /* 0x000000ff2200720c */ /* 0x000fe20003f66270 */
[----:B------:R0:W-:Y:S01]  /*38d0*/  STL [R1+0x18], R11 ;  /* 0x0000180b01007387 */ /* 0x0001e20000100800 */
[----:B------:R-:W-:Y:S01]  /*38e0*/  ISETP.GE.AND P0, PT, R35, RZ, PT ;  /* 0x000000ff2300720c */ /* 0x000fe20003f06270 */
[C---:B------:R-:W-:Y:S01]  /*38f0*/  IMAD R9, R0.reuse, R14, R9 ;  /* 0x0000000e00097224 */ /* 0x040fe200078e0209 */
[C---:B------:R-:W-:Y:S01]  /*3900*/  ISETP.GT.U32.AND P1, PT, R0.reuse, R5, PT ;  /* 0x000000050000720c */ /* 0x040fe20003f24070 */
[----:B------:R-:W-:Y:S01]  /*3910*/  IMAD.MOV R13, RZ, RZ, -R13 ;  /* 0x000000ffff0d7224 */ /* 0x000fe200078e0a0d */
[C---:B------:R-:W-:Y:S01]  /*3920*/  ISETP.GT.U32.AND P6, PT, R0.reuse, R2, PT ;  /* 0x000000020000720c */ /* 0x040fe20003fc4070 */
[----:B------:R-:W-:Y:S02]  /*3930*/  @!P5 IMAD.IADD R7, R7, 0x1, -R0 ;  /* 0x000000010707d824 */ /* 0x000fe400078e0a00 */
[----:B0-----:R-:W-:Y:S01]  /*3940*/  IMAD.MOV.U32 R11, RZ, RZ, R8 ;  /* 0x000000ffff0b7224 */ /* 0x001fe200078e0008 */
[----:B------:R-:W-:Y:S01]  /*3950*/  IABS R8, R40 ;  /* 0x0000002800087213 */ /* 0x000fe20000000000 */
[----:B------:R-:W-:-:S02]  /*3960*/  IMAD R10, R0, R13, R10 ;  /* 0x0000000d000a7224 */ /* 0x000fc400078e020a */
[----:B------:R-:W-:Y:S01]  /*3970*/  @!P4 IMAD.MOV R11, RZ, RZ, -R11 ;  /* 0x000000ffff0bc224 */ /* 0x000fe200078e0a0b */
[----:B------:R-:W-:Y:S01]  /*3980*/  ISETP.GT.U32.AND P4, PT, R0, R9, PT ;  /* 0x000000090000720c */ /* 0x000fe20003f84070 */
[----:B------:R-:W-:Y:S01]  /*3990*/  IMAD.MOV.U32 R13, RZ, RZ, R7 ;  /* 0x000000ffff0d7224 */ /* 0x000fe200078e0007 */
[----:B------:R-:W-:Y:S02]  /*39a0*/  ISETP.GE.AND P2, PT, R36, RZ, PT ;  /* 0x000000ff2400720c */ /* 0x000fe40003f46270 */
[----:B------:R0:W-:Y:S01]  /*39b0*/  STL [R1+0x14], R11 ;  /* 0x0000140b01007387 */ /* 0x0001e20000100800 */
[----:B------:R-:W-:Y:S01]  /*39c0*/  ISETP.GT.U32.AND P5, PT, R0, R10, PT ;  /* 0x0000000a0000720c */ /* 0x000fe20003fa4070 */
[----:B------:R-:W-:Y:S02]  /*39d0*/  @!P3 IMAD.MOV R6, RZ, RZ, -R6 ;  /* 0x000000ffff06b224 */ /* 0x000fe400078e0a06 */
[----:B------:R-:W-:Y:S02]  /*39e0*/  @!P0 IMAD.MOV R13, RZ, RZ, -R13 ;  /* 0x000000ffff0d8224 */ /* 0x000fe400078e0a0d */
[----:B------:R-:W-:-:S02]  /*39f0*/  @!P1 IMAD.IADD R5, R5, 0x1, -R0 ;  /* 0x0000000105059824 */ /* 0x000fc400078e0a00 */
[----:B0-----:R-:W-:Y:S01]  /*3a00*/  IMAD.HI.U32 R11, R4, R8, RZ ;  /* 0x00000008040b7227 */ /* 0x001fe200078e00ff */
[----:B------:R-:W-:Y:S03]  /*3a10*/  STL [R1+0x10], R6 ;  /* 0x0000100601007387 */ /* 0x000fe60000100800 */
[----:B------:R-:W-:Y:S01]  /*3a20*/  IMAD.MOV R11, RZ, RZ, -R11 ;  /* 0x000000ffff0b7224 */ /* 0x000fe200078e0a0b */
[----:B------:R0:W-:Y:S01]  /*3a30*/  STL [R1+0xc], R13 ;  /* 0x00000c0d01007387 */ /* 0x0001e20000100800 */
[--C-:B------:R-:W-:Y:S02]  /*3a40*/  @!P6 IMAD.IADD R2, R2, 0x1, -R0.reuse ;  /* 0x000000010202e824 */ /* 0x100fe400078e0a00 */
[----:B------:R-:W-:Y:S02]  /*3a50*/  @!P4 IMAD.IADD R9, R9, 0x1, -R0 ;  /* 0x000000010909c824 */ /* 0x000fe400078e0a00 */
[----:B------:R-:W-:-:S02]  /*3a60*/  IMAD R60, R0, R11, R8 ;  /* 0x0000000b003c7224 */ /* 0x000fc400078e0208 */
[----:B0-----:R-:W-:Y:S01]  /*3a70*/  IMAD.MOV.U32 R13, RZ, RZ, R5 ;  /* 0x000000ffff0d7224 */ /* 0x001fe200078e0005 */
[----:B------:R-:W-:Y:S01]  /*3a80*/  ISETP.GT.U32.AND P6, PT, R0, R2, PT ;  /* 0x000000020000720c */ /* 0x000fe20003fc4070 */
[----:B------:R-:W-:Y:S01]  /*3a90*/  @!P5 IMAD.IADD R10, R10, 0x1, -R0 ;  /* 0x000000010a0ad824 */ /* 0x000fe200078e0a00 */
[C---:B------:R-:W-:Y:S01]  /*3aa0*/  ISETP.GT.U32.AND P5, PT, R0.reuse, R9, PT ;  /* 0x000000090000720c */ /* 0x040fe20003fa4070 */
[----:B------:R-:W-:Y:S01]  /*3ab0*/  @!P2 IMAD.MOV R13, RZ, RZ, -R13 ;  /* 0x000000ffff0da224 */ /* 0x000fe200078e0a0d */
[----:B------:R-:W-:Y:S02]  /*3ac0*/  ISETP.GT.U32.AND P2, PT, R0, R60, PT ;  /* 0x0000003c0000720c */ /* 0x000fe40003f44070 */
[----:B------:R-:W-:Y:S02]  /*3ad0*/  ISETP.GE.AND P1, PT, R38, RZ, PT ;  /* 0x000000ff2600720c */ /* 0x000fe40003f26270 */
[----:B------:R-:W-:Y:S02]  /*3ae0*/  ISETP.GT.U32.AND P0, PT, R0, R10, PT ;  /* 0x0000000a0000720c */ /* 0x000fe40003f04070 */
[----:B------:R-:W-:-:S02]  /*3af0*/  IABS R12, R42 ;  /* 0x0000002a000c7213 */ /* 0x000fc40000000000 */
[----:B------:R-:W-:Y:S01]  /*3b00*/  IABS R6, R41 ;  /* 0x0000002900067213 */ /* 0x000fe20000000000 */
[--C-:B------:R-:W-:Y:S01]  /*3b10*/  @!P6 IMAD.IADD R2, R2, 0x1, -R0.reuse ;  /* 0x000000010202e824 */ /* 0x100fe200078e0a00 */
[----:B------:R-:W-:Y:S01]  /*3b20*/  ISETP.GE.AND P6, PT, R39, RZ, PT ;  /* 0x000000ff2700720c */ /* 0x000fe20003fc6270 */
[--C-:B------:R-:W-:Y:S02]  /*3b30*/  @!P5 IMAD.IADD R9, R9, 0x1, -R0.reuse ;  /* 0x000000010909d824 */ /* 0x100fe400078e0a00 */
[----:B------:R-:W-:Y:S02]  /*3b40*/  @!P2 IMAD.IADD R60, R60, 0x1, -R0 ;  /* 0x000000013c3ca824 */ /* 0x000fe400078e0a00 */
[----:B------:R-:W-:Y:S02]  /*3b50*/  IMAD.MOV.U32 R7, RZ, RZ, R12 ;  /* 0x000000ffff077224 */ /* 0x000fe400078e000c */
[----:B------:R-:W-:-:S04]  /*3b60*/  IMAD.HI.U32 R8, R4, R6, RZ ;  /* 0x0000000604087227 */ /* 0x000fc800078e00ff */
[----:B------:R-:W-:Y:S01]  /*3b70*/  @!P1 IMAD.MOV R9, RZ, RZ, -R9 ;  /* 0x000000ffff099224 */ /* 0x000fe200078e0a09 */
[----:B------:R-:W-:Y:S01]  /*3b80*/  ISETP.GT.U32.AND P1, PT, R0, R60, PT ;  /* 0x0000003c0000720c */ /* 0x000fe20003f24070 */
[----:B------:R-:W-:-:S04]  /*3b90*/  IMAD.HI.U32 R5, R4, R7, RZ ;  /* 0x0000000704057227 */ /* 0x000fc800078e00ff */
[----:B------:R-:W-:Y:S02]  /*3ba0*/  IMAD.MOV R8, RZ, RZ, -R8 ;  /* 0x000000ffff087224 */ /* 0x000fe400078e0a08 */
[----:B------:R-:W-:Y:S02]  /*3bb0*/  @!P0 IMAD.IADD R10, R10, 0x1, -R0 ;  /* 0x000000010a0a8824 */ /* 0x000fe400078e0a00 */
[----:B------:R-:W-:Y:S02]  /*3bc0*/  IMAD.MOV.U32 R12, RZ, RZ, R2 ;  /* 0x000000ffff0c7224 */ /* 0x000fe400078e0002 */
[----:B------:R-:W-:Y:S02]  /*3bd0*/  IMAD.MOV R2, RZ, RZ, -R5 ;  /* 0x000000ffff027224 */ /* 0x000fe400078e0a05 */
[----:B------:R-:W-:Y:S02]  /*3be0*/  IMAD R5, R0, R8, R6 ;  /* 0x0000000800057224 */ /* 0x000fe400078e0206 */
[----:B------:R-:W-:-:S02]  /*3bf0*/  IMAD.MOV.U32 R61, RZ, RZ, R10 ;  /* 0x000000ffff3d7224 */ /* 0x000fc400078e000a */
[C---:B------:R-:W-:Y:S02]  /*3c00*/  IMAD R2, R0.reuse, R2, R7 ;  /* 0x0000000200027224 */ /* 0x040fe400078e0207 */
[----:B------:R-:W-:Y:S01]  /*3c10*/  @!P6 IMAD.MOV R61, RZ, RZ, -R61 ;  /* 0x000000ffff3de224 */ /* 0x000fe200078e0a3d */
[----:B------:R-:W-:Y:S01]  /*3c20*/  ISETP.GT.U32.AND P6, PT, R0, R5, PT ;  /* 0x000000050000720c */ /* 0x000fe20003fc4070 */
[----:B------:R-:W-:Y:S01]  /*3c30*/  @!P1 IMAD.IADD R60, R60, 0x1, -R0 ;  /* 0x000000013c3c9824 */ /* 0x000fe200078e0a00 */
[----:B------:R-:W-:Y:S02]  /*3c40*/  ISETP.GE.AND P3, PT, R37, RZ, PT ;  /* 0x000000ff2500720c */ /* 0x000fe40003f66270 */
[----:B------:R-:W-:Y:S02]  /*3c50*/  IABS R11, R43 ;  /* 0x0000002b000b7213 */ /* 0x000fe40000000000 */
[----:B------:R-:W-:-:S03]  /*3c60*/  ISETP.GT.U32.AND P1, PT, R0, R2, PT ;  /* 0x000000020000720c */ /* 0x000fc60003f24070 */
[----:B------:R-:W-:Y:S01]  /*3c70*/  IMAD.HI.U32 R7, R4, R11, RZ ;  /* 0x0000000b04077227 */ /* 0x000fe200078e00ff */
[----:B------:R-:W-:-:S03]  /*3c80*/  ISETP.GE.AND P4, PT, R40, RZ, PT ;  /* 0x000000ff2800720c */ /* 0x000fc60003f86270 */
[----:B------:R-:W-:Y:S02]  /*3c90*/  IMAD.MOV R7, RZ, RZ, -R7 ;  /* 0x000000ffff077224 */ /* 0x000fe400078e0a07 */
[----:B------:R-:W-:Y:S02]  /*3ca0*/  @!P6 IMAD.IADD R5, R5, 0x1, -R0 ;  /* 0x000000010505e824 */ /* 0x000fe400078e0a00 */
[----:B------:R-:W-:Y:S02]  /*3cb0*/  @!P3 IMAD.MOV R12, RZ, RZ, -R12 ;  /* 0x000000ffff0cb224 */ /* 0x000fe400078e0a0c */
[----:B------:R-:W-:Y:S02]  /*3cc0*/  IMAD R11, R0, R7, R11 ;  /* 0x00000007000b7224 */ /* 0x000fe400078e020b */
[----:B------:R-:W-:Y:S01]  /*3cd0*/  @!P1 IMAD.IADD R2, R2, 0x1, -R0 ;  /* 0x0000000102029824 */ /* 0x000fe200078e0a00 */
[C---:B------:R-:W-:Y:S01]  /*3ce0*/  ISETP.GT.U32.AND P1, PT, R0.reuse, R5, PT ;  /* 0x000000050000720c */ /* 0x040fe20003f24070 */
[----:B------:R0:W-:Y:S01]  /*3cf0*/  STL [R1+0x8], R13 ;  /* 0x0000080d01007387 */ /* 0x0001e20000100800 */
[----:B------:R-:W-:-:S03]  /*3d00*/  ISETP.GT.U32.AND P6, PT, R0, R11, PT ;  /* 0x0000000b0000720c */ /* 0x000fc60003fc4070 */
[----:B------:R3:W-:Y:S01]  /*3d10*/  STL [R1+0x4], R12 ;  /* 0x0000040c01007387 */ /* 0x0007e20000100800 */
[----:B------:R-:W-:Y:S02]  /*3d20*/  ISETP.GE.AND P3, PT, R41, RZ, PT ;  /* 0x000000ff2900720c */ /* 0x000fe40003f66270 */
[----:B0-----:R-:W-:Y:S02]  /*3d30*/  IABS R13, R45 ;  /* 0x0000002d000d7213 */ /* 0x001fe40000000000 */
[----:B---3--:R-:W-:-:S03]  /*3d40*/  IABS R12, R44 ;  /* 0x0000002c000c7213 */ /* 0x008fc60000000000 */
[----:B------:R-:W-:Y:S01]  /*3d50*/  IMAD.HI.U32 R8, R4, R13, RZ ;  /* 0x0000000d04087227 */ /* 0x000fe200078e00ff */
[----:B------:R-:W-:-:S03]  /*3d60*/  IABS R14, R46 ;  /* 0x0000002e000e7213 */ /* 0x000fc60000000000 */
[----:B------:R-:W-:-:S04]  /*3d70*/  IMAD.HI.U32 R6, R4, R12, RZ ;  /* 0x0000000c04067227 */ /* 0x000fc800078e00ff */
[----:B------:R-:W-:Y:S01]  /*3d80*/  @!P4 IMAD.MOV R60, RZ, RZ, -R60 ;  /* 0x000000ffff3cc224 */ /* 0x000fe200078e0a3c */
[----:B------:R-:W-:Y:S01]  /*3d90*/  ISETP.GT.U32.AND P4, PT, R0, R2, PT ;  /* 0x000000020000720c */ /* 0x000fe20003f84070 */
[----:B------:R-:W-:Y:S02]  /*3da0*/  IMAD.MOV R6, RZ, RZ, -R6 ;  /* 0x000000ffff067224 */ /* 0x000fe400078e0a06 */
[----:B------:R-:W-:Y:S01]  /*3db0*/  IMAD.HI.U32 R7, R4, R14, RZ ;  /* 0x0000000e04077227 */ /* 0x000fe200078e00ff */
[----:B------:R0:W-:Y:S03]  /*3dc0*/  STL [R1], R9 ;  /* 0x0000000901007387 */ /* 0x0001e60000100800 */
[----:B------:R-:W-:Y:S02]  /*3dd0*/  IMAD.MOV R8, RZ, RZ, -R8 ;  /* 0x000000ffff087224 */ /* 0x000fe400078e0a08 */
[----:B------:R-:W-:Y:S01]  /*3de0*/  @!P1 IMAD.IADD R5, R5, 0x1, -R0 ;  /* 0x0000000105059824 */ /* 0x000fe200078e0a00 */
[----:B------:R-:W-:Y:S01]  /*3df0*/  IABS R15, R47 ;  /* 0x0000002f000f7213 */ /* 0x000fe20000000000 */
[----:B------:R-:W-:-:S02]  /*3e00*/  IMAD R12, R0, R6, R12 ;  /* 0x00000006000c7224 */ /* 0x000fc400078e020c */
[----:B------:R-:W-:Y:S02]  /*3e10*/  IMAD.MOV R7, RZ, RZ, -R7 ;  /* 0x000000ffff077224 */ /* 0x000fe400078e0a07 */
[C---:B------:R-:W-:Y:S02]  /*3e20*/  IMAD R13, R0.reuse, R8, R13 ;  /* 0x00000008000d7224 */ /* 0x040fe400078e020d */
[----:B------:R-:W-:Y:S02]  /*3e30*/  @!P6 IMAD.IADD R11, R11, 0x1, -R0 ;  /* 0x000000010b0be824 */ /* 0x000fe400078e0a00 */
[----:B0-----:R-:W-:Y:S01]  /*3e40*/  IMAD.MOV.U32 R9, RZ, RZ, R5 ;  /* 0x000000ffff097224 */ /* 0x001fe200078e0005 */
[----:B------:R-:W-:Y:S01]  /*3e50*/  IABS R16, R48 ;  /* 0x0000003000107213 */ /* 0x000fe20000000000 */
[C---:B------:R-:W-:Y:S01]  /*3e60*/  IMAD R14, R0.reuse, R7, R14 ;  /* 0x00000007000e7224 */ /* 0x040fe200078e020e */
[C---:B------:R-:W-:Y:S01]  /*3e70*/  ISETP.GT.U32.AND P6, PT, R0.reuse, R11, PT ;  /* 0x0000000b0000720c */ /* 0x040fe20003fc4070 */
[----:B------:R-:W-:Y:S01]  /*3e80*/  @!P3 IMAD.MOV R9, RZ, RZ, -R9 ;  /* 0x000000ffff09b224 */ /* 0x000fe200078e0a09 */
[----:B------:R-:W-:Y:S01]  /*3e90*/  ISETP.GT.U32.AND P1, PT, R0, R12, PT ;  /* 0x0000000c0000720c */ /* 0x000fe20003f24070 */
[----:B------:R-:W-:Y:S01]  /*3ea0*/  IMAD.HI.U32 R6, R4, R15, RZ ;  /* 0x0000000f04067227 */ /* 0x000fe200078e00ff */
[----:B------:R-:W-:-:S02]  /*3eb0*/  ISETP.GT.U32.AND P3, PT, R0, R13, PT ;  /* 0x0000000d0000720c */ /* 0x000fc40003f64070 */
[----:B------:R-:W-:Y:S01]  /*3ec0*/  ISETP.GE.AND P0, PT, R43, RZ, PT ;  /* 0x000000ff2b00720c */ /* 0x000fe20003f06270 */
[----:B------:R-:W-:Y:S01]  /*3ed0*/  @!P4 IMAD.IADD R2, R2, 0x1, -R0 ;  /* 0x000000010202c824 */ /* 0x000fe200078e0a00 */
[----:B------:R-:W-:Y:S01]  /*3ee0*/  ISETP.GT.U32.AND P4, PT, R0, R14, PT ;  /* 0x0000000e0000720c */ /* 0x000fe20003f84070 */
[----:B------:R-:W-:Y:S02]  /*3ef0*/  IMAD.MOV R6, RZ, RZ, -R6 ;  /* 0x000000ffff067224 */ /* 0x000fe400078e0a06 */
[----:B------:R-:W-:-:S04]  /*3f00*/  IMAD.HI.U32 R7, R4, R16, RZ ;  /* 0x0000001004077227 */ /* 0x000fc800078e00ff */
[C---:B------:R-:W-:Y:S02]  /*3f10*/  IMAD R15, R0.reuse, R6, R15 ;  /* 0x00000006000f7224 */ /* 0x040fe400078e020f */
[----:B------:R-:W-:Y:S02]  /*3f20*/  IMAD.MOV R7, RZ, RZ, -R7 ;  /* 0x000000ffff077224 */ /* 0x000fe400078e0a07 */
[--C-:B------:R-:W-:Y:S01]  /*3f30*/  @!P6 IMAD.IADD R11, R11, 0x1, -R0.reuse ;  /* 0x000000010b0be824 */ /* 0x100fe200078e0a00 */
[----:B------:R-:W-:Y:S01]  /*3f40*/  ISETP.GT.U32.AND P6, PT, R0, R15, PT ;  /* 0x0000000f0000720c */ /* 0x000fe20003fc4070 */
[----:B------:R-:W-:Y:S02]  /*3f50*/  @!P1 IMAD.IADD R12, R12, 0x1, -R0 ;  /* 0x000000010c0c9824 */ /* 0x000fe400078e0a00 */
[----:B------:R-:W-:Y:S02]  /*3f60*/  IMAD R16, R0, R7, R16 ;  /* 0x0000000700107224 */ /* 0x000fe400078e0210 */
[--C-:B------:R-:W-:Y:S01]  /*3f70*/  @!P3 IMAD.IADD R13, R13, 0x1, -R0.reuse ;  /* 0x000000010d0db824 */ /* 0x100fe200078e0a00 */
[----:B------:R-:W-:Y:S01]  /*3f80*/  IABS R17, R49 ;  /* 0x0000003100117213 */ /* 0x000fe20000000000 */
[----:B------:R-:W-:Y:S01]  /*3f90*/  @!P4 IMAD.IADD R14, R14, 0x1, -R0 ;  /* 0x000000010e0ec824 */ /* 0x000fe200078e0a00 */
[C---:B------:R-:W-:Y:S01]  /*3fa0*/  ISETP.GT.U32.AND P3, PT, R0.reuse, R12, PT ;  /* 0x0000000c0000720c */ /* 0x040fe20003f64070 */
[----:B------:R-:W-:Y:S01]  /*3fb0*/  @!P0 IMAD.MOV R11, RZ, RZ, -R11 ;  /* 0x000000ffff0b8224 */ /* 0x000fe200078e0a0b */
[----:B------:R-:W-:-:S02]  /*3fc0*/  ISETP.GT.U32.AND P4, PT, R0, R13, PT ;  /* 0x0000000d0000720c */ /* 0x000fc40003f84070 */
[----:B------:R-:W-:Y:S01]  /*3fd0*/  ISETP.GT.U32.AND P0, PT, R0, R16, PT ;  /* 0x000000100000720c */ /* 0x000fe20003f04070 */
[----:B------:R-:W-:Y:S01]  /*3fe0*/  IMAD.HI.U32 R6, R4, R17, RZ ;  /* 0x0000001104067227 */ /* 0x000fe200078e00ff */
[----:B------:R-:W-:Y:S02]  /*3ff0*/  ISETP.GE.AND P2, PT, R44, RZ, PT ;  /* 0x000000ff2c00720c */ /* 0x000fe40003f46270 */
[----:B------:R-:W-:Y:S02]  /*4000*/  IABS R18, R50 ;  /* 0x0000003200127213 */ /* 0x000fe40000000000 */
[----:B------:R-:W-:Y:S01]  /*4010*/  ISETP.GE.AND P5, PT, R42, RZ, PT ;  /* 0x000000ff2a00720c */ /* 0x000fe20003fa6270 */
[----:B------:R-:W-:Y:S01]  /*4020*/  IMAD.MOV R6, RZ, RZ, -R6 ;  /* 0x000000ffff067224 */ /* 0x000fe200078e0a06 */
[----:B------:R-:W-:Y:S01]  /*4030*/  IABS R19, R51 ;  /* 0x0000003300137213 */ /* 0x000fe20000000000 */
[----:B------:R-:W-:-:S04]  /*4040*/  IMAD.HI.U32 R5, R4, R18, RZ ;  /* 0x0000001204057227 */ /* 0x000fc800078e00ff */
[----:B------:R-:W-:Y:S01]  /*4050*/  @!P6 IMAD.IADD R15, R15, 0x1, -R0 ;  /* 0x000000010f0fe824 */ /* 0x000fe200078e0a00 */
[C---:B------:R-:W-:Y:S01]  /*4060*/  ISETP.GT.U32.AND P6, PT, R0.reuse, R14, PT ;  /* 0x0000000e0000720c */ /* 0x040fe20003fc4070 */
[----:B------:R-:W-:Y:S01]  /*4070*/  IMAD.MOV R5, RZ, RZ, -R5 ;  /* 0x000000ffff057224 */ /* 0x000fe200078e0a05 */
[----:B------:R-:W-:Y:S01]  /*4080*/  IABS R20, R52 ;  /* 0x0000003400147213 */ /* 0x000fe20000000000 */
[----:B------:R-:W-:Y:S02]  /*4090*/  IMAD R17, R0, R6, R17 ;  /* 0x0000000600117224 */ /* 0x000fe400078e0211 */
[----:B------:R-:W-:Y:S02]  /*40a0*/  IMAD.MOV.U32 R10, RZ, RZ, R2 ;  /* 0x000000ffff0a7224 */ /* 0x000fe400078e0002 */
[--C-:B------:R-:W-:Y:S02]  /*40b0*/  @!P3 IMAD.IADD R12, R12, 0x1, -R0.reuse ;  /* 0x000000010c0cb824 */ /* 0x100fe400078e0a00 */
[--C-:B------:R-:W-:Y:S01]  /*40c0*/  @!P4 IMAD.IADD R13, R13, 0x1, -R0.reuse ;  /* 0x000000010d0dc824 */ /* 0x100fe200078e0a00 */
[----:B------:R-:W-:Y:S01]  /*40d0*/  ISETP.GE.AND P4, PT, R46, RZ, PT ;  /* 0x000000ff2e00720c */ /* 0x000fe20003f86270 */
[----:B------:R-:W-:-:S02]  /*40e0*/  @!P0 IMAD.IADD R16, R16, 0x1, -R0 ;  /* 0x0000000110108824 */ /* 0x000fc400078e0a00 */
[----:B------:R-:W-:Y:S01]  /*40f0*/  IMAD.HI.U32 R2, R4, R19, RZ ;  /* 0x0000001304027227 */ /* 0x000fe200078e00ff */
[----:B------:R-:W-:-:S03]  /*4100*/  ISETP.GT.U32.AND P3, PT, R0, R17, PT ;  /* 0x000000110000720c */ /* 0x000fc60003f64070 */
[C---:B------:R-:W-:Y:S02]  /*4110*/  IMAD R18, R0.reuse, R5, R18 ;  /* 0x0000000500127224 */ /* 0x040fe400078e0212 */
[----:B------:R-:W-:Y:S01]  /*4120*/  @!P2 IMAD.MOV R12, RZ, RZ, -R12 ;  /* 0x000000ffff0ca224 */ /* 0x000fe200078e0a0c */
[----:B------:R-:W-:Y:S01]  /*4130*/  ISETP.GT.U32.AND P2, PT, R0, R16, PT ;  /* 0x000000100000720c */ /* 0x000fe20003f44070 */
[----:B------:R-:W-:Y:S02]  /*4140*/  IMAD.MOV R5, RZ, RZ, -R2 ;  /* 0x000000ffff057224 */ /* 0x000fe400078e0a02 */
[----:B------:R-:W-:Y:S01]  /*4150*/  IMAD.HI.U32 R2, R4, R20, RZ ;  /* 0x0000001404027227 */ /* 0x000fe200078e00ff */
[----:B------:R-:W-:-:S03]  /*4160*/  ISETP.GE.AND P1, PT, R45, RZ, PT ;  /* 0x000000ff2d00720c */ /* 0x000fc60003f26270 */
[----:B------:R-:W-:Y:S01]  /*4170*/  @!P5 IMAD.MOV R10, RZ, RZ, -R10 ;  /* 0x000000ffff0ad224 */ /* 0x000fe200078e0a0a */
[----:B------:R-:W-:Y:S01]  /*4180*/  ISETP.GT.U32.AND P5, PT, R0, R15, PT ;  /* 0x0000000f0000720c */ /* 0x000fe20003fa4070 */
[----:B------:R-:W-:Y:S02]  /*4190*/  @!P6 IMAD.IADD R14, R14, 0x1, -R0 ;  /* 0x000000010e0ee824 */ /* 0x000fe400078e0a00 */
[C---:B------:R-:W-:Y:S02]  /*41a0*/  IMAD R19, R0.reuse, R5, R19 ;  /* 0x0000000500137224 */ /* 0x040fe400078e0213 */
[----:B------:R-:W-:Y:S01]  /*41b0*/  IMAD.MOV R2, RZ, RZ, -R2 ;  /* 0x000000ffff027224 */ /* 0x000fe200078e0a02 */
[C---:B------:R-:W-:Y:S01]  /*41c0*/  ISETP.GT.U32.AND P6, PT, R0.reuse, R18, PT ;  /* 0x000000120000720c */ /* 0x040fe20003fc4070 */
[----:B------:R-:W-:Y:S01]  /*41d0*/  @!P4 IMAD.MOV R14, RZ, RZ, -R14 ;  /* 0x000000ffff0ec224 */ /* 0x000fe200078e0a0e */
[C---:B------:R-:W-:Y:S01]  /*41e0*/  ISETP.GT.U32.AND P4, PT, R0.reuse, R19, PT ;  /* 0x000000130000720c */ /* 0x040fe20003f84070 */
[----:B------:R-:W-:-:S02]  /*41f0*/  IMAD R20, R0, R2, R20 ;  /* 0x0000000200147224 */ /* 0x000fc400078e0214 */
[--C-:B------:R-:W-:Y:S02]  /*4200*/  @!P3 IMAD.IADD R17, R17, 0x1, -R0.reuse ;  /* 0x000000011111b824 */ /* 0x100fe400078e0a00 */
[--C-:B------:R-:W-:Y:S01]  /*4210*/  @!P2 IMAD.IADD R16, R16, 0x1, -R0.reuse ;  /* 0x000000011010a824 */ /* 0x100fe200078e0a00 */
[C---:B------:R-:W-:Y:S01]  /*4220*/  ISETP.GT.U32.AND P2, PT, R0.reuse, R20, PT ;  /* 0x000000140000720c */ /* 0x040fe20003f44070 */
[--C-:B------:R-:W-:Y:S01]  /*4230*/  @!P5 IMAD.IADD R15, R15, 0x1, -R0.reuse ;  /* 0x000000010f0fd824 */ /* 0x100fe200078e0a00 */
[----:B------:R-:W-:Y:S01]  /*4240*/  ISETP.GE.AND P5, PT, R47, RZ, PT ;  /* 0x000000ff2f00720c */ /* 0x000fe20003fa6270 */
[----:B------:R-:W-:Y:S01]  /*4250*/  @!P1 IMAD.MOV R13, RZ, RZ, -R13 ;  /* 0x000000ffff0d9224 */ /* 0x000fe200078e0a0d */
[----:B------:R-:W-:Y:S01]  /*4260*/  ISETP.GT.U32.AND P1, PT, R0, R17, PT ;  /* 0x000000110000720c */ /* 0x000fe20003f24070 */
[--C-:B------:R-:W-:Y:S01]  /*4270*/  @!P6 IMAD.IADD R18, R18, 0x1, -R0.reuse ;  /* 0x000000011212e824 */ /* 0x100fe200078e0a00 */
[----:B------:R-:W-:Y:S01]  /*4280*/  ISETP.GE.AND P0, PT, R48, RZ, PT ;  /* 0x000000ff3000720c */ /* 0x000fe20003f06270 */
[----:B------:R-:W-:-:S03]  /*4290*/  @!P4 IMAD.IADD R19, R19, 0x1, -R0 ;  /* 0x000000011313c824 */ /* 0x000fc600078e0a00 */
[----:B------:R-:W-:-:S03]  /*42a0*/  ISETP.GT.U32.AND P6, PT, R0, R18, PT ;  /* 0x000000120000720c */ /* 0x000fc60003fc4070 */
[--C-:B------:R-:W-:Y:S01]  /*42b0*/  @!P2 IMAD.IADD R20, R20, 0x1, -R0.reuse ;  /* 0x000000011414a824 */ /* 0x100fe200078e0a00 */
[----:B------:R-:W-:Y:S01]  /*42c0*/  ISETP.GT.U32.AND P2, PT, R0, R19, PT ;  /* 0x000000130000720c */ /* 0x000fe20003f44070 */
[----:B------:R-:W-:Y:S01]  /*42d0*/  @!P5 IMAD.MOV R15, RZ, RZ, -R15 ;  /* 0x000000ffff0fd224 */ /* 0x000fe200078e0a0f */
[----:B------:R-:W-:Y:S01]  /*42e0*/  ISETP.GE.AND P3, PT, R49, RZ, PT ;  /* 0x000000ff3100720c */ /* 0x000fe20003f66270 */
[----:B------:R-:W-:Y:S01]  /*42f0*/  @!P1 IMAD.IADD R17, R17, 0x1, -R0 ;  /* 0x0000000111119824 */ /* 0x000fe200078e0a00 */
[----:B------:R-:W-:Y:S02]  /*4300*/  ISETP.GE.AND P5, PT, R50, RZ, PT ;  /* 0x000000ff3200720c */ /* 0x000fe40003fa6270 */
[----:B------:R-:W-:Y:S01]  /*4310*/  ISETP.GE.AND P1, PT, R51, RZ, PT ;  /* 0x000000ff3300720c */ /* 0x000fe20003f26270 */
[----:B------:R-:W-:Y:S01]  /*4320*/  @!P0 IMAD.MOV R16, RZ, RZ, -R16 ;  /* 0x000000ffff108224 */ /* 0x000fe200078e0a10 */
[----:B------:R-:W-:Y:S02]  /*4330*/  IABS R21, R53 ;  /* 0x0000003500157213 */ /* 0x000fe40000000000 */
[----:B------:R-:W-:Y:S01]  /*4340*/  ISETP.GT.U32.AND P0, PT, R0, R20, PT ;  /* 0x000000140000720c */ /* 0x000fe20003f04070 */
[----:B------:R-:W-:Y:S01]  /*4350*/  STL [R1+0x31b4], R61 ;  /* 0x0031b43d01007387 */ /* 0x000fe20000100800 */
[----:B------:R-:W-:Y:S01]  /*4360*/  IABS R22, R54 ;  /* 0x0000003600167213 */ /* 0x000fe20000000000 */
[----:B------:R-:W-:-:S02]  /*4370*/  @!P6 IMAD.IADD R18, R18, 0x1, -R0 ;  /* 0x000000011212e824 */ /* 0x000fc400078e0a00 */
[----:B------:R-:W-:Y:S01]  /*4380*/  STL [R1+0x31b8], R60 ;  /* 0x0031b83c01007387 */ /* 0x000fe20000100800 */
[----:B------:R-:W-:-:S03]  /*4390*/  IMAD.HI.U32 R2, R4, R21, RZ ;  /* 0x0000001504027227 */ /* 0x000fc600078e00ff */
[----:B------:R0:W-:Y:S01]  /*43a0*/  STL [R1+0x31bc], R9 ;  /* 0x0031bc0901007387 */ /* 0x0001e20000100800 */
[----:B------:R-:W-:-:S03]  /*43b0*/  @!P2 IMAD.IADD R19, R19, 0x1, -R0 ;  /* 0x000000011313a824 */ /* 0x000fc600078e0a00 */
[----:B------:R-:W-:Y:S01]  /*43c0*/  STL [R1+0x31c0], R10 ;  /* 0x0031c00a01007387 */ /* 0x000fe20000100800 */
[----:B------:R-:W-:-:S03]  /*43d0*/  @!P3 IMAD.MOV R17, RZ, RZ, -R17 ;  /* 0x000000ffff11b224 */ /* 0x000fc600078e0a11 */
[----:B------:R-:W-:Y:S01]  /*43e0*/  STL [R1+0x31c4], R11 ;  /* 0x0031c40b01007387 */ /* 0x000fe20000100800 */
[----:B------:R-:W-:Y:S02]  /*43f0*/  IMAD.MOV R5, RZ, RZ, -R2 ;  /* 0x000000ffff057224 */ /* 0x000fe400078e0a02 */
[----:B------:R-:W-:Y:S01]  /*4400*/  @!P5 IMAD.MOV R18, RZ, RZ, -R18 ;  /* 0x000000ffff12d224 */ /* 0x000fe200078e0a12 */
[----:B------:R-:W-:Y:S01]  /*4410*/  STL [R1+0x31c8], R12 ;  /* 0x0031c80c01007387 */ /* 0x000fe20000100800 */
[----:B------:R-:W-:-:S03]  /*4420*/  IMAD.HI.U32 R2, R4, R22, RZ ;  /* 0x0000001604027227 */ /* 0x000fc600078e00ff */
[----:B------:R-:W-:Y:S01]  /*4430*/  STL [R1+0x31cc], R13 ;  /* 0x0031cc0d01007387 */ /* 0x000fe20000100800 */
[----:B------:R-:W-:-:S03]  /*4440*/  @!P1 IMAD.MOV R19, RZ, RZ, -R19 ;  /* 0x000000ffff139224 */ /* 0x000fc600078e0a13 */
[----:B------:R-:W-:Y:S01]  /*4450*/  STL [R1+0x31d0], R14 ;  /* 0x0031d00e01007387 */ /* 0x000fe20000100800 */
[----:B------:R-:W-:-:S03]  /*4460*/  IMAD R21, R0, R5, R21 ;  /* 0x0000000500157224 */ /* 0x000fc600078e0215 */
[----:B------:R-:W-:Y:S01]  /*4470*/  STL [R1+0x31d4], R15 ;  /* 0x0031d40f01007387 */ /* 0x000fe20000100800 */
[----:B------:R-:W-:-:S03]  /*4480*/  IMAD.MOV R5, RZ, RZ, -R2 ;  /* 0x000000ffff057224 */ /* 0x000fc600078e0a02 */
[----:B------:R-:W-:Y:S01]  /*4490*/  STL [R1+0x31d8], R16 ;  /* 0x0031d81001007387 */ /* 0x000fe20000100800 */
[----:B------:R-:W-:Y:S01]  /*44a0*/  @!P0 IMAD.IADD R20, R20, 0x1, -R0 ;  /* 0x0000000114148824 */ /* 0x000fe200078e0a00 */
[----:B------:R-:W-:Y:S02]  /*44b0*/  IABS R2, R56 ;  /* 0x0000003800027213 */ /* 0x000fe40000000000 */
[----:B------:R-:W-:Y:S01]  /*44c0*/  STL [R1+0x31dc], R17 ;  /* 0x0031dc1101007387 */ /* 0x000fe20000100800 */
[----:B------:R-:W-:-:S03]  /*44d0*/  ISETP.GE.AND P0, PT, R56, RZ, PT ;  /* 0x000000ff3800720c */ /* 0x000fc60003f06270 */
[----:B------:R-:W-:Y:S04]  /*44e0*/  STL [R1+0x31e0], R18 ;  /* 0x0031e01201007387 */ /* 0x000fe80000100800 */
[----:B------:R-:W-:Y:S04]  /*44f0*/  STL [R1+0x31e4], R19 ;  /* 0x0031e41301007387 */ /* 0x000fe80000100800 */
[----:B------:R-:W2:Y:S01]  /*4500*/  LDL.LU R56, [R1+0x3b8] ;  /* 0x0003b80001387983 */ /* 0x000ea20000300800 */
[----:B------:R-:W-:Y:S02]  /*4510*/  ISETP.GT.U32.AND P3, PT, R0, R21, PT ;  /* 0x000000150000720c */ /* 0x000fe40003f64070 */
[----:B------:R-:W-:-:S11]  /*4520*/  IABS R24, R58 ;  /* 0x0000003a00187213 */ /* 0x000fd60000000000 */
[----:B------:R-:W-:Y:S01]  /*4530*/  @!P3 IMAD.IADD R21, R21, 0x1, -R0 ;  /* 0x000000011515b824 */ /* 0x000fe200078e0a00 */
[----:B------:R-:W-:Y:S01]  /*4540*/  ISETP.GE.AND P3, PT, R58, RZ, PT ;  /* 0x000000ff3a00720c */ /* 0x000fe20003f66270 */
[----:B------:R-:W-:Y:S02]  /*4550*/  IMAD.MOV.U32 R58, RZ, RZ, R59 ;  /* 0x000000ffff3a7224 */ /* 0x000fe400078e003b */
[----:B------:R-:W3:Y:S01]  /*4560*/  LDL.LU R59, [R1+0x3bc] ;  /* 0x0003bc00013b7983 */ /* 0x000ee20000300800 */
[----:B------:R-:W-:Y:S01]  /*4570*/  IMAD R22, R0, R5, R22 ;  /* 0x0000000500167224 */ /* 0x000fe200078e0216 */
[----:B------:R-:W-:Y:S02]  /*4580*/  ISETP.GE.AND P6, PT, R52, RZ, PT ;  /* 0x000000ff3400720c */ /* 0x000fe40003fc6270 */
[----:B------:R-:W4:Y:S02]  /*4590*/  LDL.LU R52, [R1+0x3c0] ;  /* 0x0003c00001347983 */ /* 0x000f240000300800 */
[----:B------:R-:W-:-:S02]  /*45a0*/  ISETP.GT.U32.AND P2, PT, R0, R22, PT ;  /* 0x000000160000720c */ /* 0x000fc40003f44070 */
[----:B------:R-:W-:Y:S02]  /*45b0*/  ISETP.GT.U32.AND P1, PT, R0, R21, PT ;  /* 0x000000150000720c */ /* 0x000fe40003f24070 */
[----:B------:R-:W-:-:S09]  /*45c0*/  ISETP.GE.AND P4, PT, R53, RZ, PT ;  /* 0x000000ff3500720c */ /* 0x000fd20003f86270 */
[----:B------:R-:W-:Y:S01]  /*45d0*/  @!P2 IMAD.IADD R22, R22, 0x1, -R0 ;  /* 0x000000011616a824 */ /* 0x000fe200078e0a00 */
[----:B------:R-:W-:-:S04]  /*45e0*/  ISETP.GE.AND P5, PT, R54, RZ, PT ;  /* 0x000000ff3600720c */ /* 0x000fc80003fa6270 */
[----:B------:R-:W-:Y:S01]  /*45f0*/  ISETP.GT.U32.AND P2, PT, R0, R22, PT ;  /* 0x000000160000720c */ /* 0x000fe20003f44070 */
[----:B------:R-:W-:Y:S02]  /*4600*/  @!P1 IMAD.IADD R21, R21, 0x1, -R0 ;  /* 0x0000000115159824 */ /* 0x000fe400078e0a00 */
[----:B------:R-:W-:Y:S02]  /*4610*/  @!P6 IMAD.MOV R20, RZ, RZ, -R20 ;  /* 0x000000ffff14e224 */ /* 0x000fe400078e0a14 */
[----:B------:R-:W-:-:S08]  /*4620*/  @!P4 IMAD.MOV R21, RZ, RZ, -R21 ;  /* 0x000000ffff15c224 */ /* 0x000fd000078e0a15 */
[----:B------:R-:W-:Y:S01]  /*4630*/  @!P2 IMAD.IADD R22, R22, 0x1, -R0 ;  /* 0x000000011616a824 */ /* 0x000fe200078e0a00 */
[----:B------:R-:W-:Y:S03]  /*4640*/  STL [R1+0x31e8], R20 ;  /* 0x0031e81401007387 */ /* 0x000fe60000100800 */
[----:B------:R-:W-:Y:S01]  /*4650*/  @!P5 IMAD.MOV R22, RZ, RZ, -R22 ;  /* 0x000000ffff16d224 */ /* 0x000fe200078e0a16 */
[----:B------:R-:W-:Y:S01]  /*4660*/  STL [R1+0x31ec], R21 ;  /* 0x0031ec1501007387 */ /* 0x000fe20000100800 */
[----:B------:R-:W-:Y:S02]  /*4670*/  IABS R25, R55 ;  /* 0x0000003700197213 */ /* 0x000fe40000000000 */
[----:B------:R-:W-:Y:S01]  /*4680*/  ISETP.GE.AND P1, PT, R55, RZ, PT ;  /* 0x000000ff3700720c */ /* 0x000fe20003f26270 */
[----:B------:R-:W-:Y:S01]  /*4690*/  STL [R1+0x31f0], R22 ;  /* 0x0031f01601007387 */ /* 0x000fe20000100800 */
[----:B------:R-:W-:-:S02]  /*46a0*/  IABS R26, R57 ;  /* 0x00000039001a7213 */ /* 0x000fc40000000000 */
[----:B------:R-:W-:Y:S01]  /*46b0*/  ISETP.GE.AND P4, PT, R57, RZ, PT ;  /* 0x000000ff3900720c */ /* 0x000fe20003f86270 */
[----:B------:R-:W4:Y:S04]  /*46c0*/  LDL.LU R55, [R1+0x3c4] ;  /* 0x0003c40001377983 */ /* 0x000f280000300800 */
[----:B------:R-:W4:Y:S01]  /*46d0*/  LDL.LU R57, [R1+0x3c8] ;  /* 0x0003c80001397983 */ /* 0x000f220000300800 */
[----:B------:R-:W-:Y:S02]  /*46e0*/  ISETP.GE.AND P5, PT, R58, RZ, PT ;  /* 0x000000ff3a00720c */ /* 0x000fe40003fa6270 */
[----:B------:R-:W-:Y:S02]  /*46f0*/  IABS R27, R58 ;  /* 0x0000003a001b7213 */ /* 0x000fe40000000000 */
[----:B------:R-:W4:Y:S01]  /*4700*/  LDL.LU R58, [R1+0x3cc] ;  /* 0x0003cc00013a7983 */ /* 0x000f220000300800 */
[----:B------:R-:W-:-:S04]  /*4710*/  IMAD.HI.U32 R5, R4, R2, RZ ;  /* 0x0000000204057227 */ /* 0x000fc800078e00ff */
[----:B------:R-:W-:-:S04]  /*4720*/  IMAD.MOV R5, RZ, RZ, -R5 ;  /* 0x000000ffff057224 */ /* 0x000fc800078e0a05 */
[----:B------:R-:W-:-:S05]  /*4730*/  IMAD R23, R0, R5, R2 ;  /* 0x0000000500177224 */ /* 0x000fca00078e0202 */
[----:B------:R-:W-:Y:S01]  /*4740*/  ISETP.GT.U32.AND P6, PT, R0, R23, PT ;  /* 0x000000170000720c */ /* 0x000fe20003fc4070 */
[----:B------:R-:W-:-:S04]  /*4750*/  IMAD.HI.U32 R5, R4, R24, RZ ;  /* 0x0000001804057227 */ /* 0x000fc800078e00ff */
[----:B------:R-:W-:Y:S02]  /*4760*/  IMAD.MOV R5, RZ, RZ, -R5 ;  /* 0x000000ffff057224 */ /* 0x000fe400078e0a05 */
[----:B------:R-:W-:-:S06]  /*4770*/  IMAD.HI.U32 R2, R4, R25, RZ ;  /* 0x0000001904027227 */ /* 0x000fcc00078e00ff */
[----:B------:R-:W-:-:S05]  /*4780*/  @!P6 IMAD.IADD R23, R23, 0x1, -R0 ;  /* 0x000000011717e824 */ /* 0x000fca00078e0a00 */
[C---:B------:R-:W-:Y:S01]  /*4790*/  ISETP.GT.U32.AND P6, PT, R0.reuse, R23, PT ;  /* 0x000000170000720c */ /* 0x040fe20003fc4070 */
[----:B------:R-:W-:Y:S02]  /*47a0*/  IMAD R24, R0, R5, R24 ;  /* 0x0000000500187224 */ /* 0x000fe400078e0218 */
[----:B------:R-:W-:-:S04]  /*47b0*/  IMAD.HI.U32 R5, R4, R26, RZ ;  /* 0x0000001a04057227 */ /* 0x000fc800078e00ff */
[----:B------:R-:W-:Y:S02]  /*47c0*/  IMAD.MOV R2, RZ, RZ, -R2 ;  /* 0x000000ffff027224 */ /* 0x000fe400078e0a02 */
[----:B------:R-:W-:Y:S02]  /*47d0*/  IMAD.MOV R5, RZ, RZ, -R5 ;  /* 0x000000ffff057224 */ /* 0x000fe400078e0a05 */
[C---:B------:R-:W-:Y:S02]  /*47e0*/  IMAD R25, R0.reuse, R2, R25 ;  /* 0x0000000200197224 */ /* 0x040fe400078e0219 */
[C---:B------:R-:W-:Y:S02]  /*47f0*/  IMAD R26, R0.reuse, R5, R26 ;  /* 0x00000005001a7224 */ /* 0x040fe400078e021a */
[----:B------:R-:W-:Y:S01]  /*4800*/  @!P6 IMAD.IADD R23, R23, 0x1, -R0 ;  /* 0x000000011717e824 */ /* 0x000fe200078e0a00 */
[----:B------:R-:W-:-:S03]  /*4810*/  ISETP.GT.U32.AND P6, PT, R0, R25, PT ;  /* 0x000000190000720c */ /* 0x000fc60003fc4070 */
[----:B------:R-:W-:Y:S01]  /*4820*/  @!P0 IMAD.MOV R23, RZ, RZ, -R23 ;  /* 0x000000ffff178224 */ /* 0x000fe200078e0a17 */
[C---:B------:R-:W-:Y:S02]  /*4830*/  ISETP.GT.U32.AND P0, PT, R0.reuse, R26, PT ;  /* 0x0000001a0000720c */ /* 0x040fe40003f04070 */
[----:B------:R-:W-:Y:S02]  /*4840*/  ISETP.GT.U32.AND P2, PT, R0, R24, PT ;  /* 0x000000180000720c */ /* 0x000fe40003f44070 */
[----:B------:R-:W-:Y:S04]  /*4850*/  STL [R1+0x31f4], R23 ;  /* 0x0031f41701007387 */ /* 0x000fe80000100800 */
[----:B------:R-:W4:Y:S01]  /*4860*/  LDL.LU R53, [R1+0x3d0] ;  /* 0x0003d00001357983 */ /* 0x000f220000300800 */
[----:B------:R-:W-:-:S03]  /*4870*/  @!P6 IMAD.IADD R25, R25, 0x1, -R0 ;  /* 0x000000011919e824 */ /* 0x000fc600078e0a00 */
[----:B------:R-:W4:Y:S01]  /*4880*/  LDL.LU R54, [R1+0x3d4] ;  /* 0x0003d40001367983 */ /* 0x000f220000300800 */
[--C-:B------:R-:W-:Y:S01]  /*4890*/  @!P0 IMAD.IADD R26, R26, 0x1, -R0.reuse ;  /* 0x000000011a1a8824 */ /* 0x100fe200078e0a00 */
[----:B------:R-:W-:Y:S01]  /*48a0*/  ISETP.GT.U32.AND P0, PT, R0, R25, PT ;  /* 0x000000190000720c */ /* 0x000fe20003f04070 */
[----:B------:R-:W-:-:S05]  /*48b0*/  @!P2 IMAD.IADD R24, R24, 0x1, -R0 ;  /* 0x000000011818a824 */ /* 0x000fca00078e0a00 */
[----:B------:R-:W-:-:S07]  /*48c0*/  ISETP.GT.U32.AND P2, PT, R0, R24, PT ;  /* 0x000000180000720c */ /* 0x000fce0003f44070 */
[----:B------:R-:W-:-:S06]  /*48d0*/  @!P0 IMAD.IADD R25, R25, 0x1, -R0 ;  /* 0x0000000119198824 */ /* 0x000fcc00078e0a00 */
[----:B------:R-:W-:Y:S02]  /*48e0*/  @!P2 IMAD.IADD R24, R24, 0x1, -R0 ;  /* 0x000000011818a824 */ /* 0x000fe400078e0a00 */
[----:B------:R-:W-:Y:S02]  /*48f0*/  @!P1 IMAD.MOV R25, RZ, RZ, -R25 ;  /* 0x000000ffff199224 */ /* 0x000fe400078e0a19 */
[----:B------:R-:W-:Y:S01]  /*4900*/  @!P3 IMAD.MOV R24, RZ, RZ, -R24 ;  /* 0x000000ffff18b224 */ /* 0x000fe200078e0a18 */
[----:B--2---:R-:W-:-:S05]  /*4910*/  IABS R28, R56 ;  /* 0x00000038001c7213 */ /* 0x004fca0000000000 */
[----:B------:R-:W-:-:S04]  /*4920*/  IMAD.HI.U32 R5, R4, R28, RZ ;  /* 0x0000001c04057227 */ /* 0x000fc800078e00ff */
[----:B------:R-:W-:-:S04]  /*4930*/  IMAD.MOV R5, RZ, RZ, -R5 ;  /* 0x000000ffff057224 */ /* 0x000fc800078e0a05 */
[----:B------:R-:W-:-:S05]  /*4940*/  IMAD R28, R0, R5, R28 ;  /* 0x00000005001c7224 */ /* 0x000fca00078e021c */
[----:B------:R-:W-:Y:S02]  /*4950*/  ISETP.GT.U32.AND P0, PT, R0, R28, PT ;  /* 0x0000001c0000720c */ /* 0x000fe40003f04070 */
[----:B------:R-:W-:Y:S02]  /*4960*/  ISETP.GE.AND P2, PT, R56, RZ, PT ;  /* 0x000000ff3800720c */ /* 0x000fe40003f46270 */
[----:B------:R-:W2:Y:S01]  /*4970*/  LDL.LU R56, [R1+0x3d8] ;  /* 0x0003d80001387983 */ /* 0x000ea20000300800 */
[----:B---3--:R-:W-:-:S03]  /*4980*/  IABS R29, R59 ;  /* 0x0000003b001d7213 */ /* 0x008fc60000000000 */
[----:B------:R-:W-:Y:S04]  /*4990*/  STL [R1+0x31f8], R24 ;  /* 0x0031f81801007387 */ /* 0x000fe80000100800 */
[----:B------:R-:W-:Y:S01]  /*49a0*/  STL [R1+0x31fc], R25 ;  /* 0x0031fc1901007387 */ /* 0x000fe20000100800 */
[----:B------:R-:W-:Y:S01]  /*49b0*/  @!P0 IMAD.IADD R28, R28, 0x1, -R0 ;  /* 0x000000011c1c8824 */ /* 0x000fe200078e0a00 */
[----:B------:R-:W-:Y:S02]  /*49c0*/  ISETP.GE.AND P0, PT, R59, RZ, PT ;  /* 0x000000ff3b00720c */ /* 0x000fe40003f06270 */
[----:B------:R-:W3:Y:S01]  /*49d0*/  LDL.LU R59, [R1+0x3dc] ;  /* 0x0003dc00013b7983 */ /* 0x000ee20000300800 */
[----:B------:R-:W-:Y:S01]  /*49e0*/  IMAD.HI.U32 R2, R4, R27, RZ ;  /* 0x0000001b04027227 */ /* 0x000fe200078e00ff */
[----:B----4-:R-:W-:-:S03]  /*49f0*/  IABS R30, R52 ;  /* 0x00000034001e7213 */ /* 0x010fc60000000000 */
[----:B------:R-:W-:Y:S01]  /*4a00*/  IMAD.MOV R2, RZ, RZ, -R2 ;  /* 0x000000ffff027224 */ /* 0x000fe200078e0a02 */
[----:B------:R-:W-:-:S03]  /*4a10*/  ISETP.GT.U32.AND P3, PT, R0, R26, PT ;  /* 0x0000001a0000720c */ /* 0x000fc60003f64070 */
[----:B------:R-:W-:Y:S02]  /*4a20*/  IMAD R27, R0, R2, R27 ;  /* 0x00000002001b7224 */ /* 0x000fe400078e021b */
[----:B------:R-:W-:-:S04]  /*4a30*/  IMAD.HI.U32 R2, R4, R30, RZ ;  /* 0x0000001e04027227 */ /* 0x000fc800078e00ff */
[----:B------:R-:W-:-:S04]  /*4a40*/  IMAD.MOV R2, RZ, RZ, -R2 ;  /* 0x000000ffff027224 */ /* 0x000fc800078e0a02 */
[----:B------:R-:W-:Y:S02]  /*4a50*/  IMAD R30, R0, R2, R30 ;  /* 0x00000002001e7224 */ /* 0x000fe400078e021e */
[----:B------:R-:W-:Y:S01]  /*4a60*/  @!P3 IMAD.IADD R26, R26, 0x1, -R0 ;  /* 0x000000011a1ab824 */ /* 0x000fe200078e0a00 */
[C---:B------:R-:W-:Y:S02]  /*4a70*/  ISETP.GT.U32.AND P6, PT, R0.reuse, R27, PT ;  /* 0x0000001b0000720c */ /* 0x040fe40003fc4070 */
[----:B------:R-:W-:Y:S01]  /*4a80*/  ISETP.GT.U32.AND P3, PT, R0, R30, PT ;  /* 0x0000001e0000720c */ /* 0x000fe20003f64070 */
[----:B------:R-:W-:-:S10]  /*4a90*/  @!P4 IMAD.MOV R26, RZ, RZ, -R26 ;  /* 0x000000ffff1ac224 */ /* 0x000fd400078e0a1a */
[--C-:B------:R-:W-:Y:S02]  /*4aa0*/  @!P6 IMAD.IADD R27, R27, 0x1, -R0.reuse ;  /* 0x000000011b1be824 */ /* 0x100fe400078e0a00 */
[----:B------:R-:W-:Y:S01]  /*4ab0*/  @!P3 IMAD.IADD R30, R30, 0x1, -R0 ;  /* 0x000000011e1eb824 */ /* 0x000fe200078e0a00 */
[----:B------:R-:W-:Y:S02]  /*4ac0*/  IABS R7, R57 ;  /* 0x0000003900077213 */ /* 0x000fe40000000000 */
[C---:B------:R-:W-:Y:S02]  /*4ad0*/  ISETP.GT.U32.AND P6, PT, R0.reuse, R27, PT ;  /* 0x0000001b0000720c */ /* 0x040fe40003fc4070 */
[----:B------:R-:W-:Y:S01]  /*4ae0*/  ISETP.GT.U32.AND P4, PT, R0, R30, PT ;  /* 0x0000001e0000720c */ /* 0x000fe20003f84070 */
[----:B------:R-:W-:-:S04]  /*4af0*/  IMAD.HI.U32 R5, R4, R29, RZ ;  /* 0x0000001d04057227 */ /* 0x000fc800078e00ff */
[----:B------:R-:W-:-:S04]  /*4b00*/  IMAD.HI.U32 R6, R4, R7, RZ ;  /* 0x0000000704067227 */ /* 0x000fc800078e00ff */
[----:B------:R-:W-:Y:S02]  /*4b10*/  IMAD.MOV R5, RZ, RZ, -R5 ;  /* 0x000000ffff057224 */ /* 0x000fe400078e0a05 */
[----:B------:R-:W-:Y:S01]  /*4b20*/  IMAD.MOV R6, RZ, RZ, -R6 ;  /* 0x000000ffff067224 */ /* 0x000fe200078e0a06 */
[----:B------:R-:W-:Y:S01]  /*4b30*/  IABS R31, R55 ;  /* 0x00000037001f7213 */ /* 0x000fe20000000000 */
[--C-:B------:R-:W-:Y:S01]  /*4b40*/  @!P4 IMAD.IADD R30, R30, 0x1, -R0.reuse ;  /* 0x000000011e1ec824 */ /* 0x100fe200078e0a00 */
[----:B------:R-:W-:Y:S01]  /*4b50*/  ISETP.GE.AND P4, PT, R55, RZ, PT ;  /* 0x000000ff3700720c */ /* 0x000fe20003f86270 */
[C---:B------:R-:W-:Y:S01]  /*4b60*/  IMAD R29, R0.reuse, R5, R29 ;  /* 0x00000005001d7224 */ /* 0x040fe200078e021d */
[----:B------:R-:W4:Y:S01]  /*4b70*/  LDL.LU R55, [R1+0x3e0] ;  /* 0x0003e00001377983 */ /* 0x000f220000300800 */
[----:B------:R-:W-:Y:S02]  /*4b80*/  @!P6 IMAD.IADD R27, R27, 0x1, -R0 ;  /* 0x000000011b1be824 */ /* 0x000fe400078e0a00 */
[C---:B------:R-:W-:Y:S01]  /*4b90*/  IMAD R7, R0.reuse, R6, R7 ;  /* 0x0000000600077224 */ /* 0x040fe200078e0207 */
[----:B------:R-:W-:Y:S01]  /*4ba0*/  ISETP.GT.U32.AND P1, PT, R0, R29, PT ;  /* 0x0000001d0000720c */ /* 0x000fe20003f24070 */
[----:B------:R-:W-:-:S03]  /*4bb0*/  @!P5 IMAD.MOV R27, RZ, RZ, -R27 ;  /* 0x000000ffff1bd224 */ /* 0x000fc600078e0a1b */
[----:B------:R-:W-:Y:S01]  /*4bc0*/  ISETP.GT.U32.AND P5, PT, R0, R7, PT ;  /* 0x000000070000720c */ /* 0x000fe20003fa4070 */
[----:B------:R-:W-:Y:S01]  /*4bd0*/  IMAD.HI.U32 R5, R4, R31, RZ ;  /* 0x0000001f04057227 */ /* 0x000fe200078e00ff */
[----:B------:R-:W-:-:S03]  /*4be0*/  IABS R2, R58 ;  /* 0x0000003a00027213 */ /* 0x000fc60000000000 */
[----:B------:R-:W-:-:S04]  /*4bf0*/  IMAD.MOV R5, RZ, RZ, -R5 ;  /* 0x000000ffff057224 */ /* 0x000fc800078e0a05 */
[----:B------:R-:W-:-:S04]  /*4c00*/  @!P1 IMAD.IADD R29, R29, 0x1, -R0 ;  /* 0x000000011d1d9824 */ /* 0x000fc800078e0a00 */
[----:B------:R-:W-:Y:S01]  /*4c10*/  @!P5 IMAD.IADD R7, R7, 0x1, -R0 ;  /* 0x000000010707d824 */ /* 0x000fe200078e0a00 */
[----:B------:R-:W-:Y:S02]  /*4c20*/  ISETP.GE.AND P5, PT, R57, RZ, PT ;  /* 0x000000ff3900720c */ /* 0x000fe40003fa6270 */
[----:B------:R-:W4:Y:S01]  /*4c30*/  LDL.LU R57, [R1+0x3e4] ;  /* 0x0003e40001397983 */ /* 0x000f220000300800 */
[C---:B------:R-:W-:Y:S01]  /*4c40*/  IMAD R31, R0.reuse, R5, R31 ;  /* 0x00000005001f7224 */ /* 0x040fe200078e021f */
[----:B------:R-:W-:Y:S01]  /*4c50*/  ISETP.GT.U32.AND P3, PT, R0, R29, PT ;  /* 0x0000001d0000720c */ /* 0x000fe20003f64070 */
[----:B------:R-:W-:-:S04]  /*4c60*/  IMAD.HI.U32 R5, R4, R2, RZ ;  /* 0x0000000204057227 */ /* 0x000fc800078e00ff */
[----:B------:R-:W-:-:S04]  /*4c70*/  IMAD.MOV R5, RZ, RZ, -R5 ;  /* 0x000000ffff057224 */ /* 0x000fc800078e0a05 */
[----:B------:R-:W-:-:S04]  /*4c80*/  IMAD R2, R0, R5, R2 ;  /* 0x0000000500027224 */ /* 0x000fc800078e0202 */
[----:B------:R-:W-:Y:S01]  /*4c90*/  @!P3 IMAD.IADD R29, R29, 0x1, -R0 ;  /* 0x000000011d1db824 */ /* 0x000fe200078e0a00 */
[----:B------:R-:W-:-:S13]  /*4ca0*/  ISETP.GT.U32.AND P3, PT, R0, R2, PT ;  /* 0x000000020000720c */ /* 0x000fda0003f64070 */
[----:B------:R-:W-:Y:S01]  /*4cb0*/  @!P3 IMAD.IADD R2, R2, 0x1, -R0 ;  /* 0x000000010202b824 */ /* 0x000fe200078e0a00 */
[----:B------:R-:W-:Y:S02]  /*4cc0*/  ISETP.GE.AND P3, PT, R58, RZ, PT ;  /* 0x000000ff3a00720c */ /* 0x000fe40003f66270 */
[----:B------:R-:W4:Y:S01]  /*4cd0*/  LDL.LU R58, [R1+0x3e8] ;  /* 0x0003e800013a7983 */ /* 0x000f220000300800 */
[----:B------:R-:W-:Y:S02]  /*4ce0*/  ISETP.GT.U32.AND P1, PT, R0, R28, PT ;  /* 0x0000001c0000720c */ /* 0x000fe40003f24070 */
[----:B------:R-:W-:-:S05]  /*4cf0*/  IABS R6, R54 ;  /* 0x0000003600067213 */ /* 0x000fca0000000000 */
[----:B------:R-:W-:-:S06]  /*4d00*/  IMAD.HI.U32 R33, R4, R6, RZ ;  /* 0x0000000604217227 */ /* 0x000fcc00078e00ff */
[----:B------:R-:W-:Y:S01]  /*4d10*/  @!P1 IMAD.IADD R28, R28, 0x1, -R0 ;  /* 0x000000011c1c9824 */ /* 0x000fe200078e0a00 */
[----:B------:R-:W-:Y:S01]  /*4d20*/  ISETP.GE.AND P1, PT, R52, RZ, PT ;  /* 0x000000ff3400720c */ /* 0x000fe20003f26270 */
[----:B------:R-:W-:-:S04]  /*4d30*/  IMAD.MOV R33, RZ, RZ, -R33 ;  /* 0x000000ffff217224 */ /* 0x000fc800078e0a21 */
[----:B------:R-:W-:-:S08]  /*4d40*/  IMAD R33, R0, R33, R6 ;  /* 0x0000002100217224 */ /* 0x000fd000078e0206 */
[----:B------:R-:W-:Y:S01]  /*4d50*/  @!P1 IMAD.MOV R30, RZ, RZ, -R30 ;  /* 0x000000ffff1e9224 */ /* 0x000fe200078e0a1e */
[----:B------:R-:W-:-:S13]  /*4d60*/  ISETP.GT.U32.AND P1, PT, R0, R33, PT ;  /* 0x000000210000720c */ /* 0x000fda0003f24070 */
[----:B------:R-:W-:Y:S01]  /*4d70*/  @!P1 IMAD.IADD R33, R33, 0x1, -R0 ;  /* 0x0000000121219824 */ /* 0x000fe200078e0a00 */
[----:B------:R-:W-:Y:S02]  /*4d80*/  ISETP.GT.U32.AND P6, PT, R0, R31, PT ;  /* 0x0000001f0000720c */ /* 0x000fe40003fc4070 */
[----:B------:R-:W-:-:S05]  /*4d90*/  IABS R32, R53 ;  /* 0x0000003500207213 */ /* 0x000fca0000000000 */
[----:B------:R-:W-:-:S06]  /*4da0*/  IMAD.HI.U32 R5, R4, R32, RZ ;  /* 0x0000002004057227 */ /* 0x000fcc00078e00ff */
[----:B------:R-:W-:-:S05]  /*4db0*/  @!P6 IMAD.IADD R31, R31, 0x1, -R0 ;  /* 0x000000011f1fe824 */ /* 0x000fca00078e0a00 */
[----:B------:R-:W-:Y:S01]  /*4dc0*/  ISETP.GT.U32.AND P6, PT, R0, R31, PT ;  /* 0x0000001f0000720c */ /* 0x000fe20003fc4070 */
[----:B------:R-:W-:-:S04]  /*4dd0*/  IMAD.MOV R5, RZ, RZ, -R5 ;  /* 0x000000ffff057224 */ /* 0x000fc800078e0a05 */
[----:B------:R-:W-:-:S08]  /*4de0*/  IMAD R32, R0, R5, R32 ;  /* 0x0000000500207224 */ /* 0x000fd000078e0220 */
[----:B------:R-:W-:Y:S01]  /*4df0*/  @!P6 IMAD.IADD R31, R31, 0x1, -R0 ;  /* 0x000000011f1fe824 */ /* 0x000fe200078e0a00 */
[----:B---3--:R-:W-:Y:S02]  /*4e00*/  IABS R34, R59 ;  /* 0x0000003b00227213 */ /* 0x008fe40000000000 */
[----:B------:R-:W-:Y:S02]  /*4e10*/  ISETP.GE.AND P1, PT, R59, RZ, PT ;  /* 0x000000ff3b00720c */ /* 0x000fe40003f26270 */
[----:B------:R-:W3:Y:S01]  /*4e20*/  LDL.LU R59, [R1+0x3ec] ;  /* 0x0003ec00013b7983 */ /* 0x000ee20000300800 */
[C---:B------:R-:W-:Y:S01]  /*4e30*/  ISETP.GT.U32.AND P6, PT, R0.reuse, R32, PT ;  /* 0x000000200000720c */ /* 0x040fe20003fc4070 */
[----:B------:R-:W-:Y:S02]  /*4e40*/  @!P0 IMAD.MOV R29, RZ, RZ, -R29 ;  /* 0x000000ffff1d8224 */ /* 0x000fe400078e0a1d */
[----:B------:R-:W-:Y:S01]  /*4e50*/  @!P2 IMAD.MOV R28, RZ, RZ, -R28 ;  /* 0x000000ffff1ca224 */ /* 0x000fe200078e0a1c */
[----:B------:R-:W-:Y:S01]  /*4e60*/  ISETP.GT.U32.AND P2, PT, R0, R7, PT ;  /* 0x000000070000720c */ /* 0x000fe20003f44070 */
[----:B------:R-:W-:Y:S01]  /*4e70*/  @!P4 IMAD.MOV R31, RZ, RZ, -R31 ;  /* 0x000000ffff1fc224 */ /* 0x000fe200078e0a1f */
[----:B--2---:R-:W-:Y:S01]  /*4e80*/  IABS R8, R56 ;  /* 0x0000003800087213 */ /* 0x004fe20000000000 */
[----:B------:R-:W2:Y:S06]  /*4e90*/  LDL.LU R52, [R1+0x3f0] ;  /* 0x0003f00001347983 */ /* 0x000eac0000300800 */
[----:B------:R-:W-:-:S05]  /*4ea0*/  @!P6 IMAD.IADD R32, R32, 0x1, -R0 ;  /* 0x000000012020e824 */ /* 0x000fca00078e0a00 */
[C---:B------:R-:W-:Y:S02]  /*4eb0*/  ISETP.GT.U32.AND P0, PT, R0.reuse, R32, PT ;  /* 0x000000200000720c */ /* 0x040fe40003f04070 */
[----:B------:R-:W-:Y:S01]  /*4ec0*/  ISETP.GT.U32.AND P6, PT, R0, R2, PT ;  /* 0x000000020000720c */ /* 0x000fe20003fc4070 */
[----:B------:R-:W-:Y:S01]  /*4ed0*/  @!P2 IMAD.IADD R7, R7, 0x1, -R0 ;  /* 0x000000010707a824 */ /* 0x000fe200078e0a00 */
[----:B------:R-:W-:-:S03]  /*4ee0*/  ISETP.GE.AND P4, PT, R53, RZ, PT ;  /* 0x000000ff3500720c */ /* 0x000fc60003f86270 */
[----:B0-----:R-:W-:-:S06]  /*4ef0*/  IMAD.MOV.U32 R9, RZ, RZ, R7 ;  /* 0x000000ffff097224 */ /* 0x001fcc00078e0007 */
[--C-:B------:R-:W-:Y:S01]  /*4f00*/  @!P0 IMAD.IADD R32, R32, 0x1, -R0.reuse ;  /* 0x0000000120208824 */ /* 0x100fe200078e0a00 */
[----:B------:R-:W-:Y:S02]  /*4f10*/  ISETP.GE.AND P0, PT, R56, RZ, PT ;  /* 0x000000ff3800720c */ /* 0x000fe40003f06270 */
[----:B------:R-:W2:Y:S01]  /*4f20*/  LDL.LU R56, [R1+0x3f4] ;  /* 0x0003f40001387983 */ /* 0x000ea20000300800 */
[----:B------:R-:W-:-:S03]  /*4f30*/  @!P6 IMAD.IADD R2, R2, 0x1, -R0 ;  /* 0x000000010202e824 */ /* 0x000fc600078e0a00 */
[----:B------:R-:W2:Y:S01]  /*4f40*/  LDL.LU R53, [R1+0x3f8] ;  /* 0x0003f80001357983 */ /* 0x000ea20000300800 */
[----:B------:R-:W-:Y:S02]  /*4f50*/  @!P5 IMAD.MOV R9, RZ, RZ, -R9 ;  /* 0x000000ffff09d224 */ /* 0x000fe400078e0a09 */
[----:B------:R-:W-:Y:S02]  /*4f60*/  @!P3 IMAD.MOV R2, RZ, RZ, -R2 ;  /* 0x000000ffff02b224 */ /* 0x000fe400078e0a02 */
[----:B------:R-:W-:Y:S01]  /*4f70*/  @!P4 IMAD.MOV R32, RZ, RZ, -R32 ;  /* 0x000000ffff20c224 */ /* 0x000fe200078e0a20 */
[----:B------:R-:W-:Y:S01]  /*4f80*/  STL [R1+0xa8], R9 ;  /* 0x0000a80901007387 */ /* 0x000fe20000100800 */
[----:B------:R-:W-:-:S03]  /*4f90*/  IMAD.HI.U32 R5, R4, R8, RZ ;  /* 0x0000000804057227 */ /* 0x000fc600078e00ff */
[----:B------:R0:W-:Y:S01]  /*4fa0*/  STL [R1+0xa4], R2 ;  /* 0x0000a40201007387 */ /* 0x0001e20000100800 */
[----:B----4-:R-:W-:Y:S02]  /*4fb0*/  IABS R6, R55 ;  /* 0x0000003700067213 */ /* 0x010fe40000000000 */
[----:B------:R-:W-:Y:S02]  /*4fc0*/  ISETP.GE.AND P4, PT, R55, RZ, PT ;  /* 0x000000ff3700720c */ /* 0x000fe40003f86270 */
[----:B------:R-:W4:Y:S01]  /*4fd0*/  LDL.LU R55, [R1+0x3fc] ;  /* 0x0003fc0001377983 */ /* 0x000f220000300800 */
[----:B------:R-:W-:Y:S01]  /*4fe0*/  IMAD.MOV R5, RZ, RZ, -R5 ;  /* 0x000000ffff057224 */ /* 0x000fe200078e0a05 */
[----:B------:R-:W-:-:S03]  /*4ff0*/  ISETP.GT.U32.AND P5, PT, R0, R33, PT ;  /* 0x000000210000720c */ /* 0x000fc60003fa4070 */
[----:B------:R-:W-:Y:S02]  /*5000*/  IMAD R8, R0, R5, R8 ;  /* 0x0000000500087224 */ /* 0x000fe400078e0208 */
[----:B------:R-:W-:-:S04]  /*5010*/  IMAD.HI.U32 R5, R4, R34, RZ ;  /* 0x0000002204057227 */ /* 0x000fc800078e00ff */
[----:B------:R-:W-:-:S04]  /*5020*/  IMAD.MOV R5, RZ, RZ, -R5 ;  /* 0x000000ffff057224 */ /* 0x000fc800078e0a05 */
[C---:B------:R-:W-:Y:S02]  /*5030*/  IMAD R34, R0.reuse, R5, R34 ;  /* 0x0000000500227224 */ /* 0x040fe400078e0222 */
[----:B------:R-:W-:Y:S01]  /*5040*/  @!P5 IMAD.IADD R33, R33, 0x1, -R0 ;  /* 0x000000012121d824 */ /* 0x000fe200078e0a00 */
[----:B------:R-:W-:Y:S02]  /*5050*/  IABS R5, R57 ;  /* 0x0000003900057213 */ /* 0x000fe40000000000 */
[----:B------:R-:W-:Y:S02]  /*5060*/  ISETP.GE.AND P5, PT, R57, RZ, PT ;  /* 0x000000ff3900720c */ /* 0x000fe40003fa6270 */
[----:B------:R-:W4:Y:S01]  /*5070*/  LDL.LU R57, [R1+0x400] ;  /* 0x0004000001397983 */ /* 0x000f220000300800 */
[----:B------:R-:W-:-:S13]  /*5080*/  ISETP.GT.U32.AND P3, PT, R0, R34, PT ;  /* 0x000000220000720c */ /* 0x000fda0003f64070 */
[----:B------:R-:W-:Y:S01]  /*5090*/  @!P3 IMAD.IADD R34, R34, 0x1, -R0 ;  /* 0x000000012222b824 */ /* 0x000fe200078e0a00 */
[----:B------:R-:W-:Y:S02]  /*50a0*/  IABS R37, R58 ;  /* 0x0000003a00257213 */ /* 0x000fe40000000000 */
[----:B------:R-:W-:Y:S02]  /*50b0*/  ISETP.GE.AND P3, PT, R58, RZ, PT ;  /* 0x000000ff3a00720c */ /* 0x000fe40003f66270 */
[----:B------:R-:W4:Y:S01]  /*50c0*/  LDL.LU R58, [R1+0x404] ;  /* 0x00040400013a7983 */ /* 0x000f220000300800 */
[----:B------:R-:W-:Y:S01]  /*50d0*/  ISETP.GT.U32.AND P6, PT, R0, R8, PT ;  /* 0x000000080000720c */ /* 0x000fe20003fc4070 */
[----:B------:R-:W-:-:S04]  /*50e0*/  IMAD.HI.U32 R7, R4, R6, RZ ;  /* 0x0000000604077227 */ /* 0x000fc800078e00ff */
[----:B------:R-:W-:-:S08]  /*50f0*/  IMAD.MOV R7, RZ, RZ, -R7 ;  /* 0x000000ffff077224 */ /* 0x000fd000078e0a07 */
[----:B------:R-:W-:-:S05]  /*5100*/  @!P6 IMAD.IADD R8, R8, 0x1, -R0 ;  /* 0x000000010808e824 */ /* 0x000fca00078e0a00 */
[C---:B------:R-:W-:Y:S01]  /*5110*/  ISETP.GT.U32.AND P6, PT, R0.reuse, R8, PT ;  /* 0x000000080000720c */ /* 0x040fe20003fc4070 */
[----:B0-----:R-:W-:Y:S02]  /*5120*/  IMAD R2, R0, R7, R6 ;  /* 0x0000000700027224 */ /* 0x001fe400078e0206 */
[----:B------:R-:W-:-:S04]  /*5130*/  IMAD.HI.U32 R7, R4, R5, RZ ;  /* 0x0000000504077227 */ /* 0x000fc800078e00ff */
[----:B------:R-:W-:-:S04]  /*5140*/  IMAD.MOV R7, RZ, RZ, -R7 ;  /* 0x000000ffff077224 */ /* 0x000fc800078e0a07 */
[----:B------:R-:W-:Y:S02]  /*5150*/  IMAD R5, R0, R7, R5 ;  /* 0x0000000700057224 */ /* 0x000fe400078e0205 */
[----:B------:R-:W-:-:S04]  /*5160*/  @!P6 IMAD.IADD R8, R8, 0x1, -R0 ;  /* 0x000000010808e824 */ /* 0x000fc800078e0a00 */
[----:B------:R-:W-:Y:S01]  /*5170*/  @!P0 IMAD.MOV R8, RZ, RZ, -R8 ;  /* 0x000000ffff088224 */ /* 0x000fe200078e0a08 */
[----:B------:R-:W-:-:S04]  /*5180*/  ISETP.GT.U32.AND P0, PT, R0, R5, PT ;  /* 0x000000050000720c */ /* 0x000fc80003f04070 */
[----:B------:R0:W-:Y:S09]  /*5190*/  STL [R1+0x88], R8 ;  /* 0x0000880801007387 */ /* 0x0001f20000100800 */
[----:B------:R-:W-:Y:S01]  /*51a0*/  @!P0 IMAD.IADD R5, R5, 0x1, -R0 ;  /* 0x0000000105058824 */ /* 0x000fe200078e0a00 */
[----:B------:R-:W-:Y:S01]  /*51b0*/  ISETP.GE.AND P2, PT, R54, RZ, PT ;  /* 0x000000ff3600720c */ /* 0x000fe20003f46270 */
[----:B------:R-:W-:Y:S01]  /*51c0*/  IMAD.HI.U32 R6, R4, R37, RZ ;  /* 0x0000002504067227 */ /* 0x000fe200078e00ff */
[----:B------:R-:W-:-:S03]  /*51d0*/  ISETP.GT.U32.AND P6, PT, R0, R2, PT ;  /* 0x000000020000720c */ /* 0x000fc60003fc4070 */
[----:B------:R-:W-:-:S08]  /*51e0*/  IMAD.MOV R6, RZ, RZ, -R6 ;  /* 0x000000ffff067224 */ /* 0x000fd000078e0a06 */
[----:B------:R-:W-:Y:S01]  /*51f0*/  @!P2 IMAD.MOV R33, RZ, RZ, -R33 ;  /* 0x000000ffff21a224 */ /* 0x000fe200078e0a21 */
[C---:B------:R-:W-:Y:S02]  /*5200*/  ISETP.GT.U32.AND P2, PT, R0.reuse, R34, PT ;  /* 0x000000220000720c */ /* 0x040fe40003f44070 */
[----:B---3--:R-:W-:Y:S02]  /*5210*/  IABS R36, R59 ;  /* 0x0000003b00247213 */ /* 0x008fe40000000000 */
[----:B------:R-:W-:Y:S02]  /*5220*/  ISETP.GE.AND P0, PT, R59, RZ, PT ;  /* 0x000000ff3b00720c */ /* 0x000fe40003f06270 */
[----:B------:R-:W3:Y:S01]  /*5230*/  LDL.LU R59, [R1+0x408] ;  /* 0x00040800013b7983 */ /* 0x000ee20000300800 */
[----:B------:R-:W-:-:S06]  /*5240*/  IMAD R37, R0, R6, R37 ;  /* 0x0000000600257224 */ /* 0x000fcc00078e0225 */
[--C-:B------:R-:W-:Y:S01]  /*5250*/  @!P2 IMAD.IADD R34, R34, 0x1, -R0.reuse ;  /* 0x000000012222a824 */ /* 0x100fe200078e0a00 */
[----:B--2---:R-:W-:Y:S01]  /*5260*/  IABS R39, R52 ;  /* 0x0000003400277213 */ /* 0x004fe20000000000 */
[----:B------:R-:W-:Y:S01]  /*5270*/  @!P6 IMAD.IADD R2, R2, 0x1, -R0 ;  /* 0x000000010202e824 */ /* 0x000fe200078e0a00 */
[----:B------:R-:W-:Y:S01]  /*5280*/  ISETP.GT.U32.AND P2, PT, R0, R37, PT ;  /* 0x000000250000720c */ /* 0x000fe20003f44070 */
[----:B------:R-:W-:Y:S01]  /*5290*/  IMAD.HI.U32 R6, R4, R36, RZ ;  /* 0x0000002404067227 */ /* 0x000fe200078e00ff */
[----:B------:R-:W2:Y:S02]  /*52a0*/  LDL.LU R54, [R1+0x40c] ;  /* 0x00040c0001367983 */ /* 0x000ea40000300800 */
[----:B------:R-:W-:Y:S01]  /*52b0*/  ISETP.GT.U32.AND P6, PT, R0, R2, PT ;  /* 0x000000020000720c */ /* 0x000fe20003fc4070 */
[----:B------:R-:W-:Y:S02]  /*52c0*/  IMAD.MOV R6, RZ, RZ, -R6 ;  /* 0x000000ffff067224 */ /* 0x000fe400078e0a06 */
[----:B------:R-:W-:-:S06]  /*52d0*/  IMAD.HI.U32 R38, R4, R39, RZ ;  /* 0x0000002704267227 */ /* 0x000fcc00078e00ff */
[----:B------:R-:W-:Y:S01]  /*52e0*/  @!P2 IMAD.IADD R37, R37, 0x1, -R0 ;  /* 0x000000012525a824 */ /* 0x000fe200078e0a00 */
[C---:B------:R-:W-:Y:S01]  /*52f0*/  ISETP.GT.U32.AND P2, PT, R0.reuse, R5, PT ;  /* 0x000000050000720c */ /* 0x040fe20003f44070 */
[----:B------:R-:W-:Y:S01]  /*5300*/  IMAD R36, R0, R6, R36 ;  /* 0x0000000600247224 */ /* 0x000fe200078e0224 */
[----:B------:R-:W-:Y:S02]  /*5310*/  IABS R7, R56 ;  /* 0x0000003800077213 */ /* 0x000fe40000000000 */
[----:B------:R-:W-:-:S03]  /*5320*/  IABS R35, R53 ;  /* 0x0000003500237213 */ /* 0x000fc60000000000 */
[----:B0-----:R-:W-:-:S04]  /*5330*/  IMAD.HI.U32 R8, R4, R7, RZ ;  /* 0x0000000704087227 */ /* 0x001fc800078e00ff */
[----:B------:R-:W-:Y:S02]  /*5340*/  IMAD.MOV R38, RZ, RZ, -R38 ;  /* 0x000000ffff267224 */ /* 0x000fe400078e0a26 */
[----:B------:R-:W-:Y:S02]  /*5350*/  IMAD.MOV R8, RZ, RZ, -R8 ;  /* 0x000000ffff087224 */ /* 0x000fe400078e0a08 */
[----:B------:R-:W-:-:S04]  /*5360*/  IMAD.HI.U32 R6, R4, R35, RZ ;  /* 0x0000002304067227 */ /* 0x000fc800078e00ff */
[----:B------:R-:W-:Y:S01]  /*5370*/  @!P6 IMAD.IADD R2, R2, 0x1, -R0 ;  /* 0x000000010202e824 */ /* 0x000fe200078e0a00 */
[C---:B------:R-:W-:Y:S01]  /*5380*/  ISETP.GT.U32.AND P6, PT, R0.reuse, R36, PT ;  /* 0x000000240000720c */ /* 0x040fe20003fc4070 */
[C---:B------:R-:W-:Y:S02]  /*5390*/  IMAD R39, R0.reuse, R38, R39 ;  /* 0x0000002600277224 */ /* 0x040fe400078e0227 */
[C---:B------:R-:W-:Y:S02]  /*53a0*/  IMAD R7, R0.reuse, R8, R7 ;  /* 0x0000000800077224 */ /* 0x040fe400078e0207 */
[----:B------:R-:W-:Y:S01]  /*53b0*/  IMAD.MOV R6, RZ, RZ, -R6 ;  /* 0x000000ffff067224 */ /* 0x000fe200078e0a06 */
[----:B----4-:R-:W-:Y:S01]  /*53c0*/  IABS R8, R55 ;  /* 0x0000003700087213 */ /* 0x010fe20000000000 */
[----:B------:R-:W-:Y:S01]  /*53d0*/  @!P4 IMAD.MOV R2, RZ, RZ, -R2 ;  /* 0x000000ffff02c224 */ /* 0x000fe200078e0a02 */
[C---:B------:R-:W-:Y:S01]  /*53e0*/  ISETP.GT.U32.AND P4, PT, R0.reuse, R39, PT ;  /* 0x000000270000720c */ /* 0x040fe20003f84070 */
[----:B------:R-:W-:-:S02]  /*53f0*/  IMAD R35, R0, R6, R35 ;  /* 0x0000000600237224 */ /* 0x000fc400078e0223 */
[----:B------:R-:W-:Y:S01]  /*5400*/  @!P2 IMAD.IADD R5, R5, 0x1, -R0 ;  /* 0x000000010505a824 */ /* 0x000fe200078e0a00 */
[----:B------:R-:W-:Y:S01]  /*5410*/  ISETP.GT.U32.AND P2, PT, R0, R7, PT ;  /* 0x000000070000720c */ /* 0x000fe20003f44070 */
[----:B------:R-:W-:-:S04]  /*5420*/  IMAD.HI.U32 R6, R4, R8, RZ ;  /* 0x0000000804067227 */ /* 0x000fc800078e00ff */
[----:B------:R-:W-:Y:S02]  /*5430*/  IMAD.MOV R6, RZ, RZ, -R6 ;  /* 0x000000ffff067224 */ /* 0x000fe400078e0a06 */
[----:B------:R-:W-:Y:S01]  /*5440*/  @!P6 IMAD.IADD R36, R36, 0x1, -R0 ;  /* 0x000000012424e824 */ /* 0x000fe200078e0a00 */
[C---:B------:R-:W-:Y:S01]  /*5450*/  ISETP.GT.U32.AND P6, PT, R0.reuse, R37, PT ;  /* 0x000000250000720c */ /* 0x040fe20003fc4070 */
[C---:B------:R-:W-:Y:S02]  /*5460*/  IMAD R8, R0.reuse, R6, R8 ;  /* 0x0000000600087224 */ /* 0x040fe400078e0208 */
[--C-:B------:R-:W-:Y:S01]  /*5470*/  @!P4 IMAD.IADD R39, R39, 0x1, -R0.reuse ;  /* 0x000000012727c824 */ /* 0x100fe200078e0a00 */
[----:B------:R-:W-:Y:S01]  /*5480*/  STL [R1+0x84], R2 ;  /* 0x0000840201007387 */ /* 0x000fe20000100800 */
[----:B------:R-:W-:Y:S01]  /*5490*/  @!P2 IMAD.IADD R7, R7, 0x1, -R0 ;  /* 0x000000010707a824 */ /* 0x000fe200078e0a00 */
[----:B------:R-:W-:Y:S01]  /*54a0*/  ISETP.GT.U32.AND P4, PT, R0, R8, PT ;  /* 0x000000080000720c */ /* 0x000fe20003f84070 */
[----:B------:R-:W-:Y:S01]  /*54b0*/  IMAD.MOV.U32 R9, RZ, RZ, R5 ;  /* 0x000000ffff097224 */ /* 0x000fe200078e0005 */
[----:B------:R-:W-:-:S02]  /*54c0*/  ISETP.GE.AND P2, PT, R56, RZ, PT ;  /* 0x000000ff3800720c */ /* 0x000fc40003f46270 */
[----:B------:R-:W-:Y:S01]  /*54d0*/  IABS R38, R57 ;  /* 0x0000003900267213 */ /* 0x000fe20000000000 */
[----:B------:R-:W4:Y:S01]  /*54e0*/  LDL.LU R56, [R1+0x410] ;  /* 0x0004100001387983 */ /* 0x000f220000300800 */
[----:B------:R-:W-:Y:S01]  /*54f0*/  @!P5 IMAD.MOV R9, RZ, RZ, -R9 ;  /* 0x000000ffff09d224 */ /* 0x000fe200078e0a09 */
[C---:B------:R-:W-:Y:S01]  /*5500*/  ISETP.GT.U32.AND P5, PT, R0.reuse, R39, PT ;  /* 0x000000270000720c */ /* 0x040fe20003fa4070 */
[----:B------:R-:W-:Y:S01]  /*5510*/  @!P1 IMAD.MOV R34, RZ, RZ, -R34 ;  /* 0x000000ffff229224 */ /* 0x000fe200078e0a22 */
[----:B------:R-:W-:Y:S01]  /*5520*/  ISETP.GT.U32.AND P1, PT, R0, R36, PT ;  /* 0x000000240000720c */ /* 0x000fe20003f24070 */
[----:B------:R-:W-:-:S04]  /*5530*/  IMAD.HI.U32 R40, R4, R38, RZ ;  /* 0x0000002604287227 */ /* 0x000fc800078e00ff */
[----:B------:R-:W-:Y:S02]  /*5540*/  @!P6 IMAD.IADD R37, R37, 0x1, -R0 ;  /* 0x000000012525e824 */ /* 0x000fe400078e0a00 */
[----:B------:R-:W-:Y:S02]  /*5550*/  IMAD.MOV R40, RZ, RZ, -R40 ;  /* 0x000000ffff287224 */ /* 0x000fe400078e0a28 */
[----:B------:R-:W-:Y:S02]  /*5560*/  IMAD.MOV.U32 R10, RZ, RZ, R37 ;  /* 0x000000ffff0a7224 */ /* 0x000fe400078e0025 */
[----:B------:R-:W-:Y:S02]  /*5570*/  @!P4 IMAD.IADD R8, R8, 0x1, -R0 ;  /* 0x000000010808c824 */ /* 0x000fe400078e0a00 */
[C---:B------:R-:W-:Y:S02]  /*5580*/  IMAD R5, R0.reuse, R40, R38 ;  /* 0x0000002800057224 */ /* 0x040fe400078e0226 */
[----:B------:R-:W-:Y:S01]  /*5590*/  @!P3 IMAD.MOV R10, RZ, RZ, -R10 ;  /* 0x000000ffff0ab224 */ /* 0x000fe200078e0a0a */
[C---:B------:R-:W-:Y:S01]  /*55a0*/  ISETP.GT.U32.AND P3, PT, R0.reuse, R8, PT ;  /* 0x000000080000720c */ /* 0x040fe20003f64070 */
[--C-:B------:R-:W-:Y:S01]  /*55b0*/  @!P5 IMAD.IADD R39, R39, 0x1, -R0.reuse ;  /* 0x000000012727d824 */ /* 0x100fe200078e0a00 */
[----:B------:R-:W-:Y:S01]  /*55c0*/  ISETP.GT.U32.AND P5, PT, R0, R5, PT ;  /* 0x000000050000720c */ /* 0x000fe20003fa4070 */
[----:B------:R-:W-:Y:S01]  /*55d0*/  @!P1 IMAD.IADD R36, R36, 0x1, -R0 ;  /* 0x0000000124249824 */ /* 0x000fe200078e0a00 */
[----:B------:R0:W-:Y:S03]  /*55e0*/  STL [R1+0x80], R9 ;  /* 0x0000800901007387 */ /* 0x0001e60000100800 */
[----:B0-----:R-:W-:-:S04]  /*55f0*/  IMAD.MOV.U32 R9, RZ, RZ, R36 ;  /* 0x000000ffff097224 */ /* 0x001fc800078e0024 */
[----:B------:R-:W-:Y:S01]  /*5600*/  @!P0 IMAD.MOV R9, RZ, RZ, -R9 ;  /* 0x000000ffff098224 */ /* 0x000fe200078e0a09 */
[----:B------:R0:W-:Y:S01]  /*5610*/  STL [R1+0x74], R10 ;  /* 0x0000740a01007387 */ /* 0x0001e20000100800 */
[--C-:B------:R-:W-:Y:S01]  /*5620*/  @!P3 IMAD.IADD R8, R8, 0x1, -R0.reuse ;  /* 0x000000010808b824 */ /* 0x100fe200078e0a00 */
[----:B------:R-:W-:Y:S01]  /*5630*/  ISETP.GE.AND P3, PT, R57, RZ, PT ;  /* 0x000000ff3900720c */ /* 0x000fe20003f66270 */
[----:B------:R-:W-:Y:S01]  /*5640*/  @!P5 IMAD.IADD R5, R5, 0x1, -R0 ;  /* 0x000000010505d824 */ /* 0x000fe200078e0a00 */
[----:B------:R1:W-:Y:S01]  /*5650*/  STL [R1+0x78], R9 ;  /* 0x0000780901007387 */ /* 0x0003e20000100800 */
[----:B------:R-:W-:Y:S02]  /*5660*/  IABS R2, R58 ;  /* 0x0000003a00027213 */ /* 0x000fe40000000000 */
[----:B------:R-:W-:Y:S01]  /*5670*/  ISETP.GE.AND P5, PT, R58, RZ, PT ;  /* 0x000000ff3a00720c */ /* 0x000fe20003fa6270 */
[----:B------:R-:W4:Y:S04]  /*5680*/  LDL.LU R57, [R1+0x414] ;  /* 0x0004140001397983 */ /* 0x000f280000300800 */
[----:B------:R-:W4:Y:S01]  /*5690*/  LDL.LU R58, [R1+0x418] ;  /* 0x00041800013a7983 */ /* 0x000f220000300800 */
[----:B------:R-:W-:-:S02]  /*56a0*/  ISETP.GT.U32.AND P6, PT, R0, R35, PT ;  /* 0x000000230000720c */ /* 0x000fc40003fc4070 */
[----:B------:R-:W-:-:S11]  /*56b0*/  ISETP.GE.AND P1, PT, R52, RZ, PT ;  /* 0x000000ff3400720c */ /* 0x000fd60003f26270 */
[----:B------:R-:W-:Y:S01]  /*56c0*/  @!P6 IMAD.IADD R35, R35, 0x1, -R0 ;  /* 0x000000012323e824 */ /* 0x000fe200078e0a00 */
[----:B------:R-:W-:-:S04]  /*56d0*/  ISETP.GT.U32.AND P6, PT, R0, R7, PT ;  /* 0x000000070000720c */ /* 0x000fc80003fc4070 */
[----:B------:R-:W-:Y:S01]  /*56e0*/  ISETP.GT.U32.AND P4, PT, R0, R35, PT ;  /* 0x000000230000720c */ /* 0x000fe20003f84070 */
[----:B0-----:R-:W-:Y:S01]  /*56f0*/  IMAD.MOV.U32 R10, RZ, RZ, R39 ;  /* 0x000000ffff0a7224 */ /* 0x001fe200078e0027 */
[----:B------:R-:W-:-:S07]  /*5700*/  ISETP.GE.AND P0, PT, R53, RZ, PT ;  /* 0x000000ff3500720c */ /* 0x000fce0003f06270 */
[----:B------:R-:W-:Y:S02]  /*5710*/  @!P6 IMAD.IADD R7, R7, 0x1, -R0 ;  /* 0x000000010707e824 */ /* 0x000fe400078e0a00 */
[----:B------:R-:W-:Y:S02]  /*5720*/  @!P1 IMAD.MOV R10, RZ, RZ, -R10 ;  /* 0x000000ffff0a9224 */ /* 0x000fe400078e0a0a */
[----:B-1----:R-:W-:Y:S01]  /*5730*/  IMAD.MOV.U32 R9, RZ, RZ, R7 ;  /* 0x000000ffff097224 */ /* 0x002fe200078e0007 */
[----:B------:R-:W-:Y:S01]  /*5740*/  ISETP.GE.AND P6, PT, R55, RZ, PT ;  /* 0x000000ff3700720c */ /* 0x000fe20003fc6270 */
[----:B------:R-:W-:Y:S02]  /*5750*/  @!P4 IMAD.IADD R35, R35, 0x1, -R0 ;  /* 0x000000012323c824 */ /* 0x000fe400078e0a00 */
[----:B------:R-:W-:Y:S01]  /*5760*/  @!P2 IMAD.MOV R9, RZ, RZ, -R9 ;  /* 0x000000ffff09a224 */ /* 0x000fe200078e0a09 */
[----:B------:R-:W-:Y:S04]  /*5770*/  STL [R1+0x64], R10 ;  /* 0x0000640a01007387 */ /* 0x000fe80000100800 */
[----:B------:R-:W4:Y:S04]  /*5780*/  LDL.LU R55, [R1+0x41c] ;  /* 0x00041c0001377983 */ /* 0x000f280000300800 */
[----:B------:R0:W-:Y:S02]  /*5790*/  STL [R1+0x68], R9 ;  /* 0x0000680901007387 */ /* 0x0001e40000100800 */
[----:B0-----:R-:W-:-:S04]  /*57a0*/  IMAD.MOV.U32 R9, RZ, RZ, R35 ;  /* 0x000000ffff097224 */ /* 0x001fc800078e0023 */
[----:B------:R-:W-:Y:S01]  /*57b0*/  @!P0 IMAD.MOV R9, RZ, RZ, -R9 ;  /* 0x000000ffff098224 */ /* 0x000fe200078e0a09 */
[----:B---3--:R-:W-:Y:S02]  /*57c0*/  IABS R36, R59 ;  /* 0x0000003b00247213 */ /* 0x008fe40000000000 */
[----:B------:R-:W-:Y:S02]  /*57d0*/  ISETP.GE.AND P0, PT, R59, RZ, PT ;  /* 0x000000ff3b00720c */ /* 0x000fe40003f06270 */
[----:B------:R-:W3:Y:S01]  /*57e0*/  LDL.LU R59, [R1+0x420] ;  /* 0x00042000013b7983 */ /* 0x000ee20000300800 */
[----:B------:R-:W-:-:S04]  /*57f0*/  IMAD.HI.U32 R6, R4, R2, RZ ;  /* 0x0000000204067227 */ /* 0x000fc800078e00ff */
[----:B------:R-:W-:-:S04]  /*5800*/  IMAD.MOV R6, RZ, RZ, -R6 ;  /* 0x000000ffff067224 */ /* 0x000fc800078e0a06 */
[----:B------:R-:W-:-:S05]  /*5810*/  IMAD R2, R0, R6, R2 ;  /* 0x0000000600027224 */ /* 0x000fca00078e0202 */
[C---:B------:R-:W-:Y:S02]  /*5820*/  ISETP.GT.U32.AND P4, PT, R0.reuse, R2, PT ;  /* 0x000000020000720c */ /* 0x040fe40003f84070 */
[----:B------:R-:W-:Y:S01]  /*5830*/  ISETP.GT.U32.AND P1, PT, R0, R5, PT ;  /* 0x000000050000720c */ /* 0x000fe20003f24070 */
[----:B------:R-:W-:-:S10]  /*5840*/  IMAD.MOV.U32 R6, RZ, RZ, R36 ;  /* 0x000000ffff067224 */ /* 0x000fd400078e0024 */
[----:B------:R-:W-:-:S05]  /*5850*/  @!P4 IMAD.IADD R2, R2, 0x1, -R0 ;  /* 0x000000010202c824 */ /* 0x000fca00078e0a00 */
[----:B------:R-:W-:Y:S01]  /*5860*/  ISETP.GT.U32.AND P2, PT, R0, R2, PT ;  /* 0x000000020000720c */ /* 0x000fe20003f44070 */
[----:B------:R-:W-:-:S04]  /*5870*/  IMAD.HI.U32 R40, R4, R6, RZ ;  /* 0x0000000604287227 */ /* 0x000fc800078e00ff */
[----:B------:R-:W-:Y:S02]  /*5880*/  @!P1 IMAD.IADD R5, R5, 0x1, -R0 ;  /* 0x0000000105059824 */ /* 0x000fe400078e0a00 */
[----:B------:R-:W-:Y:S02]  /*5890*/  IMAD.MOV R40, RZ, RZ, -R40 ;  /* 0x000000ffff287224 */ /* 0x000fe400078e0a28 */
[----:B------:R-:W-:-:S04]  /*58a0*/  @!P6 IMAD.MOV R8, RZ, RZ, -R8 ;  /* 0x000000ffff08e224 */ /* 0x000fc800078e0a08 */
[----:B------:R-:W-:Y:S02]  /*58b0*/  @!P2 IMAD.IADD R2, R2, 0x1, -R0 ;  /* 0x000000010202a824 */ /* 0x000fe400078e0a00 */
[----:B------:R-:W-:Y:S01]  /*58c0*/  @!P3 IMAD.MOV R5, RZ, RZ, -R5 ;  /* 0x000000ffff05b224 */ /* 0x000fe200078e0a05 */
[----:B------:R0:W-:Y:S01]  /*58d0*/  STL [R1+0x6c], R9 ;  /* 0x00006c0901007387 */ /* 0x0001e20000100800 */
[----:B------:R-:W-:Y:S02]  /*58e0*/  IMAD R6, R0, R40, R6 ;  /* 0x0000002800067224 */ /* 0x000fe400078e0206 */
[----:B------:R-:W-:Y:S01]  /*58f0*/  @!P5 IMAD.MOV R2, RZ, RZ, -R2 ;  /* 0x000000ffff02d224 */ /* 0x000fe200078e0a02 */
[----:B--2---:R-:W-:Y:S01]  /*5900*/  IABS R38, R54 ;  /* 0x0000003600267213 */ /* 0x004fe20000000000 */
[----:B------:R1:W-:Y:S01]  /*5910*/  STL [R1+0x70], R8 ;  /* 0x0000700801007387 */ /* 0x0003e20000100800 */
[----:B------:R-:W-:-:S03]  /*5920*/  ISETP.GE.AND P1, PT, R54, RZ, PT ;  /* 0x000000ff3600720c */ /* 0x000fc60003f26270 */
[----:B------:R-:W2:Y:S01]  /*5930*/  LDL.LU R54, [R1+0x424] ;  /* 0x0004240001367983 */ /* 0x000ea20000300800 */
[----:B------:R-:W-:-:S03]  /*5940*/  ISETP.GT.U32.AND P4, PT, R0, R6, PT ;  /* 0x000000060000720c */ /* 0x000fc60003f84070 */
[----:B------:R0:W-:Y:S04]  /*5950*/  STL [R1+0x184], R5 ;  /* 0x0001840501007387 */ /* 0x0001e80000100800 */
[----:B------:R0:W-:Y:S01]  /*5960*/  STL [R1+0x188], R2 ;  /* 0x0001880201007387 */ /* 0x0001e20000100800 */
[----:B----4-:R-:W-:Y:S02]  /*5970*/  IABS R36, R56 ;  /* 0x0000003800247213 */ /* 0x010fe40000000000 */
[----:B------:R-:W-:Y:S02]  /*5980*/  ISETP.GE.AND P3, PT, R56, RZ, PT ;  /* 0x000000ff3800720c */ /* 0x000fe40003f66270 */
[----:B------:R-:W4:Y:S01]  /*5990*/  LDL.LU R56, [R1+0x428] ;  /* 0x0004280001387983 */ /* 0x000f220000300800 */
[----:B------:R-:W-:-:S05]  /*59a0*/  @!P4 IMAD.IADD R6, R6, 0x1, -R0 ;  /* 0x000000010606c824 */ /* 0x000fca00078e0a00 */
[----:B------:R-:W-:Y:S01]  /*59b0*/  ISETP.GT.U32.AND P4, PT, R0, R6, PT ;  /* 0x000000060000720c */ /* 0x000fe20003f84070 */
[----:B------:R-:W-:-:S04]  /*59c0*/  IMAD.HI.U32 R7, R4, R36, RZ ;  /* 0x0000002404077227 */ /* 0x000fc800078e00ff */
[----:B------:R-:W-:-:S04]  /*59d0*/  IMAD.MOV R7, RZ, RZ, -R7 ;  /* 0x000000ffff077224 */ /* 0x000fc800078e0a07 */
[----:B------:R-:W-:-:S04]  /*59e0*/  IMAD R36, R0, R7, R36 ;  /* 0x0000000700247224 */ /* 0x000fc800078e0224 */
[----:B------:R-:W-:Y:S01]  /*59f0*/  @!P4 IMAD.IADD R6, R6, 0x1, -R0 ;  /* 0x000000010606c824 */ /* 0x000fe200078e0a00 */
[----:B------:R-:W-:Y:S02]  /*5a00*/  IABS R7, R58 ;  /* 0x0000003a00077213 */ /* 0x000fe40000000000 */
[----:B------:R-:W-:Y:S02]  /*5a10*/  ISETP.GE.AND P4, PT, R58, RZ, PT ;  /* 0x000000ff3a00720c */ /* 0x000fe40003f86270 */
[----:B------:R-:W2:Y:S01]  /*5a20*/  LDL.LU R58, [R1+0x42c] ;  /* 0x00042c00013a7983 */ /* 0x000ea20000300800 */
[----:B------:R-:W-:-:S04]  /*5a30*/  IMAD.HI.U32 R37, R4, R38, RZ ;  /* 0x0000002604257227 */ /* 0x000fc800078e00ff */
[----:B------:R-:W-:-:S04]  /*5a40*/  IMAD.MOV R37, RZ, RZ, -R37 ;  /* 0x000000ffff257224 */ /* 0x000fc800078e0a25 */
[----:B------:R-:W-:-:S05]  /*5a50*/  IMAD R38, R0, R37, R38 ;  /* 0x0000002500267224 */ /* 0x000fca00078e0226 */
[----:B------:R-:W-:-:S13]  /*5a60*/  ISETP.GT.U32.AND P6, PT, R0, R38, PT ;  /* 0x000000260000720c */ /* 0x000fda0003fc4070 */
[----:B------:R-:W-:-:S05]  /*5a70*/  @!P6 IMAD.IADD R38, R38, 0x1, -R0 ;  /* 0x000000012626e824 */ /* 0x000fca00078e0a00 */
[----:B------:R-:W-:Y:S01]  /*5a80*/  ISETP.GT.U32.AND P5, PT, R0, R38, PT ;  /* 0x000000260000720c */ /* 0x000fe20003fa4070 */
[----:B0-----:R-:W-:Y:S01]  /*5a90*/  IMAD.MOV.U32 R9, RZ, RZ, R6 ;  /* 0x000000ffff097224 */ /* 0x001fe200078e0006 */
[----:B-1----:R-:W-:-:S03]  /*5aa0*/  IABS R8, R57 ;  /* 0x0000003900087213 */ /* 0x002fc60000000000 */
[----:B------:R-:W-:-:S08]  /*5ab0*/  @!P0 IMAD.MOV R9, RZ, RZ, -R9 ;  /* 0x000000ffff098224 */ /* 0x000fd000078e0a09 */
[----:B------:R-:W-:-:S04]  /*5ac0*/  @!P5 IMAD.IADD R38, R38, 0x1, -R0 ;  /* 0x000000012626d824 */ /* 0x000fc800078e0a00 */
[----:B------:R-:W-:Y:S01]  /*5ad0*/  IMAD.MOV.U32 R10, RZ, RZ, R38 ;  /* 0x000000ffff0a7224 */ /* 0x000fe200078e0026 */
[----:B------:R-:W-:Y:S02]  /*5ae0*/  ISETP.GE.AND P6, PT, R57, RZ, PT ;  /* 0x000000ff3900720c */ /* 0x000fe40003fc6270 */
[----:B------:R-:W2:Y:S01]  /*5af0*/  LDL.LU R57, [R1+0x430] ;  /* 0x0004300001397983 */ /* 0x000ea20000300800 */
[----:B------:R-:W-:-:S03]  /*5b00*/  @!P1 IMAD.MOV R10, RZ, RZ, -R10 ;  /* 0x000000ffff0a9224 */ /* 0x000fc600078e0a0a */
[----:B------:R0:W-:Y:S04]  /*5b10*/  STL [R1+0x130], R9 ;  /* 0x0001300901007387 */ /* 0x0001e80000100800 */
[----:B------:R-:W-:Y:S01]  /*5b20*/  STL [R1+0x16c], R10 ;  /* 0x00016c0a01007387 */ /* 0x000fe20000100800 */
[----:B---3--:R-:W-:Y:S02]  /*5b30*/  IABS R37, R59 ;  /* 0x0000003b00257213 */ /* 0x008fe40000000000 */
[----:B------:R-:W-:Y:S02]  /*5b40*/  ISETP.GE.AND P1, PT, R59, RZ, PT ;  /* 0x000000ff3b00720c */ /* 0x000fe40003f26270 */
[----:B------:R-:W3:Y:S01]  /*5b50*/  LDL.LU R59, [R1+0x434] ;  /* 0x00043400013b7983 */ /* 0x000ee20000300800 */
[----:B------:R-:W-:-:S04]  /*5b60*/  IMAD.HI.U32 R5, R4, R8, RZ ;  /* 0x0000000804057227 */ /* 0x000fc800078e00ff */
[----:B------:R-:W-:Y:S01]  /*5b70*/  IMAD.MOV R5, RZ, RZ, -R5 ;  /* 0x000000ffff057224 */ /* 0x000fe200078e0a05 */
[----:B------:R-:W-:-:S03]  /*5b80*/  ISETP.GT.U32.AND P2, PT, R0, R36, PT ;  /* 0x000000240000720c */ /* 0x000fc60003f44070 */
[----:B------:R-:W-:-:S05]  /*5b90*/  IMAD R8, R0, R5, R8 ;  /* 0x0000000500087224 */ /* 0x000fca00078e0208 */
[----:B------:R-:W-:Y:S01]  /*5ba0*/  ISETP.GT.U32.AND P5, PT, R0, R8, PT ;  /* 0x000000080000720c */ /* 0x000fe20003fa4070 */
[----:B------:R-:W-:Y:S01]  /*5bb0*/  IMAD.HI.U32 R39, R4, R7, RZ ;  /* 0x0000000704277227 */ /* 0x000fe200078e00ff */
[----:B------:R-:W-:-:S03]  /*5bc0*/  IABS R2, R55 ;  /* 0x0000003700027213 */ /* 0x000fc60000000000 */
[----:B------:R-:W-:Y:S02]  /*5bd0*/  @!P2 IMAD.IADD R36, R36, 0x1, -R0 ;  /* 0x000000012424a824 */ /* 0x000fe400078e0a00 */
[----:B------:R-:W-:-:S04]  /*5be0*/  IMAD.HI.U32 R35, R4, R2, RZ ;  /* 0x0000000204237227 */ /* 0x000fc800078e00ff */
[----:B------:R-:W-:Y:S02]  /*5bf0*/  IMAD.MOV R39, RZ, RZ, -R39 ;  /* 0x000000ffff277224 */ /* 0x000fe400078e0a27 */
[----:B------:R-:W-:Y:S01]  /*5c00*/  @!P5 IMAD.IADD R8, R8, 0x1, -R0 ;  /* 0x000000010808d824 */ /* 0x000fe200078e0a00 */
[C---:B------:R-:W-:Y:S01]  /*5c10*/  ISETP.GT.U32.AND P2, PT, R0.reuse, R36, PT ;  /* 0x000000240000720c */ /* 0x040fe20003f44070 */
[----:B------:R-:W-:Y:S02]  /*5c20*/  IMAD.MOV R35, RZ, RZ, -R35 ;  /* 0x000000ffff237224 */ /* 0x000fe400078e0a23 */
[C---:B------:R-:W-:Y:S01]  /*5c30*/  IMAD R7, R0.reuse, R39, R7 ;  /* 0x0000002700077224 */ /* 0x040fe200078e0207 */
[C---:B------:R-:W-:Y:S01]  /*5c40*/  ISETP.GT.U32.AND P0, PT, R0.reuse, R8, PT ;  /* 0x000000080000720c */ /* 0x040fe20003f04070 */
[----:B------:R-:W-:Y:S02]  /*5c50*/  IMAD R2, R0, R35, R2 ;  /* 0x0000002300027224 */ /* 0x000fe400078e0202 */
[----:B------:R-:W-:Y:S01]  /*5c60*/  IMAD.HI.U32 R35, R4, R37, RZ ;  /* 0x0000002504237227 */ /* 0x000fe200078e00ff */
[----:B------:R-:W-:-:S03]  /*5c70*/  ISETP.GT.U32.AND P5, PT, R0, R7, PT ;  /* 0x000000070000720c */ /* 0x000fc60003fa4070 */
[----:B------:R-:W-:Y:S02]  /*5c80*/  IMAD.MOV R35, RZ, RZ, -R35 ;  /* 0x000000ffff237224 */ /* 0x000fe400078e0a23 */
[--C-:B------:R-:W-:Y:S02]  /*5c90*/  @!P2 IMAD.IADD R36, R36, 0x1, -R0.reuse ;  /* 0x000000012424a824 */ /* 0x100fe400078e0a00 */
[----:B------:R-:W-:Y:S02]  /*5ca0*/  IMAD R37, R0, R35, R37 ;  /* 0x0000002300257224 */ /* 0x000fe400078e0225 */
[----:B------:R-:W-:Y:S01]  /*5cb0*/  @!P0 IMAD.IADD R8, R8, 0x1, -R0 ;  /* 0x0000000108088824 */ /* 0x000fe200078e0a00 */
[----:B------:R-:W-:Y:S01]  /*5cc0*/  ISETP.GE.AND P2, PT, R55, RZ, PT ;  /* 0x000000ff3700720c */ /* 0x000fe20003f46270 */
[----:B0-----:R-:W-:Y:S01]  /*5cd0*/  IMAD.MOV.U32 R9, RZ, RZ, R36 ;  /* 0x000000ffff097224 */ /* 0x001fe200078e0024 */
[----:B------:R-:W-:Y:S01]  /*5ce0*/  ISETP.GT.U32.AND P0, PT, R0, R37, PT ;  /* 0x000000250000720c */ /* 0x000fe20003f04070 */
[----:B------:R-:W-:Y:S01]  /*5cf0*/  @!P5 IMAD.IADD R7, R7, 0x1, -R0 ;  /* 0x000000010707d824 */ /* 0x000fe200078e0a00 */
[----:B------:R-:W3:Y:S01]  /*5d00*/  LDL.LU R55, [R1+0x438] ;  /* 0x0004380001377983 */ /* 0x000ee20000300800 */
[----:B------:R-:W-:-:S03]  /*5d10*/  @!P3 IMAD.MOV R9, RZ, RZ, -R9 ;  /* 0x000000ffff09b224 */ /* 0x000fc600078e0a09 */
[----:B------:R-:W-:Y:S02]  /*5d20*/  ISETP.GT.U32.AND P5, PT, R0, R7, PT ;  /* 0x000000070000720c */ /* 0x000fe40003fa4070 */
[----:B------:R0:W-:Y:S05]  /*5d30*/  STL [R1+0x178], R9 ;  /* 0x0001780901007387 */ /* 0x0001ea0000100800 */
[----:B------:R-:W-:Y:S01]  /*5d40*/  @!P0 IMAD.IADD R37, R37, 0x1, -R0 ;  /* 0x0000000125258824 */ /* 0x000fe200078e0a00 */
[----:B----4-:R-:W-:-:S05]  /*5d50*/  IABS R36, R56 ;  /* 0x0000003800247213 */ /* 0x010fca0000000000 */
[----:B------:R-:W-:-:S04]  /*5d60*/  IMAD.HI.U32 R38, R4, R36, RZ ;  /* 0x0000002404267227 */ /* 0x000fc800078e00ff */
[----:B------:R-:W-:Y:S02]  /*5d70*/  IMAD.MOV R38, RZ, RZ, -R38 ;  /* 0x000000ffff267224 */ /* 0x000fe400078e0a26 */
[----:B0-----:R-:W-:Y:S02]  /*5d80*/  IMAD.MOV.U32 R9, RZ, RZ, R8 ;  /* 0x000000ffff097224 */ /* 0x001fe400078e0008 */
[C---:B------:R-:W-:Y:S01]  /*5d90*/  IMAD R36, R0.reuse, R38, R36 ;  /* 0x0000002600247224 */ /* 0x040fe200078e0224 */
[C---:B------:R-:W-:Y:S01]  /*5da0*/  ISETP.GT.U32.AND P0, PT, R0.reuse, R37, PT ;  /* 0x000000250000720c */ /* 0x040fe20003f04070 */
[----:B------:R-:W-:Y:S01]  /*5db0*/  @!P6 IMAD.MOV R9, RZ, RZ, -R9 ;  /* 0x000000ffff09e224 */ /* 0x000fe200078e0a09 */
[----:B--2---:R-:W-:Y:S01]  /*5dc0*/  IABS R5, R54 ;  /* 0x0000003600057213 */ /* 0x004fe20000000000 */
[----:B------:R-:W-:Y:S01]  /*5dd0*/  @!P5 IMAD.IADD R7, R7, 0x1, -R0 ;  /* 0x000000010707d824 */ /* 0x000fe200078e0a00 */
[----:B------:R-:W-:Y:S02]  /*5de0*/  ISETP.GT.U32.AND P5, PT, R0, R36, PT ;  /* 0x000000240000720c */ /* 0x000fe40003fa4070 */
[----:B------:R0:W-:Y:S01]  /*5df0*/  STL [R1+0x170], R9 ;  /* 0x0001700901007387 */ /* 0x0001e20000100800 */
[----:B------:R-:W-:-:S04]  /*5e00*/  IMAD.HI.U32 R6, R4, R5, RZ ;  /* 0x0000000504067227 */ /* 0x000fc800078e00ff */
[----:B------:R-:W-:Y:S02]  /*5e10*/  IMAD.MOV R6, RZ, RZ, -R6 ;  /* 0x000000ffff067224 */ /* 0x000fe400078e0a06 */
[----:B0-----:R-:W-:-:S04]  /*5e20*/  IMAD.MOV.U32 R9, RZ, RZ, R7 ;  /* 0x000000ffff097224 */ /* 0x001fc800078e0007 */
[----:B------:R-:W-:Y:S02]  /*5e30*/  @!P4 IMAD.MOV R9, RZ, RZ, -R9 ;  /* 0x000000ffff09c224 */ /* 0x000fe400078e0a09 */
[--C-:B------:R-:W-:Y:S01]  /*5e40*/  @!P0 IMAD.IADD R37, R37, 0x1, -R0.reuse ;  /* 0x0000000125258824 */ /* 0x100fe200078e0a00 */
[----:B------:R-:W-:Y:S01]  /*5e50*/  ISETP.GE.AND P0, PT, R56, RZ, PT ;  /* 0x000000ff3800720c */ /* 0x000fe20003f06270 */
[----:B------:R-:W-:Y:S01]  /*5e60*/  IMAD R5, R0, R6, R5 ;  /* 0x0000000600057224 */ /* 0x000fe200078e0205 */
[----:B------:R0:W-:Y:S01]  /*5e70*/  STL [R1+0x13c], R9 ;  /* 0x00013c0901007387 */ /* 0x0001e20000100800 */
[----:B------:R-:W-:-:S03]  /*5e80*/  @!P5 IMAD.IADD R36, R36, 0x1, -R0 ;  /* 0x000000012424d824 */ /* 0x000fc600078e0a00 */
[----:B------:R-:W2:Y:S01]  /*5e90*/  LDL.LU R56, [R1+0x43c] ;  /* 0x00043c0001387983 */ /* 0x000ea20000300800 */
[----:B------:R-:W-:Y:S02]  /*5ea0*/  IABS R6, R58 ;  /* 0x0000003a00067213 */ /* 0x000fe40000000000 */
[----:B------:R-:W-:Y:S02]  /*5eb0*/  ISETP.GE.AND P5, PT, R58, RZ, PT ;  /* 0x000000ff3a00720c */ /* 0x000fe40003fa6270 */
[----:B------:R-:W4:Y:S01]  /*5ec0*/  LDL.LU R58, [R1+0x440] ;  /* 0x00044000013a7983 */ /* 0x000f220000300800 */
[C---:B------:R-:W-:Y:S02]  /*5ed0*/  ISETP.GT.U32.AND P3, PT, R0.reuse, R2, PT ;  /* 0x000000020000720c */ /* 0x040fe40003f64070 */
[----:B------:R-:W-:-:S11]  /*5ee0*/  ISETP.GT.U32.AND P6, PT, R0, R5, PT ;  /* 0x000000050000720c */ /* 0x000fd60003fc4070 */
[----:B------:R-:W-:-:S05]  /*5ef0*/  @!P3 IMAD.IADD R2, R2, 0x1, -R0 ;  /* 0x000000010202b824 */ /* 0x000fca00078e0a00 */
[----:B------:R-:W-:Y:S01]  /*5f00*/  ISETP.GT.U32.AND P3, PT, R0, R2, PT ;  /* 0x000000020000720c */ /* 0x000fe20003f64070 */
[----:B------:R-:W-:-:S05]  /*5f10*/  @!P6 IMAD.IADD R5, R5, 0x1, -R0 ;  /* 0x000000010505e824 */ /* 0x000fca00078e0a00 */
[----:B------:R-:W-:Y:S02]  /*5f20*/  ISETP.GT.U32.AND P4, PT, R0, R5, PT ;  /* 0x000000050000720c */ /* 0x000fe40003f84070 */
[----:B------:R-:W-:-:S05]  /*5f30*/  ISETP.GE.AND P6, PT, R54, RZ, PT ;  /* 0x000000ff3600720c */ /* 0x000fca0003fc6270 */
[----:B------:R-:W-:-:S04]  /*5f40*/  @!P3 IMAD.IADD R2, R2, 0x1, -R0 ;  /* 0x000000010202b824 */ /* 0x000fc800078e0a00 */
[----:B0-----:R-:W-:Y:S02]  /*5f50*/  IMAD.MOV.U32 R9, RZ, RZ, R2 ;  /* 0x000000ffff097224 */ /* 0x001fe400078e0002 */
[----:B------:R-:W-:Y:S02]  /*5f60*/  @!P4 IMAD.IADD R5, R5, 0x1, -R0 ;  /* 0x000000010505c824 */ /* 0x000fe400078e0a00 */
[----:B------:R-:W-:Y:S02]  /*5f70*/  @!P2 IMAD.MOV R9, RZ, RZ, -R9 ;  /* 0x000000ffff09a224 */ /* 0x000fe400078e0a09 */
[----:B------:R-:W-:-:S03]  /*5f80*/  IMAD.MOV.U32 R10, RZ, RZ, R37 ;  /* 0x000000ffff0a7224 */ /* 0x000fc600078e0025 */
[----:B------:R0:W-:Y:S01]  /*5f90*/  STL [R1+0x160], R9 ;  /* 0x0001600901007387 */ /* 0x0001e20000100800 */
[----:B------:R-:W-:Y:S01]  /*5fa0*/  @!P1 IMAD.MOV R10, RZ, RZ, -R10 ;  /* 0x000000ffff0a9224 */ /* 0x000fe200078e0a0a */
[----:B------:R-:W-:Y:S02]  /*5fb0*/  IABS R35, R57 ;  /* 0x0000003900237213 */ /* 0x000fe40000000000 */
[----:B------:R-:W-:Y:S02]  /*5fc0*/  ISETP.GE.AND P1, PT, R57, RZ, PT ;  /* 0x000000ff3900720c */ /* 0x000fe40003f26270 */
[----:B------:R-:W2:Y:S01]  /*5fd0*/  LDL.LU R57, [R1+0x444] ;  /* 0x0004440001397983 */ /* 0x000ea20000300800 */
[----:B0-----:R-:W-:-:S03]  /*5fe0*/  IMAD.MOV.U32 R9, RZ, RZ, R5 ;  /* 0x000000ffff097224 */ /* 0x001fc600078e0005 */
[----:B------:R0:W-:Y:S01]  /*5ff0*/  STL [R1+0x144], R10 ;  /* 0x0001440a01007387 */ /* 0x0001e20000100800 */
[----:B------:R-:W-:Y:S01]  /*6000*/  @!P6 IMAD.MOV R9, RZ, RZ, -R9 ;  /* 0x000000ffff09e224 */ /* 0x000fe200078e0a09 */
[----:B---3--:R-:W-:Y:S02]  /*6010*/  IABS R7, R59 ;  /* 0x0000003b00077213 */ /* 0x008fe40000000000 */
[----:B------:R-:W-:Y:S02]  /*6020*/  ISETP.GE.AND P6, PT, R59, RZ, PT ;  /* 0x000000ff3b00720c */ /* 0x000fe40003fc6270 */
[----:B------:R-:W3:Y:S01]  /*6030*/  LDL.LU R59, [R1+0x448] ;  /* 0x00044800013b7983 */ /* 0x000ee20000300800 */
[----:B------:R-:W-:-:S03]  /*6040*/  IMAD.HI.U32 R8, R4, R6, RZ ;  /* 0x0000000604087227 */ /* 0x000fc600078e00ff */
[----:B------:R-:W3:Y:S01]  /*6050*/  LDL.LU R53, [R1+0x44c] ;  /* 0x00044c0001357983 */ /* 0x000ee20000300800 */
[----:B------:R-:W-:-:S04]  /*6060*/  IMAD.MOV R8, RZ, RZ, -R8 ;  /* 0x000000ffff087224 */ /* 0x000fc800078e0a08 */
[----:B------:R-:W-:-:S05]  /*6070*/  IMAD R6, R0, R8, R6 ;  /* 0x0000000800067224 */ /* 0x000fca00078e0206 */
[----:B------:R-:W-:Y:S01]  /*6080*/  ISETP.GT.U32.AND P3, PT, R0, R6, PT ;  /* 0x000000060000720c */ /* 0x000fe20003f64070 */
[----:B------:R-:W-:-:S12]  /*6090*/  IMAD.HI.U32 R8, R4, R35, RZ ;  /* 0x0000002304087227 */ /* 0x000fd800078e00ff */
[----:B------:R-:W-:Y:S01]  /*60a0*/  @!P3 IMAD.IADD R6, R6, 0x1, -R0 ;  /* 0x000000010606b824 */ /* 0x000fe200078e0a00 */
[C---:B------:R-:W-:Y:S01]  /*60b0*/  ISETP.GT.U32.AND P3, PT, R0.reuse, R36, PT ;  /* 0x000000240000720c */ /* 0x040fe20003f64070 */
[----:B------:R-:W-:Y:S01]  /*60c0*/  IMAD.MOV R8, RZ, RZ, -R8 ;  /* 0x000000ffff087224 */ /* 0x000fe200078e0a08 */
[----:B------:R1:W-:Y:S03]  /*60d0*/  STL [R1+0x154], R9 ;  /* 0x0001540901007387 */ /* 0x0003e60000100800 */
[C---:B------:R-:W-:Y:S01]  /*60e0*/  IMAD R35, R0.reuse, R8, R35 ;  /* 0x0000000800237224 */ /* 0x040fe200078e0223 */
[----:B------:R-:W-:-:S07]  /*60f0*/  ISETP.GT.U32.AND P2, PT, R0, R6, PT ;  /* 0x000000060000720c */ /* 0x000fce0003f44070 */
[--C-:B------:R-:W-:Y:S01]  /*6100*/  @!P3 IMAD.IADD R36, R36, 0x1, -R0.reuse ;  /* 0x000000012424b824 */ /* 0x100fe200078e0a00 */
[----:B------:R-:W-:Y:S02]  /*6110*/  IABS R8, R55 ;  /* 0x0000003700087213 */ /* 0x000fe40000000000 */
[----:B------:R-:W-:Y:S02]  /*6120*/  ISETP.GE.AND P3, PT, R55, RZ, PT ;  /* 0x000000ff3700720c */ /* 0x000fe40003f66270 */
[----:B------:R-:W3:Y:S01]  /*6130*/  LDL.LU R55, [R1+0x450] ;  /* 0x0004500001377983 */ /* 0x000ee20000300800 */
[----:B------:R-:W-:Y:S02]  /*6140*/  @!P2 IMAD.IADD R6, R6, 0x1, -R0 ;  /* 0x000000010606a824 */ /* 0x000fe400078e0a00 */
[----:B0-----:R-:W-:Y:S02]  /*6150*/  IMAD.MOV.U32 R10, RZ, RZ, R36 ;  /* 0x000000ffff0a7224 */ /* 0x001fe400078e0024 */
[----:B-1----:R-:W-:-:S02]  /*6160*/  IMAD.MOV.U32 R9, RZ, RZ, R6 ;  /* 0x000000ffff097224 */ /* 0x002fc400078e0006 */
[----:B------:R-:W-:Y:S02]  /*6170*/  @!P0 IMAD.MOV R10, RZ, RZ, -R10 ;  /* 0x000000ffff0a8224 */ /* 0x000fe400078e0a0a */
[----:B------:R-:W-:-:S03]  /*6180*/  @!P5 IMAD.MOV R9, RZ, RZ, -R9 ;  /* 0x000000ffff09d224 */ /* 0x000fc600078e0a09 */
[----:B------:R0:W-:Y:S04]  /*6190*/  STL [R1+0x148], R10 ;  /* 0x0001480a01007387 */ /* 0x0001e80000100800 */
[----:B------:R1:W-:Y:S01]  /*61a0*/  STL [R1+0x150], R9 ;  /* 0x0001500901007387 */ /* 0x0003e20000100800 */
[----:B------:R-:W-:Y:S01]  /*61b0*/  ISETP.GT.U32.AND P4, PT, R0, R35, PT ;  /* 0x000000230000720c */ /* 0x000fe20003f84070 */
[----:B------:R-:W-:-:S04]  /*61c0*/  IMAD.HI.U32 R2, R4, R7, RZ ;  /* 0x0000000704027227 */ /* 0x000fc800078e00ff */
[----:B------:R-:W-:-:S08]  /*61d0*/  IMAD.MOV R2, RZ, RZ, -R2 ;  /* 0x000000ffff027224 */ /* 0x000fd000078e0a02 */
[----:B------:R-:W-:Y:S02]  /*61e0*/  @!P4 IMAD.IADD R35, R35, 0x1, -R0 ;  /* 0x000000012323c824 */ /* 0x000fe400078e0a00 */
[----:B------:R-:W-:Y:S02]  /*61f0*/  IMAD R7, R0, R2, R7 ;  /* 0x0000000200077224 */ /* 0x000fe400078e0207 */
[----:B------:R-:W-:Y:S01]  /*6200*/  IMAD.HI.U32 R2, R4, R8, RZ ;  /* 0x0000000804027227 */ /* 0x000fe200078e00ff */
[----:B------:R-:W-:-:S03]  /*6210*/  ISETP.GT.U32.AND P4, PT, R0, R35, PT ;  /* 0x000000230000720c */ /* 0x000fc60003f84070 */
[----:B------:R-:W-:Y:S01]  /*6220*/  IMAD.MOV R2, RZ, RZ, -R2 ;  /* 0x000000ffff027224 */ /* 0x000fe200078e0a02 */
[----:B----4-:R-:W-:Y:S02]  /*6230*/  ISETP.GE.AND P5, PT, R58, RZ, PT ;  /* 0x000000ff3a00720c */ /* 0x010fe40003fa6270 */
[----:B------:R-:W-:Y:S02]  /*6240*/  IABS R41, R58 ;  /* 0x0000003a00297213 */ /* 0x000fe40000000000 */
[----:B------:R-:W4:Y:S01]  /*6250*/  LDL.LU R58, [R1+0x454] ;  /* 0x00045400013a7983 */ /* 0x000f220000300800 */
[----:B------:R-:W-:-:S04]  /*6260*/  IMAD R8, R0, R2, R8 ;  /* 0x0000000200087224 */ /* 0x000fc800078e0208 */
[----:B------:R-:W-:Y:S01]  /*6270*/  @!P4 IMAD.IADD R35, R35, 0x1, -R0 ;  /* 0x000000012323c824 */ /* 0x000fe200078e0a00 */
[C---:B------:R-:W-:Y:S01]  /*6280*/  ISETP.GT.U32.AND P2, PT, R0.reuse, R7, PT ;  /* 0x000000070000720c */ /* 0x040fe20003f44070 */
[----:B------:R-:W4:Y:S01]  /*6290*/  LDL.LU R54, [R1+0x458] ;  /* 0x0004580001367983 */ /* 0x000f220000300800 */
[----:B------:R-:W-:Y:S01]  /*62a0*/  ISETP.GT.U32.AND P4, PT, R0, R8, PT ;  /* 0x000000080000720c */ /* 0x000fe20003f84070 */
[----:B------:R-:W-:-:S10]  /*62b0*/  IMAD.HI.U32 R40, R4, R41, RZ ;  /* 0x0000002904287227 */ /* 0x000fd400078e00ff */
[--C-:B------:R-:W-:Y:S02]  /*62c0*/  @!P2 IMAD.IADD R7, R7, 0x1, -R0.reuse ;  /* 0x000000010707a824 */ /* 0x100fe400078e0a00 */
[----:B------:R-:W-:-:S03]  /*62d0*/  @!P4 IMAD.IADD R8, R8, 0x1, -R0 ;  /* 0x000000010808c824 */ /* 0x000fc600078e0a00 */
[C---:B------:R-:W-:Y:S02]  /*62e0*/  ISETP.GT.U32.AND P2, PT, R0.reuse, R7, PT ;  /* 0x000000070000720c */ /* 0x040fe40003f44070 */
[----:B------:R-:W-:Y:S01]  /*62f0*/  ISETP.GT.U32.AND P4, PT, R0, R8, PT ;  /* 0x000000080000720c */ /* 0x000fe20003f84070 */
[----:B------:R-:W-:-:S04]  /*6300*/  IMAD.MOV R40, RZ, RZ, -R40 ;  /* 0x000000ffff287224 */ /* 0x000fc800078e0a28 */
[----:B------:R-:W-:Y:S02]  /*6310*/  IMAD R40, R0, R40, R41 ;  /* 0x0000002800287224 */ /* 0x000fe400078e0229 */
[----:B------:R-:W-:-:S04]  /*6320*/  IMAD.MOV.U32 R11, RZ, RZ, R35 ;  /* 0x000000ffff0b7224 */ /* 0x000fc800078e0023 */
[--C-:B------:R-:W-:Y:S02]  /*6330*/  @!P2 IMAD.IADD R7, R7, 0x1, -R0.reuse ;  /* 0x000000010707a824 */ /* 0x100fe400078e0a00 */
[----:B------:R-:W-:Y:S01]  /*6340*/  @!P4 IMAD.IADD R8, R8, 0x1, -R0 ;  /* 0x000000010808c824 */ /* 0x000fe200078e0a00 */
[----:B------:R-:W-:Y:S01]  /*6350*/  ISETP.GT.U32.AND P4, PT, R0, R40, PT ;  /* 0x000000280000720c */ /* 0x000fe20003f84070 */
[----:B0-----:R-:W-:Y:S02]  /*6360*/  IMAD.MOV.U32 R10, RZ, RZ, R7 ;  /* 0x000000ffff0a7224 */ /* 0x001fe400078e0007 */
[----:B-1----:R-:W-:Y:S02]  /*6370*/  IMAD.MOV.U32 R9, RZ, RZ, R8 ;  /* 0x000000ffff097224 */ /* 0x002fe400078e0008 */
[----:B------:R-:W-:Y:S02]  /*6380*/  @!P1 IMAD.MOV R11, RZ, RZ, -R11 ;  /* 0x000000ffff0b9224 */ /* 0x000fe400078e0a0b */
[----:B------:R-:W-:Y:S01]  /*6390*/  @!P6 IMAD.MOV R10, RZ, RZ, -R10 ;  /* 0x000000ffff0ae224 */ /* 0x000fe200078e0a0a */
[----:B--2---:R-:W-:Y:S01]  /*63a0*/  IABS R5, R56 ;  /* 0x0000003800057213 */ /* 0x004fe20000000000 */
[----:B------:R-:W-:Y:S01]  /*63b0*/  @!P3 IMAD.MOV R9, RZ, RZ, -R9 ;  /* 0x000000ffff09b224 */ /* 0x000fe200078e0a09 */
[----:B------:R-:W-:-:S02]  /*63c0*/  ISETP.GE.AND P0, PT, R56, RZ, PT ;  /* 0x000000ff3800720c */ /* 0x000fc40003f06270 */
[----:B------:R-:W2:Y:S01]  /*63d0*/  LDL.LU R56, [R1+0x45c] ;  /* 0x00045c0001387983 */ /* 0x000ea20000300800 */
[----:B------:R-:W-:-:S03]  /*63e0*/  @!P4 IMAD.IADD R40, R40, 0x1, -R0 ;  /* 0x000000012828c824 */ /* 0x000fc600078e0a00 */
[----:B------:R-:W-:Y:S04]  /*63f0*/  STL [R1+0x124], R11 ;  /* 0x0001240b01007387 */ /* 0x000fe80000100800 */
[----:B------:R0:W-:Y:S04]  /*6400*/  STL [R1+0x120], R10 ;  /* 0x0001200a01007387 */ /* 0x0001e80000100800 */
[----:B------:R1:W-:Y:S01]  /*6410*/  STL [R1+0x11c], R9 ;  /* 0x00011c0901007387 */ /* 0x0003e20000100800 */
[----:B---3--:R-:W-:Y:S02]  /*6420*/  IABS R6, R59 ;  /* 0x0000003b00067213 */ /* 0x008fe40000000000 */
[----:B------:R-:W-:-:S02]  /*6430*/  ISETP.GE.AND P4, PT, R59, RZ, PT ;  /* 0x000000ff3b00720c */ /* 0x000fc40003f86270 */
[----:B------:R-:W3:Y:S01]  /*6440*/  LDL.LU R59, [R1+0x460] ;  /* 0x00046000013b7983 */ /* 0x000ee20000300800 */
[----:B------:R-:W-:Y:S01]  /*6450*/  IABS R37, R57 ;  /* 0x0000003900257213 */ /* 0x000fe20000000000 */
[----:B------:R-:W-:-:S04]  /*6460*/  IMAD.HI.U32 R2, R4, R5, RZ ;  /* 0x0000000504027227 */ /* 0x000fc800078e00ff */
[----:B------:R-:W-:-:S04]  /*6470*/  IMAD.HI.U32 R42, R4, R37, RZ ;  /* 0x00000025042a7227 */ /* 0x000fc800078e00ff */
[----:B------:R-:W-:Y:S02]  /*6480*/  IMAD.MOV R42, RZ, RZ, -R42 ;  /* 0x000000ffff2a7224 */ /* 0x000fe400078e0a2a */
[----:B------:R-:W-:Y:S02]  /*6490*/  IMAD.MOV R2, RZ, RZ, -R2 ;  /* 0x000000ffff027224 */ /* 0x000fe400078e0a02 */
[C---:B------:R-:W-:Y:S02]  /*64a0*/  IMAD R37, R0.reuse, R42, R37 ;  /* 0x0000002a00257224 */ /* 0x040fe400078e0225 */
[----:B------:R-:W-:-:S03]  /*64b0*/  IMAD R5, R0, R2, R5 ;  /* 0x0000000200057224 */ /* 0x000fc600078e0205 */
[C---:B------:R-:W-:Y:S02]  /*64c0*/  ISETP.GT.U32.AND P1, PT, R0.reuse, R37, PT ;  /* 0x000000250000720c */ /* 0x040fe40003f24070 */
[----:B------:R-:W-:Y:S01]  /*64d0*/  ISETP.GT.U32.AND P2, PT, R0, R5, PT ;  /* 0x000000050000720c */ /* 0x000fe20003f44070 */
[----:B------:R-:W-:-:S04]  /*64e0*/  IMAD.HI.U32 R2, R4, R6, RZ ;  /* 0x0000000604027227 */ /* 0x000fc800078e00ff */
[----:B------:R-:W-:-:S04]  /*64f0*/  IMAD.MOV R2, RZ, RZ, -R2 ;  /* 0x000000ffff027224 */ /* 0x000fc800078e0a02 */
[C---:B------:R-:W-:Y:S02]  /*6500*/  IMAD R2, R0.reuse, R2, R6 ;  /* 0x0000000200027224 */ /* 0x040fe400078e0206 */
[--C-:B------:R-:W-:Y:S01]  /*6510*/  @!P1 IMAD.IADD R37, R37, 0x1, -R0.reuse ;  /* 0x0000000125259824 */ /* 0x100fe200078e0a00 */
[----:B------:R-:W-:Y:S01]  /*6520*/  ISETP.GT.U32.AND P1, PT, R0, R40, PT ;  /* 0x000000280000720c */ /* 0x000fe20003f24070 */
[----:B------:R-:W-:Y:S01]  /*6530*/  @!P2 IMAD.IADD R5, R5, 0x1, -R0 ;  /* 0x000000010505a824 */ /* 0x000fe200078e0a00 */
[----:B------:R-:W-:-:S05]  /*6540*/  IABS R38, R55 ;  /* 0x0000003700267213 */ /* 0x000fca0000000000 */
[----:B------:R-:W-:Y:S01]  /*6550*/  IMAD.HI.U32 R6, R4, R38, RZ ;  /* 0x0000002604067227 */ /* 0x000fe200078e00ff */
[----:B------:R-:W-:-:S03]  /*6560*/  ISETP.GT.U32.AND P2, PT, R0, R5, PT ;  /* 0x000000050000720c */ /* 0x000fc60003f44070 */
[----:B------:R-:W-:-:S04]  /*6570*/  IMAD.MOV R6, RZ, RZ, -R6 ;  /* 0x000000ffff067224 */ /* 0x000fc800078e0a06 */
[----:B------:R-:W-:Y:S02]  /*6580*/  IMAD R38, R0, R6, R38 ;  /* 0x0000000600267224 */ /* 0x000fe400078e0226 */
[----:B------:R-:W-:-:S03]  /*6590*/  @!P1 IMAD.IADD R40, R40, 0x1, -R0 ;  /* 0x0000000128289824 */ /* 0x000fc600078e0a00 */
[----:B------:R-:W-:Y:S01]  /*65a0*/  ISETP.GT.U32.AND P1, PT, R0, R38, PT ;  /* 0x000000260000720c */ /* 0x000fe20003f24070 */
[----:B------:R-:W-:Y:S01]  /*65b0*/  @!P2 IMAD.IADD R5, R5, 0x1, -R0 ;  /* 0x000000010505a824 */ /* 0x000fe200078e0a00 */
[----:B------:R-:W-:Y:S02]  /*65c0*/  ISETP.GE.AND P3, PT, R57, RZ, PT ;  /* 0x000000ff3900720c */ /* 0x000fe40003f66270 */
[----:B------:R-:W3:Y:S01]  /*65d0*/  LDL.LU R57, [R1+0x464] ;  /* 0x0004640001397983 */ /* 0x000ee20000300800 */
[----:B------:R-:W-:-:S05]  /*65e0*/  @!P0 IMAD.MOV R5, RZ, RZ, -R5 ;  /* 0x000000ffff058224 */ /* 0x000fca00078e0a05 */
[----:B------:R-:W-:Y:S03]  /*65f0*/  STL [R1+0x118], R5 ;  /* 0x0001180501007387 */ /* 0x000fe60000100800 */
[----:B------:R-:W-:Y:S01]  /*6600*/  @!P1 IMAD.IADD R38, R38, 0x1, -R0 ;  /* 0x0000000126269824 */ /* 0x000fe200078e0a00 */
[----:B------:R-:W-:-:S05]  /*6610*/  IABS R36, R53 ;  /* 0x0000003500247213 */ /* 0x000fca0000000000 */
[----:B------:R-:W-:-:S04]  /*6620*/  IMAD.HI.U32 R39, R4, R36, RZ ;  /* 0x0000002404277227 */ /* 0x000fc800078e00ff */
[----:B------:R-:W-:-:S04]  /*6630*/  IMAD.MOV R39, RZ, RZ, -R39 ;  /* 0x000000ffff277224 */ /* 0x000fc800078e0a27 */
[C---:B------:R-:W-:Y:S01]  /*6640*/  IMAD R36, R0.reuse, R39, R36 ;  /* 0x0000002700247224 */ /* 0x040fe200078e0224 */
[----:B------:R-:W-:-:S04]  /*6650*/  ISETP.GT.U32.AND P6, PT, R0, R2, PT ;  /* 0x000000020000720c */ /* 0x000fc80003fc4070 */
[----:B------:R-:W-:Y:S02]  /*6660*/  ISETP.GT.U32.AND P2, PT, R0, R36, PT ;  /* 0x000000240000720c */ /* 0x000fe40003f44070 */
[----:B----4-:R-:W-:Y:S02]  /*6670*/  IABS R7, R58 ;  /* 0x0000003a00077213 */ /* 0x010fe40000000000 */
[----:B------:R-:W-:Y:S02]  /*6680*/  ISETP.GE.AND P1, PT, R58, RZ, PT ;  /* 0x000000ff3a00720c */ /* 0x000fe40003f26270 */
[----:B------:R-:W4:Y:S07]  /*6690*/  LDL.LU R58, [R1+0x468] ;  /* 0x00046800013a7983 */ /* 0x000f2e0000300800 */
[----:B------:R-:W-:-:S02]  /*66a0*/  @!P2 IMAD.IADD R36, R36, 0x1, -R0 ;  /* 0x000000012424a824 */ /* 0x000fc400078e0a00 */
[----:B------:R-:W-:-:S03]  /*66b0*/  @!P6 IMAD.IADD R2, R2, 0x1, -R0 ;  /* 0x000000010202e824 */ /* 0x000fc600078e0a00 */
[----:B------:R-:W-:Y:S01]  /*66c0*/  ISETP.GT.U32.AND P0, PT, R0, R36, PT ;  /* 0x000000240000720c */ /* 0x000fe20003f04070 */
[----:B------:R-:W-:Y:S01]  /*66d0*/  IMAD.HI.U32 R8, R4, R7, RZ ;  /* 0x0000000704087227 */ /* 0x000fe200078e00ff */
[C---:B------:R-:W-:Y:S02]  /*66e0*/  ISETP.GT.U32.AND P2, PT, R0.reuse, R2, PT ;  /* 0x000000020000720c */ /* 0x040fe40003f44070 */
[----:B------:R-:W-:Y:S01]  /*66f0*/  ISETP.GT.U32.AND P6, PT, R0, R37, PT ;  /* 0x000000250000720c */ /* 0x000fe20003fc4070 */
[----:B------:R-:W-:Y:S01]  /*6700*/  IMAD.MOV R8, RZ, RZ, -R8 ;  /* 0x000000ffff087224 */ /* 0x000fe200078e0a08 */
[----:B------:R-:W-:-:S03]  /*6710*/  IABS R6, R54 ;  /* 0x0000003600067213 */ /* 0x000fc60000000000 */
[----:B------:R-:W-:-:S04]  /*6720*/  IMAD R7, R0, R8, R7 ;  /* 0x0000000800077224 */ /* 0x000fc800078e0207 */
[--C-:B------:R-:W-:Y:S01]  /*6730*/  @!P0 IMAD.IADD R36, R36, 0x1, -R0.reuse ;  /* 0x0000000124248824 */ /* 0x100fe200078e0a00 */
[----:B------:R-:W-:Y:S01]  /*6740*/  ISETP.GE.AND P0, PT, R55, RZ, PT ;  /* 0x000000ff3700720c */ /* 0x000fe20003f06270 */
[----:B------:R-:W-:Y:S01]  /*6750*/  @!P2 IMAD.IADD R2, R2, 0x1, -R0 ;  /* 0x000000010202a824 */ /* 0x000fe200078e0a00 */
[----:B------:R-:W4:Y:S01]  /*6760*/  LDL.LU R55, [R1+0x46c] ;  /* 0x00046c0001377983 */ /* 0x000f220000300800 */
[----:B------:R-:W-:Y:S01]  /*6770*/  ISETP.GT.U32.AND P2, PT, R0, R7, PT ;  /* 0x000000070000720c */ /* 0x000fe20003f44070 */
[----:B------:R-:W-:-:S04]  /*6780*/  IMAD.HI.U32 R8, R4, R6, RZ ;  /* 0x0000000604087227 */ /* 0x000fc800078e00ff */
[----:B------:R-:W-:Y:S02]  /*6790*/  @!P6 IMAD.IADD R37, R37, 0x1, -R0 ;  /* 0x000000012525e824 */ /* 0x000fe400078e0a00 */
[----:B------:R-:W-:Y:S02]  /*67a0*/  IMAD.MOV R8, RZ, RZ, -R8 ;  /* 0x000000ffff087224 */ /* 0x000fe400078e0a08 */
[----:B0-----:R-:W-:Y:S01]  /*67b0*/  IMAD.MOV.U32 R10, RZ, RZ, R40 ;  /* 0x000000ffff0a7224 */ /* 0x001fe200078e0028 */
[----:B------:R-:W-:Y:S01]  /*67c0*/  ISETP.GE.AND P6, PT, R53, RZ, PT ;  /* 0x000000ff3500720c */ /* 0x000fe20003fc6270 */
[----:B-1----:R-:W-:Y:S02]  /*67d0*/  IMAD.MOV.U32 R9, RZ, RZ, R37 ;  /* 0x000000ffff097224 */ /* 0x002fe400078e0025 */
[----:B------:R-:W-:Y:S02]  /*67e0*/  IMAD R6, R0, R8, R6 ;  /* 0x0000000800067224 */ /* 0x000fe400078e0206 */
[----:B------:R-:W-:-:S02]  /*67f0*/  @!P5 IMAD.MOV R10, RZ, RZ, -R10 ;  /* 0x000000ffff0ad224 */ /* 0x000fc400078e0a0a */
[----:B------:R-:W-:Y:S01]  /*6800*/  @!P2 IMAD.IADD R7, R7, 0x1, -R0 ;  /* 0x000000010707a824 */ /* 0x000fe200078e0a00 */
[C---:B------:R-:W-:Y:S01]  /*6810*/  ISETP.GT.U32.AND P2, PT, R0.reuse, R38, PT ;  /* 0x000000260000720c */ /* 0x040fe20003f44070 */
[----:B------:R-:W-:Y:S01]  /*6820*/  @!P3 IMAD.MOV R9, RZ, RZ, -R9 ;  /* 0x000000ffff09b224 */ /* 0x000fe200078e0a09 */
[----:B------:R-:W-:Y:S01]  /*6830*/  ISETP.GT.U32.AND P3, PT, R0, R6, PT ;  /* 0x000000060000720c */ /* 0x000fe20003f64070 */
[----:B------:R-:W-:Y:S04]  /*6840*/  STL [R1+0x104], R10 ;  /* 0x0001040a01007387 */ /* 0x000fe80000100800 */
[----:B------:R0:W-:Y:S01]  /*6850*/  STL [R1+0xfc], R9 ;  /* 0x0000fc0901007387 */ /* 0x0001e20000100800 */
[----:B------:R-:W-:Y:S02]  /*6860*/  @!P4 IMAD.MOV R2, RZ, RZ, -R2 ;  /* 0x000000ffff02c224 */ /* 0x000fe400078e0a02 */
[----:B0-----:R-:W-:-:S04]  /*6870*/  IMAD.MOV.U32 R9, RZ, RZ, R36 ;  /* 0x000000ffff097224 */ /* 0x001fc800078e0024 */
[----:B------:R-:W-:Y:S01]  /*6880*/  @!P6 IMAD.MOV R9, RZ, RZ, -R9 ;  /* 0x000000ffff09e224 */ /* 0x000fe200078e0a09 */
[----:B------:R-:W-:Y:S01]  /*6890*/  STL [R1+0xf8], R2 ;  /* 0x0000f80201007387 */ /* 0x000fe20000100800 */
[--C-:B------:R-:W-:Y:S01]  /*68a0*/  @!P2 IMAD.IADD R38, R38, 0x1, -R0.reuse ;  /* 0x000000012626a824 */ /* 0x100fe200078e0a00 */
[----:B--2---:R-:W-:Y:S01]  /*68b0*/  IABS R5, R56 ;  /* 0x0000003800057213 */ /* 0x004fe20000000000 */
[----:B------:R-:W-:Y:S01]  /*68c0*/  @!P3 IMAD.IADD R6, R6, 0x1, -R0 ;  /* 0x000000010606b824 */ /* 0x000fe200078e0a00 */
[----:B------:R0:W-:Y:S01]  /*68d0*/  STL [R1+0xd0], R9 ;  /* 0x0000d00901007387 */ /* 0x0001e20000100800 */
[----:B------:R-:W-:-:S03]  /*68e0*/  ISETP.GE.AND P2, PT, R56, RZ, PT ;  /* 0x000000ff3800720c */ /* 0x000fc60003f46270 */
[----:B------:R-:W2:Y:S01]  /*68f0*/  LDL.LU R56, [R1+0x470] ;  /* 0x0004700001387983 */ /* 0x000ea20000300800 */
[----:B---3--:R-:W-:Y:S02]  /*6900*/  IABS R35, R59 ;  /* 0x0000003b00237213 */ /* 0x008fe40000000000 */
[----:B------:R-:W-:Y:S02]  /*6910*/  ISETP.GE.AND P3, PT, R59, RZ, PT ;  /* 0x000000ff3b00720c */ /* 0x000fe40003f66270 */
[----:B------:R-:W3:Y:S01]  /*6920*/  LDL.LU R59, [R1+0x474] ;  /* 0x00047400013b7983 */ /* 0x000ee20000300800 */
[----:B------:R-:W-:-:S04]  /*6930*/  IMAD.HI.U32 R39, R4, R5, RZ ;  /* 0x0000000504277227 */ /* 0x000fc800078e00ff */
[----:B------:R-:W-:-:S04]  /*6940*/  IMAD.MOV R39, RZ, RZ, -R39 ;  /* 0x000000ffff277224 */ /* 0x000fc800078e0a27 */
[C---:B------:R-:W-:Y:S01]  /*6950*/  IMAD R5, R0.reuse, R39, R5 ;  /* 0x0000002700057224 */ /* 0x040fe200078e0205 */
[----:B------:R-:W-:-:S04]  /*6960*/  ISETP.GT.U32.AND P5, PT, R0, R7, PT ;  /* 0x000000070000720c */ /* 0x000fc80003fa4070 */
[----:B------:R-:W-:Y:S01]  /*6970*/  ISETP.GT.U32.AND P4, PT, R0, R5, PT ;  /* 0x000000050000720c */ /* 0x000fe20003f84070 */
[----:B0-----:R-:W-:-:S04]  /*6980*/  IMAD.MOV.U32 R9, RZ, RZ, R38 ;  /* 0x000000ffff097224 */ /* 0x001fc800078e0026 */
[----:B------:R-:W-:Y:S02]  /*6990*/  @!P0 IMAD.MOV R9, RZ, RZ, -R9 ;  /* 0x000000ffff098224 */ /* 0x000fe400078e0a09 */
[----:B------:R-:W-:-:S04]  /*69a0*/  IMAD.HI.U32 R37, R4, R35, RZ ;  /* 0x0000002304257227 */ /* 0x000fc800078e00ff */
[--C-:B------:R-:W-:Y:S02]  /*69b0*/  @!P5 IMAD.IADD R7, R7, 0x1, -R0.reuse ;  /* 0x000000010707d824 */ /* 0x100fe400078e0a00 */
[----:B------:R-:W-:Y:S01]  /*69c0*/  @!P4 IMAD.IADD R5, R5, 0x1, -R0 ;  /* 0x000000010505c824 */ /* 0x000fe200078e0a00 */
[----:B------:R-:W-:Y:S01]  /*69d0*/  ISETP.GT.U32.AND P4, PT, R0, R6, PT ;  /* 0x000000060000720c */ /* 0x000fe20003f84070 */
[----:B------:R0:W-:Y:S01]  /*69e0*/  STL [R1+0xd4], R9 ;  /* 0x0000d40901007387 */ /* 0x0001e20000100800 */
[----:B------:R-:W-:Y:S02]  /*69f0*/  ISETP.GE.AND P6, PT, R54, RZ, PT ;  /* 0x000000ff3600720c */ /* 0x000fe40003fc6270 */
[----:B------:R-:W-:Y:S01]  /*6a00*/  ISETP.GT.U32.AND P0, PT, R0, R5, PT ;  /* 0x000000050000720c */ /* 0x000fe20003f04070 */
[----:B------:R-:W-:Y:S01]  /*6a10*/  IMAD.MOV R37, RZ, RZ, -R37 ;  /* 0x000000ffff257224 */ /* 0x000fe200078e0a25 */
[----:B------:R-:W2:Y:S01]  /*6a20*/  LDL.LU R54, [R1+0x478] ;  /* 0x0004780001367983 */ /* 0x000ea20000300800 */
[----:B0-----:R-:W-:-:S02]  /*6a30*/  IMAD.MOV.U32 R9, RZ, RZ, R7 ;  /* 0x000000ffff097224 */ /* 0x001fc400078e0007 */
[----:B------:R-:W-:Y:S02]  /*6a40*/  IMAD R35, R0, R37, R35 ;  /* 0x0000002500237224 */ /* 0x000fe400078e0223 */
[----:B------:R-:W-:Y:S02]  /*6a50*/  @!P1 IMAD.MOV R9, RZ, RZ, -R9 ;  /* 0x000000ffff099224 */ /* 0x000fe400078e0a09 */
[--C-:B------:R-:W-:Y:S01]  /*6a60*/  @!P4 IMAD.IADD R6, R6, 0x1, -R0.reuse ;  /* 0x000000010606c824 */ /* 0x100fe200078e0a00 */
[----:B------:R-:W-:Y:S02]  /*6a70*/  ISETP.GT.U32.AND P5, PT, R0, R35, PT ;  /* 0x000000230000720c */ /* 0x000fe40003fa4070 */
[----:B------:R0:W-:Y:S01]  /*6a80*/  STL [R1+0xec], R9 ;  /* 0x0000ec0901007387 */ /* 0x0001e20000100800 */
[----:B------:R-:W-:Y:S01]  /*6a90*/  @!P0 IMAD.IADD R5, R5, 0x1, -R0 ;  /* 0x0000000105058824 */ /* 0x000fe200078e0a00 */
[----:B------:R-:W-:Y:S02]  /*6aa0*/  IABS R8, R57 ;  /* 0x0000003900087213 */ /* 0x000fe40000000000 */
[----:B------:R-:W-:-:S02]  /*6ab0*/  ISETP.GE.AND P4, PT, R57, RZ, PT ;  /* 0x000000ff3900720c */ /* 0x000fc40003f86270 */
[----:B------:R-:W2:Y:S05]  /*6ac0*/  LDL.LU R57, [R1+0x47c] ;  /* 0x00047c0001397983 */ /* 0x000eaa0000300800 */
[----:B------:R-:W-:-:S05]  /*6ad0*/  @!P5 IMAD.IADD R35, R35, 0x1, -R0 ;  /* 0x000000012323d824 */ /* 0x000fca00078e0a00 */
[----:B------:R-:W-:Y:S01]  /*6ae0*/  ISETP.GT.U32.AND P5, PT, R0, R35, PT ;  /* 0x000000230000720c */ /* 0x000fe20003fa4070 */
[----:B------:R-:W-:-:S04]  /*6af0*/  IMAD.HI.U32 R2, R4, R8, RZ ;  /* 0x0000000804027227 */ /* 0x000fc800078e00ff */
[----:B------:R-:W-:-:S08]  /*6b00*/  @!P6 IMAD.MOV R6, RZ, RZ, -R6 ;  /* 0x000000ffff06e224 */ /* 0x000fd000078e0a06 */
[----:B------:R-:W-:-:S04]  /*6b10*/  @!P5 IMAD.IADD R35, R35, 0x1, -R0 ;  /* 0x000000012323d824 */ /* 0x000fc800078e0a00 */
[----:B0-----:R-:W-:Y:S01]  /*6b20*/  IMAD.MOV.U32 R9, RZ, RZ, R35 ;  /* 0x000000ffff097224 */ /* 0x001fe200078e0023 */
[----:B----4-:R-:W-:Y:S02]  /*6b30*/  IABS R36, R58 ;  /* 0x0000003a00247213 */ /* 0x010fe40000000000 */
[----:B------:R-:W-:Y:S02]  /*6b40*/  ISETP.GE.AND P0, PT, R58, RZ, PT ;  /* 0x000000ff3a00720c */ /* 0x000fe40003f06270 */
[----:B------:R-:W4:Y:S01]  /*6b50*/  LDL.LU R58, [R1+0x480] ;  /* 0x00048000013a7983 */ /* 0x000f220000300800 */
[----:B------:R-:W-:Y:S02]  /*6b60*/  @!P2 IMAD.MOV R5, RZ, RZ, -R5 ;  /* 0x000000ffff05a224 */ /* 0x000fe400078e0a05 */
[----:B------:R-:W-:Y:S01]  /*6b70*/  @!P3 IMAD.MOV R9, RZ, RZ, -R9 ;  /* 0x000000ffff09b224 */ /* 0x000fe200078e0a09 */
[----:B------:R-:W4:Y:S01]  /*6b80*/  LDL.LU R51, [R1+0x484] ;  /* 0x0004840001337983 */ /* 0x000f220000300800 */
[----:B------:R-:W-:-:S03]  /*6b90*/  IMAD.MOV R2, RZ, RZ, -R2 ;  /* 0x000000ffff027224 */ /* 0x000fc600078e0a02 */
[----:B------:R3:W-:Y:S01]  /*6ba0*/  STL [R1+0xd8], R6 ;  /* 0x0000d80601007387 */ /* 0x0007e20000100800 */
[----:B------:R-:W-:-:S03]  /*6bb0*/  IMAD R8, R0, R2, R8 ;  /* 0x0000000200087224 */ /* 0x000fc600078e0208 */
[----:B------:R0:W-:Y:S04]  /*6bc0*/  STL [R1+0xdc], R5 ;  /* 0x0000dc0501007387 */ /* 0x0001e80000100800 */
[----:B------:R-:W-:Y:S04]  /*6bd0*/  STL [R1+0xe8], R9 ;  /* 0x0000e80901007387 */ /* 0x000fe80000100800 */
[----:B------:R-:W4:Y:S01]  /*6be0*/  LDL.LU R52, [R1+0x488] ;  /* 0x0004880001347983 */ /* 0x000f220000300800 */
[----:B------:R-:W-:Y:S02]  /*6bf0*/  ISETP.GT.U32.AND P1, PT, R0, R8, PT ;  /* 0x000000080000720c */ /* 0x000fe40003f24070 */
[----:B------:R-:W-:-:S11]  /*6c00*/  IABS R2, R55 ;  /* 0x0000003700027213 */ /* 0x000fd60000000000 */
[----:B------:R-:W-:Y:S01]  /*6c10*/  @!P1 IMAD.IADD R8, R8, 0x1, -R0 ;  /* 0x0000000108089824 */ /* 0x000fe200078e0a00 */
[----:B------:R-:W-:Y:S02]  /*6c20*/  ISETP.GE.AND P1, PT, R55, RZ, PT ;  /* 0x000000ff3700720c */ /* 0x000fe40003f26270 */
[----:B------:R-:W4:Y:S02]  /*6c30*/  LDL.LU R55, [R1+0x48c] ;  /* 0x00048c0001377983 */ /* 0x000f240000300800 */
[----:B------:R-:W-:-:S13]  /*6c40*/  ISETP.GT.U32.AND P6, PT, R0, R8, PT ;  /* 0x000000080000720c */ /* 0x000fda0003fc4070 */
[----:B------:R-:W-:Y:S01]  /*6c50*/  @!P6 IMAD.IADD R8, R8, 0x1, -R0 ;  /* 0x000000010808e824 */ /* 0x000fe200078e0a00 */
[----:B---3--:R-:W-:Y:S02]  /*6c60*/  IABS R6, R59 ;  /* 0x0000003b00067213 */ /* 0x008fe40000000000 */
[----:B------:R-:W-:Y:S02]  /*6c70*/  ISETP.GE.AND P6, PT, R59, RZ, PT ;  /* 0x000000ff3b00720c */ /* 0x000fe40003fc6270 */
[----:B------:R-:W3:Y:S01]  /*6c80*/  LDL.LU R59, [R1+0x490] ;  /* 0x00049000013b7983 */ /* 0x000ee20000300800 */
[----:B------:R-:W-:-:S04]  /*6c90*/  IMAD.HI.U32 R37, R4, R36, RZ ;  /* 0x0000002404257227 */ /* 0x000fc800078e00ff */
[----:B------:R-:W-:Y:S02]  /*6ca0*/  IMAD.MOV.U32 R7, RZ, RZ, R2 ;  /* 0x000000ffff077224 */ /* 0x000fe400078e0002 */
[----:B------:R-:W-:Y:S02]  /*6cb0*/  IMAD.MOV R2, RZ, RZ, -R37 ;  /* 0x000000ffff027224 */ /* 0x000fe400078e0a25 */
[----:B------:R-:W-:-:S04]  /*6cc0*/  IMAD.HI.U32 R37, R4, R7, RZ ;  /* 0x0000000704257227 */ /* 0x000fc800078e00ff */
[----:B------:R-:W-:Y:S02]  /*6cd0*/  IMAD R36, R0, R2, R36 ;  /* 0x0000000200247224 */ /* 0x000fe400078e0224 */
[----:B------:R-:W-:-:S03]  /*6ce0*/  IMAD.MOV R37, RZ, RZ, -R37 ;  /* 0x000000ffff257224 */ /* 0x000fc600078e0a25 */
[C---:B------:R-:W-:Y:S01]  /*6cf0*/  ISETP.GT.U32.AND P5, PT, R0.reuse, R36, PT ;  /* 0x000000240000720c */ /* 0x040fe20003fa4070 */
[----:B------:R-:W-:Y:S01]  /*6d00*/  IMAD R7, R0, R37, R7 ;  /* 0x0000002500077224 */ /* 0x000fe200078e0207 */
[----:B--2---:R-:W-:-:S04]  /*6d10*/  IABS R2, R56 ;  /* 0x0000003800027213 */ /* 0x004fc80000000000 */
[----:B------:R-:W-:Y:S01]  /*6d20*/  ISETP.GT.U32.AND P2, PT, R0, R7, PT ;  /* 0x000000070000720c */ /* 0x000fe20003f44070 */
[----:B------:R-:W-:Y:S01]  /*6d30*/  IMAD.HI.U32 R35, R4, R2, RZ ;  /* 0x0000000204237227 */ /* 0x000fe200078e00ff */
[----:B0-----:R-:W-:-:S05]  /*6d40*/  IABS R5, R54 ;  /* 0x0000003600057213 */ /* 0x001fca0000000000 */
[----:B------:R-:W-:Y:S02]  /*6d50*/  @!P5 IMAD.IADD R36, R36, 0x1, -R0 ;  /* 0x000000012424d824 */ /* 0x000fe400078e0a00 */
[----:B------:R-:W-:Y:S02]  /*6d60*/  IMAD.MOV R35, RZ, RZ, -R35 ;  /* 0x000000ffff237224 */ /* 0x000fe400078e0a23 */
[----:B------:R-:W-:Y:S01]  /*6d70*/  IMAD.HI.U32 R37, R4, R5, RZ ;  /* 0x0000000504257227 */ /* 0x000fe200078e00ff */
[----:B------:R-:W-:-:S03]  /*6d80*/  ISETP.GT.U32.AND P5, PT, R0, R36, PT ;  /* 0x000000240000720c */ /* 0x000fc60003fa4070 */
[----:B------:R-:W-:Y:S02]  /*6d90*/  IMAD R2, R0, R35, R2 ;  /* 0x0000002300027224 */ /* 0x000fe400078e0202 */
[----:B------:R-:W-:Y:S02]  /*6da0*/  @!P2 IMAD.IADD R7, R7, 0x1, -R0 ;  /* 0x000000010707a824 */ /* 0x000fe400078e0a00 */
[----:B------:R-:W-:-:S03]  /*6db0*/  IMAD.MOV R37, RZ, RZ, -R37 ;  /* 0x000000ffff257224 */ /* 0x000fc600078e0a25 */
[C---:B------:R-:W-:Y:S01]  /*6dc0*/  ISETP.GT.U32.AND P2, PT, R0.reuse, R7, PT ;  /* 0x000000070000720c */ /* 0x040fe20003f44070 */
[----:B------:R-:W-:Y:S02]  /*6dd0*/  IMAD R5, R0, R37, R5 ;  /* 0x0000002500057224 */ /* 0x000fe400078e0205 */
[----:B------:R-:W-:Y:S01]  /*6de0*/  @!P4 IMAD.MOV R8, RZ, RZ, -R8 ;  /* 0x000000ffff08c224 */ /* 0x000fe200078e0a08 */
[----:B------:R-:W-:Y:S01]  /*6df0*/  ISETP.GE.AND P3, PT, R56, RZ, PT ;  /* 0x000000ff3800720c */ /* 0x000fe20003f66270 */
[----:B------:R-:W-:Y:S01]  /*6e00*/  @!P5 IMAD.IADD R36, R36, 0x1, -R0 ;  /* 0x000000012424d824 */ /* 0x000fe200078e0a00 */
[----:B------:R-:W2:Y:S01]  /*6e10*/  LDL.LU R56, [R1+0x494] ;  /* 0x0004940001387983 */ /* 0x000ea20000300800 */
[----:B------:R-:W-:-:S05]  /*6e20*/  IABS R35, R57 ;  /* 0x0000003900237213 */ /* 0x000fca0000000000 */
[C---:B------:R-:W-:Y:S01]  /*6e30*/  IMAD.HI.U32 R37, R4.reuse, R35, RZ ;  /* 0x0000002304257227 */ /* 0x040fe200078e00ff */
[----:B------:R0:W-:Y:S03]  /*6e40*/  STL [R1+0xb4], R8 ;  /* 0x0000b40801007387 */ /* 0x0001e60000100800 */
[----:B------:R-:W-:Y:S02]  /*6e50*/  IMAD.MOV R37, RZ, RZ, -R37 ;  /* 0x000000ffff257224 */ /* 0x000fe400078e0a25 */
[----:B------:R-:W-:-:S04]  /*6e60*/  IMAD.HI.U32 R38, R4, R6, RZ ;  /* 0x0000000604267227 */ /* 0x000fc800078e00ff */
[C---:B------:R-:W-:Y:S02]  /*6e70*/  IMAD R35, R0.reuse, R37, R35 ;  /* 0x0000002500237224 */ /* 0x040fe400078e0223 */
[----:B0-----:R-:W-:Y:S01]  /*6e80*/  IMAD.MOV.U32 R8, RZ, RZ, R36 ;  /* 0x000000ffff087224 */ /* 0x001fe200078e0024 */
[C---:B------:R-:W-:Y:S01]  /*6e90*/  ISETP.GT.U32.AND P5, PT, R0.reuse, R2, PT ;  /* 0x000000020000720c */ /* 0x040fe20003fa4070 */
[----:B------:R-:W-:Y:S02]  /*6ea0*/  @!P2 IMAD.IADD R7, R7, 0x1, -R0 ;  /* 0x000000010707a824 */ /* 0x000fe400078e0a00 */
[----:B------:R-:W-:Y:S01]  /*6eb0*/  @!P0 IMAD.MOV R8, RZ, RZ, -R8 ;  /* 0x000000ffff088224 */ /* 0x000fe200078e0a08 */
[----:B------:R-:W-:Y:S01]  /*6ec0*/  ISETP.GT.U32.AND P0, PT, R0, R35, PT ;  /* 0x000000230000720c */ /* 0x000fe20003f04070 */
[----:B------:R-:W-:Y:S02]  /*6ed0*/  IMAD.MOV R38, RZ, RZ, -R38 ;  /* 0x000000ffff267224 */ /* 0x000fe400078e0a26 */
[----:B------:R-:W-:-:S02]  /*6ee0*/  @!P1 IMAD.MOV R7, RZ, RZ, -R7 ;  /* 0x000000ffff079224 */ /* 0x000fc400078e0a07 */
[C---:B------:R-:W-:Y:S01]  /*6ef0*/  IMAD R6, R0.reuse, R38, R6 ;  /* 0x0000002600067224 */ /* 0x040fe200078e0206 */
[----:B------:R-:W-:Y:S04]  /*6f00*/  STL [R1+0xb0], R8 ;  /* 0x0000b00801007387 */ /* 0x000fe80000100800 */
[----:B------:R-:W-:Y:S01]  /*6f10*/  ISETP.GT.U32.AND P2, PT, R0, R6, PT ;  /* 0x000000060000720c */ /* 0x000fe20003f44070 */
[--C-:B------:R-:W-:Y:S01]  /*6f20*/  @!P5 IMAD.IADD R2, R2, 0x1, -R0.reuse ;  /* 0x000000010202d824 */ /* 0x100fe200078e0a00 */
[----:B------:R-:W-:Y:S01]  /*6f30*/  ISETP.GT.U32.AND P5, PT, R0, R5, PT ;  /* 0x000000050000720c */ /* 0x000fe20003fa4070 */
[----:B------:R-:W-:Y:S01]  /*6f40*/  @!P0 IMAD.IADD R35, R35, 0x1, -R0 ;  /* 0x0000000123238824 */ /* 0x000fe200078e0a00 */
[----:B----4-:R-:W-:-:S05]  /*6f50*/  IABS R44, R58 ;  /* 0x0000003a002c7213 */ /* 0x010fca0000000000 */
[----:B------:R-:W-:-:S04]  /*6f60*/  IMAD.HI.U32 R40, R4, R44, RZ ;  /* 0x0000002c04287227 */ /* 0x000fc800078e00ff */
[----:B------:R-:W-:-:S04]  /*6f70*/  IMAD.MOV R40, RZ, RZ, -R40 ;  /* 0x000000ffff287224 */ /* 0x000fc800078e0a28 */
[----:B------:R-:W-:-:S05]  /*6f80*/  IMAD R44, R0, R40, R44 ;  /* 0x00000028002c7224 */ /* 0x000fca00078e022c */
[----:B------:R-:W-:Y:S01]  /*6f90*/  ISETP.GT.U32.AND P1, PT, R0, R44, PT ;  /* 0x0000002c0000720c */ /* 0x000fe20003f24070 */
[----:B------:R0:W-:Y:S01]  /*6fa0*/  STL [R1+0xac], R7 ;  /* 0x0000ac0701007387 */ /* 0x0001e20000100800 */
[----:B------:R-:W-:-:S03]  /*6fb0*/  ISETP.GE.AND P0, PT, R57, RZ, PT ;  /* 0x000000ff3900720c */ /* 0x000fc60003f06270 */
[----:B------:R-:W4:Y:S01]  /*6fc0*/  LDL.LU R57, [R1+0x498] ;  /* 0x0004980001397983 */ /* 0x000f220000300800 */
[----:B------:R-:W-:-:S07]  /*6fd0*/  @!P2 IMAD.IADD R6, R6, 0x1, -R0 ;  /* 0x000000010606a824 */ /* 0x000fce00078e0a00 */
[--C-:B------:R-:W-:Y:S01]  /*6fe0*/  @!P1 IMAD.IADD R44, R44, 0x1, -R0.reuse ;  /* 0x000000012c2c9824 */ /* 0x100fe200078e0a00 */
[----:B------:R-:W-:Y:S02]  /*6ff0*/  ISETP.GE.AND P1, PT, R58, RZ, PT ;  /* 0x000000ff3a00720c */ /* 0x000fe40003f26270 */
[----:B------:R-:W4:Y:S01]  /*7000*/  LDL.LU R58, [R1+0x49c] ;  /* 0x00049c00013a7983 */ /* 0x000f220000300800 */
[C---:B------:R-:W-:Y:S01]  /*7010*/  ISETP.GT.U32.AND P2, PT, R0.reuse, R2, PT ;  /* 0x000000020000720c */ /* 0x040fe20003f44070 */
[----:B------:R-:W-:Y:S01]  /*7020*/  @!P5 IMAD.IADD R5, R5, 0x1, -R0 ;  /* 0x000000010505d824 */ /* 0x000fe200078e0a00 */
[----:B------:R-:W-:Y:S01]  /*7030*/  IABS R37, R52 ;  /* 0x0000003400257213 */ /* 0x000fe20000000000 */
[----:B------:R-:W4:Y:S03]  /*7040*/  LDL.LU R50, [R1+0x4a0] ;  /* 0x0004a00001327983 */ /* 0x000f260000300800 */
[----:B------:R-:W-:Y:S01]  /*7050*/  ISETP.GT.U32.AND P4, PT, R0, R5, PT ;  /* 0x000000050000720c */ /* 0x000fe20003f84070 */
[----:B------:R-:W-:-:S06]  /*7060*/  IMAD.HI.U32 R42, R4, R37, RZ ;  /* 0x00000025042a7227 */ /* 0x000fcc00078e00ff */
[----:B------:R-:W-:Y:S01]  /*7070*/  @!P2 IMAD.IADD R2, R2, 0x1, -R0 ;  /* 0x000000010202a824 */ /* 0x000fe200078e0a00 */
[C---:B------:R-:W-:Y:S01]  /*7080*/  ISETP.GT.U32.AND P5, PT, R0.reuse, R6, PT ;  /* 0x000000060000720c */ /* 0x040fe20003fa4070 */
[----:B------:R-:W-:Y:S01]  /*7090*/  IMAD.MOV R42, RZ, RZ, -R42 ;  /* 0x000000ffff2a7224 */ /* 0x000fe200078e0a2a */
[----:B------:R-:W4:Y:S01]  /*70a0*/  LDL.LU R53, [R1+0x4a4] ;  /* 0x0004a40001357983 */ /* 0x000f220000300800 */
[----:B------:R-:W-:Y:S02]  /*70b0*/  @!P3 IMAD.MOV R2, RZ, RZ, -R2 ;  /* 0x000000ffff02b224 */ /* 0x000fe400078e0a02 */
[C---:B------:R-:W-:Y:S02]  /*70c0*/  IMAD R42, R0.reuse, R42, R37 ;  /* 0x0000002a002a7224 */ /* 0x040fe400078e0225 */
[----:B------:R-:W-:Y:S01]  /*70d0*/  @!P4 IMAD.IADD R5, R5, 0x1, -R0 ;  /* 0x000000010505c824 */ /* 0x000fe200078e0a00 */
[----:B------:R-:W-:Y:S01]  /*70e0*/  IABS R38, R55 ;  /* 0x0000003700267213 */ /* 0x000fe20000000000 */
[----:B------:R1:W-:Y:S01]  /*70f0*/  STL [R1+0x9c], R2 ;  /* 0x00009c0201007387 */ /* 0x0003e20000100800 */
[----:B------:R-:W-:-:S02]  /*7100*/  ISETP.GT.U32.AND P4, PT, R0, R42, PT ;  /* 0x0000002a0000720c */ /* 0x000fc40003f84070 */
[----:B------:R-:W-:Y:S02]  /*7110*/  ISETP.GE.AND P2, PT, R54, RZ, PT ;  /* 0x000000ff3600720c */ /* 0x000fe40003f46270 */
[----:B------:R-:W4:Y:S01]  /*7120*/  LDL.LU R54, [R1+0x4a8] ;  /* 0x0004a80001367983 */ /* 0x000f220000300800 */
[----:B0-----:R-:W-:-:S04]  /*7130*/  IMAD.HI.U32 R7, R4, R38, RZ ;  /* 0x0000002604077227 */ /* 0x001fc800078e00ff */
[----:B------:R-:W-:Y:S02]  /*7140*/  IMAD.MOV R7, RZ, RZ, -R7 ;  /* 0x000000ffff077224 */ /* 0x000fe400078e0a07 */
[--C-:B------:R-:W-:Y:S02]  /*7150*/  @!P5 IMAD.IADD R6, R6, 0x1, -R0.reuse ;  /* 0x000000010606d824 */ /* 0x100fe400078e0a00 */
[----:B------:R-:W-:Y:S02]  /*7160*/  @!P4 IMAD.IADD R42, R42, 0x1, -R0 ;  /* 0x000000012a2ac824 */ /* 0x000fe400078e0a00 */
[C---:B------:R-:W-:Y:S02]  /*7170*/  IMAD R7, R0.reuse, R7, R38 ;  /* 0x0000000700077224 */ /* 0x040fe400078e0226 */
[----:B-1----:R-:W-:Y:S02]  /*7180*/  IMAD.MOV.U32 R2, RZ, RZ, R5 ;  /* 0x000000ffff027224 */ /* 0x002fe400078e0005 */
[----:B------:R-:W-:Y:S01]  /*7190*/  @!P6 IMAD.MOV R6, RZ, RZ, -R6 ;  /* 0x000000ffff06e224 */ /* 0x000fe200078e0a06 */
[C---:B------:R-:W-:Y:S01]  /*71a0*/  ISETP.GT.U32.AND P6, PT, R0.reuse, R42, PT ;  /* 0x0000002a0000720c */ /* 0x040fe20003fc4070 */
[----:B------:R-:W-:Y:S01]  /*71b0*/  @!P2 IMAD.MOV R2, RZ, RZ, -R2 ;  /* 0x000000ffff02a224 */ /* 0x000fe200078e0a02 */
[----:B------:R-:W-:-:S02]  /*71c0*/  ISETP.GT.U32.AND P2, PT, R0, R7, PT ;  /* 0x000000070000720c */ /* 0x000fc40003f44070 */
[----:B------:R-:W-:Y:S04]  /*71d0*/  STL [R1+0x98], R6 ;  /* 0x0000980601007387 */ /* 0x000fe80000100800 */
[----:B------:R0:W-:Y:S05]  /*71e0*/  STL [R1+0x94], R2 ;  /* 0x0000940201007387 */ /* 0x0001ea0000100800 */
[--C-:B------:R-:W-:Y:S01]  /*71f0*/  @!P6 IMAD.IADD R42, R42, 0x1, -R0.reuse ;  /* 0x000000012a2ae824 */ /* 0x100fe200078e0a00 */
[----:B------:R-:W-:Y:S01]  /*7200*/  ISETP.GE.AND P6, PT, R55, RZ, PT ;  /* 0x000000ff3700720c */ /* 0x000fe20003fc6270 */
[----:B------:R-:W-:Y:S01]  /*7210*/  @!P2 IMAD.IADD R7, R7, 0x1, -R0 ;  /* 0x000000010707a824 */ /* 0x000fe200078e0a00 */
[----:B------:R-:W4:Y:S01]  /*7220*/  LDL.LU R55, [R1+0x4ac] ;  /* 0x0004ac0001377983 */ /* 0x000f220000300800 */
[----:B---3--:R-:W-:-:S02]  /*7230*/  IABS R8, R59 ;  /* 0x0000003b00087213 */ /* 0x008fc40000000000 */
[----:B------:R-:W-:Y:S02]  /*7240*/  ISETP.GE.AND P2, PT, R59, RZ, PT ;  /* 0x000000ff3b00720c */ /* 0x000fe40003f46270 */
[----:B------:R-:W3:Y:S01]  /*7250*/  LDL.LU R59, [R1+0x4b0] ;  /* 0x0004b000013b7983 */ /* 0x000ee20000300800 */
[----:B------:R-:W-:-:S05]  /*7260*/  IABS R43, R51 ;  /* 0x00000033002b7213 */ /* 0x000fca0000000000 */
[----:B------:R-:W-:-:S04]  /*7270*/  IMAD.HI.U32 R39, R4, R43, RZ ;  /* 0x0000002b04277227 */ /* 0x000fc800078e00ff */
[----:B------:R-:W-:-:S04]  /*7280*/  IMAD.MOV R39, RZ, RZ, -R39 ;  /* 0x000000ffff277224 */ /* 0x000fc800078e0a27 */
[----:B------:R-:W-:-:S05]  /*7290*/  IMAD R43, R0, R39, R43 ;  /* 0x00000027002b7224 */ /* 0x000fca00078e022b */
[C---:B------:R-:W-:Y:S02]  /*72a0*/  ISETP.GT.U32.AND P5, PT, R0.reuse, R43, PT ;  /* 0x0000002b0000720c */ /* 0x040fe40003fa4070 */
[----:B------:R-:W-:Y:S01]  /*72b0*/  ISETP.GT.U32.AND P3, PT, R0, R44, PT ;  /* 0x0000002c0000720c */ /* 0x000fe20003f64070 */
[----:B------:R-:W-:-:S10]  /*72c0*/  IMAD.HI.U32 R36, R4, R8, RZ ;  /* 0x0000000804247227 */ /* 0x000fd400078e00ff */
[----:B------:R-:W-:Y:S01]  /*72d0*/  @!P5 IMAD.IADD R43, R43, 0x1, -R0 ;  /* 0x000000012b2bd824 */ /* 0x000fe200078e0a00 */
[----:B------:R-:W-:-:S04]  /*72e0*/  ISETP.GT.U32.AND P5, PT, R0, R35, PT ;  /* 0x000000230000720c */ /* 0x000fc80003fa4070 */
[----:B------:R-:W-:Y:S01]  /*72f0*/  ISETP.GT.U32.AND P4, PT, R0, R43, PT ;  /* 0x0000002b0000720c */ /* 0x000fe20003f84070 */
[----:B------:R-:W-:Y:S02]  /*7300*/  IMAD.MOV R36, RZ, RZ, -R36 ;  /* 0x000000ffff247224 */ /* 0x000fe400078e0a24 */
[----:B------:R-:W-:Y:S02]  /*7310*/  @!P3 IMAD.IADD R44, R44, 0x1, -R0 ;  /* 0x000000012c2cb824 */ /* 0x000fe400078e0a00 */
[----:B------:R-:W-:Y:S01]  /*7320*/  IMAD R5, R0, R36, R8 ;  /* 0x0000002400057224 */ /* 0x000fe200078e0208 */
[----:B--2---:R-:W-:-:S03]  /*7330*/  IABS R37, R56 ;  /* 0x0000003800257213 */ /* 0x004fc60000000000 */
[----:B------:R-:W-:-:S04]  /*7340*/  @!P5 IMAD.IADD R35, R35, 0x1, -R0 ;  /* 0x000000012323d824 */ /* 0x000fc800078e0a00 */
[----:B------:R-:W-:Y:S01]  /*7350*/  @!P4 IMAD.IADD R43, R43, 0x1, -R0 ;  /* 0x000000012b2bc824 */ /* 0x000fe200078e0a00 */
[----:B------:R-:W-:Y:S01]  /*7360*/  ISETP.GT.U32.AND P4, PT, R0, R5, PT ;  /* 0x000000050000720c */ /* 0x000fe20003f84070 */
[----:B0-----:R-:W-:Y:S01]  /*7370*/  IMAD.HI.U32 R2, R4, R37, RZ ;  /* 0x0000002504027227 */ /* 0x001fe200078e00ff */
[----:B------:R-:W-:Y:S02]  /*7380*/  ISETP.GE.AND P5, PT, R51, RZ, PT ;  /* 0x000000ff3300720c */ /* 0x000fe40003fa6270 */
[----:B------:R-:W-:Y:S01]  /*7390*/  ISETP.GE.AND P3, PT, R52, RZ, PT ;  /* 0x000000ff3400720c */ /* 0x000fe20003f66270 */
[----:B------:R-:W-:Y:S02]  /*73a0*/  IMAD.MOV.U32 R9, RZ, RZ, R44 ;  /* 0x000000ffff097224 */ /* 0x000fe400078e002c */
[----:B------:R-:W-:Y:S02]  /*73b0*/  IMAD.MOV R2, RZ, RZ, -R2 ;  /* 0x000000ffff027224 */ /* 0x000fe400078e0a02 */
[----:B------:R-:W-:-:S02]  /*73c0*/  @!P1 IMAD.MOV R9, RZ, RZ, -R9 ;  /* 0x000000ffff099224 */ /* 0x000fc400078e0a09 */
[C---:B------:R-:W-:Y:S02]  /*73d0*/  IMAD R2, R0.reuse, R2, R37 ;  /* 0x0000000200027224 */ /* 0x040fe400078e0225 */
[----:B------:R-:W-:Y:S01]  /*73e0*/  IMAD.MOV.U32 R10, RZ, RZ, R43 ;  /* 0x000000ffff0a7224 */ /* 0x000fe200078e002b */
[----:B------:R0:W-:Y:S01]  /*73f0*/  STL [R1+0x44], R9 ;  /* 0x0000440901007387 */ /* 0x0001e20000100800 */
[----:B------:R-:W-:Y:S01]  /*7400*/  @!P4 IMAD.IADD R5, R5, 0x1, -R0 ;  /* 0x000000010505c824 */ /* 0x000fe200078e0a00 */
[----:B------:R-:W-:Y:S01]  /*7410*/  ISETP.GT.U32.AND P4, PT, R0, R2, PT ;  /* 0x000000020000720c */ /* 0x000fe20003f84070 */
[----:B------:R-:W-:Y:S02]  /*7420*/  @!P5 IMAD.MOV R10, RZ, RZ, -R10 ;  /* 0x000000ffff0ad224 */ /* 0x000fe400078e0a0a */
[----:B0-----:R-:W-:-:S04]  /*7430*/  IMAD.MOV.U32 R9, RZ, RZ, R42 ;  /* 0x000000ffff097224 */ /* 0x001fc800078e002a */
[----:B------:R-:W-:Y:S01]  /*7440*/  @!P3 IMAD.MOV R9, RZ, RZ, -R9 ;  /* 0x000000ffff09b224 */ /* 0x000fe200078e0a09 */
[----:B------:R-:W-:Y:S01]  /*7450*/  STL [R1+0x48], R10 ;  /* 0x0000480a01007387 */ /* 0x000fe20000100800 */
[----:B------:R-:W-:-:S03]  /*7460*/  @!P0 IMAD.MOV R35, RZ, RZ, -R35 ;  /* 0x000000ffff238224 */ /* 0x000fc600078e0a23 */
[----:B------:R-:W-:Y:S01]  /*7470*/  STL [R1+0x4c], R9 ;  /* 0x00004c0901007387 */ /* 0x000fe20000100800 */
[----:B------:R-:W-:-:S03]  /*7480*/  ISETP.GT.U32.AND P0, PT, R0, R7, PT ;  /* 0x000000070000720c */ /* 0x000fc60003f04070 */
[----:B------:R-:W2:Y:S01]  /*7490*/  LDL.LU R51, [R1+0x4b4] ;  /* 0x0004b40001337983 */ /* 0x000ea20000300800 */
[----:B------:R-:W-:-:S05]  /*74a0*/  @!P4 IMAD.IADD R2, R2, 0x1, -R0 ;  /* 0x000000010202c824 */ /* 0x000fca00078e0a00 */
[----:B------:R-:W-:-:S04]  /*74b0*/  ISETP.GT.U32.AND P1, PT, R0, R2, PT ;  /* 0x000000020000720c */ /* 0x000fc80003f24070 */
[----:B------:R-:W-:Y:S01]  /*74c0*/  @!P0 IMAD.IADD R7, R7, 0x1, -R0 ;  /* 0x0000000107078824 */ /* 0x000fe200078e0a00 */
[----:B------:R-:W-:Y:S02]  /*74d0*/  ISETP.GE.AND P3, PT, R56, RZ, PT ;  /* 0x000000ff3800720c */ /* 0x000fe40003f66270 */
[----:B------:R-:W2:Y:S01]  /*74e0*/  LDL.LU R56, [R1+0x4b8] ;  /* 0x0004b80001387983 */ /* 0x000ea20000300800 */
[----:B------:R-:W-:-:S05]  /*74f0*/  @!P6 IMAD.MOV R7, RZ, RZ, -R7 ;  /* 0x000000ffff07e224 */ /* 0x000fca00078e0a07 */
[----:B------:R-:W-:Y:S01]  /*7500*/  @!P1 IMAD.IADD R2, R2, 0x1, -R0 ;  /* 0x0000000102029824 */ /* 0x000fe200078e0a00 */
[----:B----4-:R-:W-:-:S05]  /*7510*/  IABS R6, R57 ;  /* 0x0000003900067213 */ /* 0x010fca0000000000 */
[----:B------:R-:W-:Y:S01]  /*7520*/  IMAD.HI.U32 R8, R4, R6, RZ ;  /* 0x0000000604087227 */ /* 0x000fe200078e00ff */
[----:B------:R-:W-:-:S03]  /*7530*/  IABS R36, R58 ;  /* 0x0000003a00247213 */ /* 0x000fc60000000000 */
[----:B------:R-:W-:Y:S02]  /*7540*/  IMAD.MOV R8, RZ, RZ, -R8 ;  /* 0x000000ffff087224 */ /* 0x000fe400078e0a08 */
[----:B------:R-:W-:-:S04]  /*7550*/  IMAD.HI.U32 R41, R4, R36, RZ ;  /* 0x0000002404297227 */ /* 0x000fc800078e00ff */
[----:B------:R-:W-:Y:S02]  /*7560*/  IMAD R6, R0, R8, R6 ;  /* 0x0000000800067224 */ /* 0x000fe400078e0206 */
[----:B------:R-:W-:-:S03]  /*7570*/  IMAD.MOV R41, RZ, RZ, -R41 ;  /* 0x000000ffff297224 */ /* 0x000fc600078e0a29 */
[C---:B------:R-:W-:Y:S01]  /*7580*/  ISETP.GT.U32.AND P5, PT, R0.reuse, R6, PT ;  /* 0x000000060000720c */ /* 0x040fe20003fa4070 */
[----:B------:R-:W-:Y:S01]  /*7590*/  IMAD R36, R0, R41, R36 ;  /* 0x0000002900247224 */ /* 0x000fe200078e0224 */
[----:B------:R-:W-:-:S04]  /*75a0*/  IABS R37, R50 ;  /* 0x0000003200257213 */ /* 0x000fc80000000000 */
[----:B------:R-:W-:Y:S01]  /*75b0*/  ISETP.GT.U32.AND P0, PT, R0, R36, PT ;  /* 0x000000240000720c */ /* 0x000fe20003f04070 */
[----:B------:R-:W-:Y:S01]  /*75c0*/  IMAD.HI.U32 R40, R4, R37, RZ ;  /* 0x0000002504287227 */ /* 0x000fe200078e00ff */
[----:B------:R-:W-:Y:S02]  /*75d0*/  ISETP.GE.AND P1, PT, R57, RZ, PT ;  /* 0x000000ff3900720c */ /* 0x000fe40003f26270 */
[----:B------:R-:W4:Y:S01]  /*75e0*/  LDL.LU R57, [R1+0x4bc] ;  /* 0x0004bc0001397983 */ /* 0x000f220000300800 */
[----:B------:R-:W-:Y:S02]  /*75f0*/  IMAD.MOV R40, RZ, RZ, -R40 ;  /* 0x000000ffff287224 */ /* 0x000fe400078e0a28 */
[----:B------:R-:W-:Y:S01]  /*7600*/  @!P5 IMAD.IADD R6, R6, 0x1, -R0 ;  /* 0x000000010606d824 */ /* 0x000fe200078e0a00 */
[----:B------:R-:W-:Y:S01]  /*7610*/  ISETP.GE.AND P5, PT, R58, RZ, PT ;  /* 0x000000ff3a00720c */ /* 0x000fe20003fa6270 */
[----:B------:R-:W-:Y:S01]  /*7620*/  STL [R1+0x50], R7 ;  /* 0x0000500701007387 */ /* 0x000fe20000100800 */
[----:B------:R-:W-:-:S03]  /*7630*/  IABS R39, R54 ;  /* 0x0000003600277213 */ /* 0x000fc60000000000 */
[----:B------:R-:W4:Y:S01]  /*7640*/  LDL.LU R58, [R1+0x4c0] ;  /* 0x0004c000013a7983 */ /* 0x000f220000300800 */
[----:B------:R-:W-:Y:S01]  /*7650*/  @!P0 IMAD.IADD R36, R36, 0x1, -R0 ;  /* 0x0000000124248824 */ /* 0x000fe200078e0a00 */
[C---:B------:R-:W-:Y:S01]  /*7660*/  ISETP.GT.U32.AND P0, PT, R0.reuse, R6, PT ;  /* 0x000000060000720c */ /* 0x040fe20003f04070 */
[----:B------:R-:W-:Y:S01]  /*7670*/  IMAD R37, R0, R40, R37 ;  /* 0x0000002800257224 */ /* 0x000fe200078e0225 */
[----:B------:R-:W4:Y:S01]  /*7680*/  LDL.LU R52, [R1+0x4c4] ;  /* 0x0004c40001347983 */ /* 0x000f220000300800 */
[----:B------:R-:W-:-:S04]  /*7690*/  IMAD.HI.U32 R40, R4, R39, RZ ;  /* 0x0000002704287227 */ /* 0x000fc800078e00ff */
[----:B------:R-:W-:Y:S01]  /*76a0*/  IMAD.MOV R40, RZ, RZ, -R40 ;  /* 0x000000ffff287224 */ /* 0x000fe200078e0a28 */
[----:B------:R-:W-:-:S03]  /*76b0*/  ISETP.GT.U32.AND P4, PT, R0, R5, PT ;  /* 0x000000050000720c */ /* 0x000fc60003f84070 */
[----:B------:R-:W-:Y:S02]  /*76c0*/  IMAD R39, R0, R40, R39 ;  /* 0x0000002800277224 */ /* 0x000fe400078e0227 */
[----:B------:R-:W-:-:S03]  /*76d0*/  @!P0 IMAD.IADD R6, R6, 0x1, -R0 ;  /* 0x0000000106068824 */ /* 0x000fc600078e0a00 */
[----:B------:R-:W-:-:S05]  /*76e0*/  ISETP.GT.U32.AND P0, PT, R0, R39, PT ;  /* 0x000000270000720c */ /* 0x000fca0003f04070 */
[----:B------:R-:W-:Y:S01]  /*76f0*/  @!P4 IMAD.IADD R5, R5, 0x1, -R0 ;  /* 0x000000010505c824 */ /* 0x000fe200078e0a00 */
[----:B------:R-:W-:Y:S01]  /*7700*/  ISETP.GT.U32.AND P4, PT, R0, R37, PT ;  /* 0x000000250000720c */ /* 0x000fe20003f84070 */
[----:B------:R-:W-:Y:S01]  /*7710*/  @!P3 IMAD.MOV R2, RZ, RZ, -R2 ;  /* 0x000000ffff02b224 */ /* 0x000fe200078e0a02 */
[----:B------:R-:W-:Y:S01]  /*7720*/  IABS R38, R53 ;  /* 0x0000003500267213 */ /* 0x000fe20000000000 */
[----:B------:R-:W-:-:S04]  /*7730*/  @!P2 IMAD.MOV R5, RZ, RZ, -R5 ;  /* 0x000000ffff05a224 */ /* 0x000fc800078e0a05 */
[----:B------:R-:W-:Y:S01]  /*7740*/  @!P0 IMAD.IADD R39, R39, 0x1, -R0 ;  /* 0x0000000127278824 */ /* 0x000fe200078e0a00 */
[----:B------:R-:W-:Y:S01]  /*7750*/  STL [R1+0x54], R5 ;  /* 0x0000540501007387 */ /* 0x000fe20000100800 */
[----:B------:R-:W-:-:S03]  /*7760*/  IMAD.HI.U32 R8, R4, R38, RZ ;  /* 0x0000002604087227 */ /* 0x000fc600078e00ff */
[----:B------:R0:W-:Y:S01]  /*7770*/  STL [R1+0x58], R2 ;  /* 0x0000580201007387 */ /* 0x0001e20000100800 */
[C---:B------:R-:W-:Y:S01]  /*7780*/  ISETP.GT.U32.AND P0, PT, R0.reuse, R39, PT ;  /* 0x000000270000720c */ /* 0x040fe20003f04070 */
[----:B------:R-:W-:Y:S02]  /*7790*/  IMAD.MOV R8, RZ, RZ, -R8 ;  /* 0x000000ffff087224 */ /* 0x000fe400078e0a08 */
[----:B------:R-:W-:Y:S02]  /*77a0*/  @!P4 IMAD.IADD R37, R37, 0x1, -R0 ;  /* 0x000000012525c824 */ /* 0x000fe400078e0a00 */
[C---:B------:R-:W-:Y:S01]  /*77b0*/  IMAD R38, R0.reuse, R8, R38 ;  /* 0x0000000800267224 */ /* 0x040fe200078e0226 */
[C---:B------:R-:W-:Y:S02]  /*77c0*/  ISETP.GT.U32.AND P4, PT, R0.reuse, R36, PT ;  /* 0x000000240000720c */ /* 0x040fe40003f84070 */
[C---:B------:R-:W-:Y:S02]  /*77d0*/  ISETP.GT.U32.AND P6, PT, R0.reuse, R37, PT ;  /* 0x000000250000720c */ /* 0x040fe40003fc4070 */
[----:B------:R-:W-:-:S03]  /*77e0*/  ISETP.GT.U32.AND P2, PT, R0, R38, PT ;  /* 0x000000260000720c */ /* 0x000fc60003f44070 */
[----:B------:R-:W-:Y:S02]  /*77f0*/  @!P0 IMAD.IADD R39, R39, 0x1, -R0 ;  /* 0x0000000127278824 */ /* 0x000fe400078e0a00 */
[----:B------:R-:W-:-:S04]  /*7800*/  @!P1 IMAD.MOV R6, RZ, RZ, -R6 ;  /* 0x000000ffff069224 */ /* 0x000fc800078e0a06 */
[--C-:B------:R-:W-:Y:S01]  /*7810*/  @!P4 IMAD.IADD R36, R36, 0x1, -R0.reuse ;  /* 0x000000012424c824 */ /* 0x100fe200078e0a00 */
[----:B------:R-:W-:Y:S01]  /*7820*/  ISETP.GE.AND P4, PT, R53, RZ, PT ;  /* 0x000000ff3500720c */ /* 0x000fe20003f86270 */
[--C-:B------:R-:W-:Y:S01]  /*7830*/  @!P6 IMAD.IADD R37, R37, 0x1, -R0.reuse ;  /* 0x000000012525e824 */ /* 0x100fe200078e0a00 */
[----:B------:R-:W-:Y:S01]  /*7840*/  ISETP.GE.AND P6, PT, R54, RZ, PT ;  /* 0x000000ff3600720c */ /* 0x000fe20003fc6270 */
[----:B------:R-:W4:Y:S01]  /*7850*/  LDL.LU R53, [R1+0x4c8] ;  /* 0x0004c80001357983 */ /* 0x000f220000300800 */
[----:B------:R-:W-:Y:S01]  /*7860*/  @!P2 IMAD.IADD R38, R38, 0x1, -R0 ;  /* 0x000000012626a824 */ /* 0x000fe200078e0a00 */
[----:B------:R-:W-:Y:S02]  /*7870*/  IABS R40, R55 ;  /* 0x0000003700287213 */ /* 0x000fe40000000000 */
[----:B------:R-:W4:Y:S01]  /*7880*/  LDL.LU R54, [R1+0x4cc] ;  /* 0x0004cc0001367983 */ /* 0x000f220000300800 */
[----:B------:R-:W-:-:S03]  /*7890*/  ISETP.GE.AND P2, PT, R55, RZ, PT ;  /* 0x000000ff3700720c */ /* 0x000fc60003f46270 */
[----:B------:R1:W-:Y:S04]  /*78a0*/  STL [R1+0x5c], R6 ;  /* 0x00005c0601007387 */ /* 0x0003e80000100800 */
[----:B------:R-:W4:Y:S01]  /*78b0*/  LDL.LU R55, [R1+0x4d0] ;  /* 0x0004d00001377983 */ /* 0x000f220000300800 */
[----:B---3--:R-:W-:-:S05]  /*78c0*/  IABS R41, R59 ;  /* 0x0000003b00297213 */ /* 0x008fca0000000000 */
[----:B0-----:R-:W-:-:S04]  /*78d0*/  IMAD.HI.U32 R2, R4, R41, RZ ;  /* 0x0000002904027227 */ /* 0x001fc800078e00ff */
[----:B------:R-:W-:-:S04]  /*78e0*/  IMAD.MOV R2, RZ, RZ, -R2 ;  /* 0x000000ffff027224 */ /* 0x000fc800078e0a02 */
[----:B------:R-:W-:-:S05]  /*78f0*/  IMAD R41, R0, R2, R41 ;  /* 0x0000000200297224 */ /* 0x000fca00078e0229 */
[----:B------:R-:W-:-:S13]  /*7900*/  ISETP.GT.U32.AND P0, PT, R0, R41, PT ;  /* 0x000000290000720c */ /* 0x000fda0003f04070 */
[----:B------:R-:W-:Y:S01]  /*7910*/  @!P0 IMAD.IADD R41, R41, 0x1, -R0 ;  /* 0x0000000129298824 */ /* 0x000fe200078e0a00 */
[----:B------:R-:W-:Y:S02]  /*7920*/  ISETP.GE.AND P0, PT, R59, RZ, PT ;  /* 0x000000ff3b00720c */ /* 0x000fe40003f06270 */
[----:B------:R-:W3:Y:S01]  /*7930*/  LDL.LU R59, [R1+0x4d4] ;  /* 0x0004d400013b7983 */ /* 0x000ee20000300800 */
[----:B------:R-:W-:Y:S01]  /*7940*/  ISETP.GT.U32.AND P1, PT, R0, R38, PT ;  /* 0x000000260000720c */ /* 0x000fe20003f24070 */
[----:B------:R-:W-:-:S04]  /*7950*/  IMAD.HI.U32 R5, R4, R40, RZ ;  /* 0x0000002804057227 */ /* 0x000fc800078e00ff */
[----:B------:R-:W-:-:S04]  /*7960*/  IMAD.MOV R5, RZ, RZ, -R5 ;  /* 0x000000ffff057224 */ /* 0x000fc800078e0a05 */
[----:B------:R-:W-:-:S04]  /*7970*/  IMAD R40, R0, R5, R40 ;  /* 0x0000000500287224 */ /* 0x000fc800078e0228 */
[----:B------:R-:W-:Y:S01]  /*7980*/  @!P1 IMAD.IADD R38, R38, 0x1, -R0 ;  /* 0x0000000126269824 */ /* 0x000fe200078e0a00 */
[----:B------:R-:W-:-:S13]  /*7990*/  ISETP.GT.U32.AND P1, PT, R0, R40, PT ;  /* 0x000000280000720c */ /* 0x000fda0003f24070 */
[----:B------:R-:W-:Y:S01]  /*79a0*/  @!P1 IMAD.IADD R40, R40, 0x1, -R0 ;  /* 0x0000000128289824 */ /* 0x000fe200078e0a00 */
[----:B--2---:R-:W-:-:S05]  /*79b0*/  IABS R42, R51 ;  /* 0x00000033002a7213 */ /* 0x004fca0000000000 */
[----:B------:R-:W-:-:S04]  /*79c0*/  IMAD.HI.U32 R2, R4, R42, RZ ;  /* 0x0000002a04027227 */ /* 0x000fc800078e00ff */
[----:B------:R-:W-:-:S04]  /*79d0*/  IMAD.MOV R2, RZ, RZ, -R2 ;  /* 0x000000ffff027224 */ /* 0x000fc800078e0a02 */
[----:B------:R-:W-:-:S05]  /*79e0*/  IMAD R42, R0, R2, R42 ;  /* 0x00000002002a7224 */ /* 0x000fca00078e022a */
[----:B------:R-:W-:Y:S02]  /*79f0*/  ISETP.GT.U32.AND P1, PT, R0, R42, PT ;  /* 0x0000002a0000720c */ /* 0x000fe40003f24070 */
[----:B------:R-:W-:Y:S02]  /*7a00*/  IABS R43, R56 ;  /* 0x00000038002b7213 */ /* 0x000fe40000000000 */
[----:B------:R-:W-:-:S03]  /*7a10*/  ISETP.GE.AND P3, PT, R50, RZ, PT ;  /* 0x000000ff3200720c */ /* 0x000fc60003f66270 */
[----:B------:R-:W-:-:S06]  /*7a20*/  IMAD.HI.U32 R7, R4, R43, RZ ;  /* 0x0000002b04077227 */ /* 0x000fcc00078e00ff */
[----:B------:R-:W-:Y:S01]  /*7a30*/  @!P1 IMAD.IADD R42, R42, 0x1, -R0 ;  /* 0x000000012a2a9824 */ /* 0x000fe200078e0a00 */
[C---:B------:R-:W-:Y:S01]  /*7a40*/  ISETP.GT.U32.AND P1, PT, R0.reuse, R40, PT ;  /* 0x000000280000720c */ /* 0x040fe20003f24070 */
[----:B------:R-:W-:Y:S02]  /*7a50*/  IMAD.MOV R7, RZ, RZ, -R7 ;  /* 0x000000ffff077224 */ /* 0x000fe400078e0a07 */
[----:B------:R-:W-:Y:S01]  /*7a60*/  @!P5 IMAD.MOV R36, RZ, RZ, -R36 ;  /* 0x000000ffff24d224 */ /* 0x000fe200078e0a24 */
[C---:B------:R-:W-:Y:S01]  /*7a70*/  ISETP.GT.U32.AND P5, PT, R0.reuse, R42, PT ;  /* 0x0000002a0000720c */ /* 0x040fe20003fa4070 */
[C---:B------:R-:W-:Y:S02]  /*7a80*/  IMAD R43, R0.reuse, R7, R43 ;  /* 0x00000007002b7224 */ /* 0x040fe400078e022b */
[----:B------:R-:W-:Y:S01]  /*7a90*/  @!P3 IMAD.MOV R37, RZ, RZ, -R37 ;  /* 0x000000ffff25b224 */ /* 0x000fe200078e0a25 */
[C---:B------:R-:W-:Y:S01]  /*7aa0*/  ISETP.GT.U32.AND P3, PT, R0.reuse, R41, PT ;  /* 0x000000290000720c */ /* 0x040fe20003f64070 */
[----:B------:R-:W-:Y:S01]  /*7ab0*/  @!P4 IMAD.MOV R38, RZ, RZ, -R38 ;  /* 0x000000ffff26c224 */ /* 0x000fe200078e0a26 */
[----:B------:R-:W-:Y:S01]  /*7ac0*/  ISETP.GT.U32.AND P4, PT, R0, R43, PT ;  /* 0x0000002b0000720c */ /* 0x000fe20003f84070 */
[----:B------:R-:W-:-:S02]  /*7ad0*/  @!P6 IMAD.MOV R39, RZ, RZ, -R39 ;  /* 0x000000ffff27e224 */ /* 0x000fc400078e0a27 */
[----:B------:R-:W-:-:S04]  /*7ae0*/  @!P1 IMAD.IADD R40, R40, 0x1, -R0 ;  /* 0x0000000128289824 */ /* 0x000fc800078e0a00 */
[----:B------:R-:W-:-:S04]  /*7af0*/  @!P5 IMAD.IADD R42, R42, 0x1, -R0 ;  /* 0x000000012a2ad824 */ /* 0x000fc800078e0a00 */
[--C-:B------:R-:W-:Y:S02]  /*7b00*/  @!P3 IMAD.IADD R41, R41, 0x1, -R0.reuse ;  /* 0x000000012929b824 */ /* 0x100fe400078e0a00 */
[----:B------:R-:W-:Y:S01]  /*7b10*/  @!P4 IMAD.IADD R43, R43, 0x1, -R0 ;  /* 0x000000012b2bc824 */ /* 0x000fe200078e0a00 */
[----:B------:R-:W-:Y:S02]  /*7b20*/  ISETP.GE.AND P4, PT, R56, RZ, PT ;  /* 0x000000ff3800720c */ /* 0x000fe40003f86270 */
[----:B------:R-:W2:Y:S01]  /*7b30*/  LDL.LU R56, [R1+0x4d8] ;  /* 0x0004d80001387983 */ /* 0x000ea20000300800 */
[----:B----4-:R-:W-:Y:S02]  /*7b40*/  IABS R44, R57 ;  /* 0x00000039002c7213 */ /* 0x010fe40000000000 */
[----:B------:R-:W-:-:S03]  /*7b50*/  IABS R45, R58 ;  /* 0x0000003a002d7213 */ /* 0x000fc60000000000 */
[----:B-1----:R-:W-:-:S04]  /*7b60*/  IMAD.HI.U32 R6, R4, R44, RZ ;  /* 0x0000002c04067227 */ /* 0x002fc800078e00ff */
[----:B------:R-:W-:Y:S01]  /*7b70*/  IMAD.HI.U32 R5, R4, R45, RZ ;  /* 0x0000002d04057227 */ /* 0x000fe200078e00ff */
[----:B------:R-:W-:-:S03]  /*7b80*/  IABS R46, R52 ;  /* 0x00000034002e7213 */ /* 0x000fc60000000000 */
[----:B------:R-:W-:Y:S02]  /*7b90*/  IMAD.MOV R5, RZ, RZ, -R5 ;  /* 0x000000ffff057224 */ /* 0x000fe400078e0a05 */
[----:B------:R-:W-:Y:S02]  /*7ba0*/  IMAD.MOV R6, RZ, RZ, -R6 ;  /* 0x000000ffff067224 */ /* 0x000fe400078e0a06 */
[C---:B------:R-:W-:Y:S02]  /*7bb0*/  IMAD R45, R0.reuse, R5, R45 ;  /* 0x00000005002d7224 */ /* 0x040fe400078e022d */
[----:B------:R-:W-:Y:S02]  /*7bc0*/  IMAD R44, R0, R6, R44 ;  /* 0x00000006002c7224 */ /* 0x000fe400078e022c */
[----:B------:R-:W-:Y:S01]  /*7bd0*/  IMAD.HI.U32 R2, R4, R46, RZ ;  /* 0x0000002e04027227 */ /* 0x000fe200078e00ff */
[C---:B------:R-:W-:Y:S02]  /*7be0*/  ISETP.GT.U32.AND P1, PT, R0.reuse, R45, PT ;  /* 0x0000002d0000720c */ /* 0x040fe40003f24070 */
[----:B------:R-:W-:Y:S01]  /*7bf0*/  ISETP.GT.U32.AND P6, PT, R0, R44, PT ;  /* 0x0000002c0000720c */ /* 0x000fe20003fc4070 */
[----:B------:R-:W-:-:S04]  /*7c00*/  IMAD.MOV R2, RZ, RZ, -R2 ;  /* 0x000000ffff027224 */ /* 0x000fc800078e0a02 */
[----:B------:R-:W-:-:S05]  /*7c10*/  IMAD R46, R0, R2, R46 ;  /* 0x00000002002e7224 */ /* 0x000fca00078e022e */
[----:B------:R-:W-:Y:S01]  /*7c20*/  ISETP.GT.U32.AND P5, PT, R0, R46, PT ;  /* 0x0000002e0000720c */ /* 0x000fe20003fa4070 */
[--C-:B------:R-:W-:Y:S02]  /*7c30*/  @!P1 IMAD.IADD R45, R45, 0x1, -R0.reuse ;  /* 0x000000012d2d9824 */ /* 0x100fe400078e0a00 */
[----:B------:R-:W-:Y:S01]  /*7c40*/  @!P6 IMAD.IADD R44, R44, 0x1, -R0 ;  /* 0x000000012c2ce824 */ /* 0x000fe200078e0a00 */
[----:B------:R-:W-:Y:S01]  /*7c50*/  ISETP.GE.AND P6, PT, R57, RZ, PT ;  /* 0x000000ff3900720c */ /* 0x000fe20003fc6270 */
[----:B------:R-:W-:Y:S01]  /*7c60*/  @!P0 IMAD.MOV R41, RZ, RZ, -R41 ;  /* 0x000000ffff298224 */ /* 0x000fe200078e0a29 */
[----:B------:R-:W4:Y:S01]  /*7c70*/  LDL.LU R57, [R1+0x4dc] ;  /* 0x0004dc0001397983 */ /* 0x000f220000300800 */
[----:B------:R-:W-:-:S06]  /*7c80*/  ISETP.GT.U32.AND P0, PT, R0, R45, PT ;  /* 0x0000002d0000720c */ /* 0x000fcc0003f04070 */
[----:B------:R-:W-:Y:S01]  /*7c90*/  @!P5 IMAD.IADD R46, R46, 0x1, -R0 ;  /* 0x000000012e2ed824 */ /* 0x000fe200078e0a00 */
[----:B------:R-:W-:-:S04]  /*7ca0*/  ISETP.GT.U32.AND P1, PT, R0, R43, PT ;  /* 0x0000002b0000720c */ /* 0x000fc80003f24070 */
[----:B------:R-:W-:Y:S02]  /*7cb0*/  ISETP.GT.U32.AND P5, PT, R0, R46, PT ;  /* 0x0000002e0000720c */ /* 0x000fe40003fa4070 */
[----:B------:R-:W-:Y:S01]  /*7cc0*/  @!P0 IMAD.IADD R45, R45, 0x1, -R0 ;  /* 0x000000012d2d8824 */ /* 0x000fe200078e0a00 */
[----:B------:R-:W-:-:S06]  /*7cd0*/  ISETP.GE.AND P0, PT, R52, RZ, PT ;  /* 0x000000ff3400720c */ /* 0x000fcc0003f06270 */
[--C-:B------:R-:W-:Y:S01]  /*7ce0*/  @!P1 IMAD.IADD R43, R43, 0x1, -R0.reuse ;  /* 0x000000012b2b9824 */ /* 0x100fe200078e0a00 */
[----:B------:R-:W-:Y:S02]  /*7cf0*/  ISETP.GE.AND P1, PT, R58, RZ, PT ;  /* 0x000000ff3a00720c */ /* 0x000fe40003f26270 */
[----:B------:R-:W4:Y:S01]  /*7d00*/  LDL.LU R58, [R1+0x4e0] ;  /* 0x0004e000013a7983 */ /* 0x000f220000300800 */
[----:B------:R-:W-:-:S04]  /*7d10*/  @!P5 IMAD.IADD R46, R46, 0x1, -R0 ;  /* 0x000000012e2ed824 */ /* 0x000fc800078e0a00 */
[----:B------:R-:W-:Y:S01]  /*7d20*/  @!P0 IMAD.MOV R46, RZ, RZ, -R46 ;  /* 0x000000ffff2e8224 */ /* 0x000fe200078e0a2e */
[----:B---3--:R-:W-:Y:S02]  /*7d30*/  IABS R50, R59 ;  /* 0x0000003b00327213 */ /* 0x008fe40000000000 */
[----:B------:R-:W-:Y:S02]  /*7d40*/  ISETP.GE.AND P0, PT, R59, RZ, PT ;  /* 0x000000ff3b00720c */ /* 0x000fe40003f06270 */
[----:B------:R-:W3:Y:S04]  /*7d50*/  LDL.LU R59, [R1+0x4e4] ;  /* 0x0004e400013b7983 */ /* 0x000ee80000300800 */
        /* <DEDUP_REMOVED lines=10> */
[----:B------:R-:W3:Y:S01]  /*7e00*/  LDL.LU R60, [R1+0x510] ;  /* 0x00051000013c7983 */ /* 0x000ee20000300800 */
[----:B------:R-:W-:-:S02]  /*7e10*/  IABS R47, R53 ;  /* 0x00000035002f7213 */ /* 0x000fc40000000000 */
[----:B------:R-:W-:Y:S02]  /*7e20*/  IABS R2, R54 ;  /* 0x0000003600027213 */ /* 0x000fe40000000000 */
[----:B------:R-:W-:Y:S01]  /*7e30*/  ISETP.GE.AND P3, PT, R51, RZ, PT ;  /* 0x000000ff3300720c */ /* 0x000fe20003f66270 */
[----:B------:R-:W-:-:S04]  /*7e40*/  IMAD.HI.U32 R5, R4, R47, RZ ;  /* 0x0000002f04057227 */ /* 0x000fc800078e00ff */
[----:B------:R-:W-:Y:S01]  /*7e50*/  @!P2 IMAD.MOV R40, RZ, RZ, -R40 ;  /* 0x000000ffff28a224 */ /* 0x000fe200078e0a28 */
[----:B------:R-:W-:Y:S01]  /*7e60*/  ISETP.GT.U32.AND P2, PT, R0, R44, PT ;  /* 0x0000002c0000720c */ /* 0x000fe20003f44070 */
[----:B------:R-:W-:Y:S01]  /*7e70*/  IMAD.HI.U32 R48, R4, R2, RZ ;  /* 0x0000000204307227 */ /* 0x000fe200078e00ff */
[----:B------:R-:W-:Y:S01]  /*7e80*/  IABS R49, R55 ;  /* 0x0000003700317213 */ /* 0x000fe20000000000 */
[----:B------:R-:W3:Y:S02]  /*7e90*/  LDL.LU R25, [R1+0xa0] ;  /* 0x0000a00001197983 */ /* 0x000ee40000300800 */
[----:B------:R-:W-:Y:S02]  /*7ea0*/  IMAD.MOV R5, RZ, RZ, -R5 ;  /* 0x000000ffff057224 */ /* 0x000fe400078e0a05 */
[----:B------:R-:W-:Y:S02]  /*7eb0*/  IMAD.MOV R48, RZ, RZ, -R48 ;  /* 0x000000ffff307224 */ /* 0x000fe400078e0a30 */
[----:B------:R-:W-:Y:S01]  /*7ec0*/  @!P1 IMAD.MOV R45, RZ, RZ, -R45 ;  /* 0x000000ffff2d9224 */ /* 0x000fe200078e0a2d */
[----:B------:R-:W-:Y:S01]  /*7ed0*/  ISETP.GE.AND P5, PT, R53, RZ, PT ;  /* 0x000000ff3500720c */ /* 0x000fe20003fa6270 */
[C---:B------:R-:W-:Y:S01]  /*7ee0*/  IMAD R47, R0.reuse, R5, R47 ;  /* 0x00000005002f7224 */ /* 0x040fe200078e022f */
[----:B------:R-:W3:Y:S01]  /*7ef0*/  LDL.LU R24, [R1+0xbc] ;  /* 0x0000bc0001187983 */ /* 0x000ee20000300800 */
[----:B------:R-:W-:-:S02]  /*7f00*/  IMAD R48, R0, R48, R2 ;  /* 0x0000003000307224 */ /* 0x000fc400078e0202 */
[----:B------:R-:W-:Y:S01]  /*7f10*/  @!P3 IMAD.MOV R42, RZ, RZ, -R42 ;  /* 0x000000ffff2ab224 */ /* 0x000fe200078e0a2a */
[----:B------:R-:W-:Y:S01]  /*7f20*/  ISETP.GT.U32.AND P3, PT, R0, R47, PT ;  /* 0x0000002f0000720c */ /* 0x000fe20003f64070 */
[--C-:B------:R-:W-:Y:S01]  /*7f30*/  @!P2 IMAD.IADD R44, R44, 0x1, -R0.reuse ;  /* 0x000000012c2ca824 */ /* 0x100fe200078e0a00 */
[----:B------:R-:W-:Y:S01]  /*7f40*/  ISETP.GT.U32.AND P2, PT, R0, R48, PT ;  /* 0x000000300000720c */ /* 0x000fe20003f44070 */
[----:B------:R-:W-:Y:S01]  /*7f50*/  IMAD.HI.U32 R2, R4, R50, RZ ;  /* 0x0000003204027227 */ /* 0x000fe200078e00ff */
[----:B------:R-:W3:Y:S09]  /*7f60*/  LDL.LU R23, [R1+0xb8] ;  /* 0x0000b80001177983 */ /* 0x000ef20000300800 */
[----:B------:R-:W-:-:S02]  /*7f70*/  @!P3 IMAD.IADD R47, R47, 0x1, -R0 ;  /* 0x000000012f2fb824 */ /* 0x000fc400078e0a00 */
[----:B------:R-:W-:Y:S01]  /*7f80*/  @!P2 IMAD.IADD R48, R48, 0x1, -R0 ;  /* 0x000000013030a824 */ /* 0x000fe200078e0a00 */
[----:B------:R-:W3:Y:S02]  /*7f90*/  LDL.LU R22, [R1+0x90] ;  /* 0x0000900001167983 */ /* 0x000ee40000300800 */
[----:B------:R-:W-:Y:S01]  /*7fa0*/  ISETP.GT.U32.AND P2, PT, R0, R47, PT ;  /* 0x0000002f0000720c */ /* 0x000fe20003f44070 */
[----:B------:R-:W-:-:S04]  /*7fb0*/  IMAD.HI.U32 R5, R4, R49, RZ ;  /* 0x0000003104057227 */ /* 0x000fc800078e00ff */
[----:B------:R-:W-:Y:S01]  /*7fc0*/  IMAD.MOV R2, RZ, RZ, -R2 ;  /* 0x000000ffff027224 */ /* 0x000fe200078e0a02 */
[----:B--2---:R-:W-:Y:S01]  /*7fd0*/  IABS R51, R56 ;  /* 0x0000003800337213 */ /* 0x004fe20000000000 */
[----:B------:R-:W-:Y:S02]  /*7fe0*/  IMAD.MOV R5, RZ, RZ, -R5 ;  /* 0x000000ffff057224 */ /* 0x000fe400078e0a05 */
[----:B------:R-:W-:Y:S01]  /*7ff0*/  @!P6 IMAD.MOV R44, RZ, RZ, -R44 ;  /* 0x000000ffff2ce224 */ /* 0x000fe200078e0a2c */
[----:B------:R-:W-:Y:S01]  /*8000*/  ISETP.GE.AND P3, PT, R54, RZ, PT ;  /* 0x000000ff3600720c */ /* 0x000fe20003f66270 */
[C---:B------:R-:W-:Y:S01]  /*8010*/  IMAD R50, R0.reuse, R2, R50 ;  /* 0x0000000200327224 */ /* 0x040fe200078e0232 */
[----:B------:R-:W2:Y:S01]  /*8020*/  LDL.LU R21, [R1+0x8c] ;  /* 0x00008c0001157983 */ /* 0x000ea20000300800 */
[C---:B------:R-:W-:Y:S02]  /*8030*/  IMAD R49, R0.reuse, R5, R49 ;  /* 0x0000000500317224 */ /* 0x040fe400078e0231 */
[----:B------:R-:W-:Y:S01]  /*8040*/  @!P2 IMAD.IADD R47, R47, 0x1, -R0 ;  /* 0x000000012f2fa824 */ /* 0x000fe200078e0a00 */
[----:B------:R-:W-:-:S02]  /*8050*/  ISETP.GT.U32.AND P2, PT, R0, R50, PT ;  /* 0x000000320000720c */ /* 0x000fc40003f44070 */
[----:B------:R-:W-:Y:S01]  /*8060*/  ISETP.GT.U32.AND P1, PT, R0, R49, PT ;  /* 0x000000310000720c */ /* 0x000fe20003f24070 */
[----:B------:R-:W-:-:S10]  /*8070*/  IMAD.HI.U32 R2, R4, R51, RZ ;  /* 0x0000003304027227 */ /* 0x000fd400078e00ff */
[--C-:B------:R-:W-:Y:S02]  /*8080*/  @!P2 IMAD.IADD R50, R50, 0x1, -R0.reuse ;  /* 0x000000013232a824 */ /* 0x100fe400078e0a00 */
[----:B------:R-:W-:-:S03]  /*8090*/  @!P1 IMAD.IADD R49, R49, 0x1, -R0 ;  /* 0x0000000131319824 */ /* 0x000fc600078e0a00 */
[C---:B------:R-:W-:Y:S01]  /*80a0*/  ISETP.GT.U32.AND P2, PT, R0.reuse, R50, PT ;  /* 0x000000320000720c */ /* 0x040fe20003f44070 */
[----:B------:R-:W-:Y:S01]  /*80b0*/  @!P5 IMAD.MOV R47, RZ, RZ, -R47 ;  /* 0x000000ffff2fd224 */ /* 0x000fe200078e0a2f */
[----:B------:R-:W-:Y:S01]  /*80c0*/  ISETP.GT.U32.AND P5, PT, R0, R49, PT ;  /* 0x000000310000720c */ /* 0x000fe20003fa4070 */
[----:B------:R-:W-:-:S04]  /*80d0*/  IMAD.MOV R5, RZ, RZ, -R2 ;  /* 0x000000ffff057224 */ /* 0x000fc800078e0a02 */
[----:B------:R-:W-:-:S06]  /*80e0*/  IMAD R51, R0, R5, R51 ;  /* 0x0000000500337224 */ /* 0x000fcc00078e0233 */
[--C-:B------:R-:W-:Y:S02]  /*80f0*/  @!P2 IMAD.IADD R50, R50, 0x1, -R0.reuse ;  /* 0x000000013232a824 */ /* 0x100fe400078e0a00 */
[----:B------:R-:W-:Y:S01]  /*8100*/  @!P5 IMAD.IADD R49, R49, 0x1, -R0 ;  /* 0x000000013131d824 */ /* 0x000fe200078e0a00 */
[----:B------:R-:W-:Y:S02]  /*8110*/  ISETP.GT.U32.AND P5, PT, R0, R51, PT ;  /* 0x000000330000720c */ /* 0x000fe40003fa4070 */
[----:B------:R-:W-:Y:S02]  /*8120*/  ISETP.GE.AND P6, PT, R55, RZ, PT ;  /* 0x000000ff3700720c */ /* 0x000fe40003fc6270 */
[----:B----4-:R-:W-:-:S05]  /*8130*/  IABS R52, R57 ;  /* 0x0000003900347213 */ /* 0x010fca0000000000 */
[----:B------:R-:W-:-:S04]  /*8140*/  IMAD.HI.U32 R6, R4, R52, RZ ;  /* 0x0000003404067227 */ /* 0x000fc800078e00ff */
[----:B------:R-:W-:-:S04]  /*8150*/  IMAD.MOV R2, RZ, RZ, -R6 ;  /* 0x000000ffff027224 */ /* 0x000fc800078e0a06 */
[----:B------:R-:W-:-:S05]  /*8160*/  IMAD R52, R0, R2, R52 ;  /* 0x0000000200347224 */ /* 0x000fca00078e0234 */
[----:B------:R-:W-:Y:S02]  /*8170*/  ISETP.GT.U32.AND P2, PT, R0, R52, PT ;  /* 0x000000340000720c */ /* 0x000fe40003f44070 */
[----:B------:R-:W-:Y:S01]  /*8180*/  IABS R53, R58 ;  /* 0x0000003a00357213 */ /* 0x000fe20000000000 */
[----:B------:R-:W-:-:S04]  /*8190*/  @!P5 IMAD.IADD R51, R51, 0x1, -R0 ;  /* 0x000000013333d824 */ /* 0x000fc800078e0a00 */
[----:B------:R-:W-:-:S06]  /*81a0*/  IMAD.HI.U32 R7, R4, R53, RZ ;  /* 0x0000003504077227 */ /* 0x000fcc00078e00ff */
[----:B------:R-:W-:Y:S02]  /*81b0*/  @!P2 IMAD.IADD R52, R52, 0x1, -R0 ;  /* 0x000000013434a824 */ /* 0x000fe400078e0a00 */
[----:B------:R-:W-:-:S03]  /*81c0*/  IMAD.MOV R6, RZ, RZ, -R7 ;  /* 0x000000ffff067224 */ /* 0x000fc600078e0a07 */
[C---:B------:R-:W-:Y:S01]  /*81d0*/  ISETP.GT.U32.AND P2, PT, R0.reuse, R52, PT ;  /* 0x000000340000720c */ /* 0x040fe20003f44070 */
[C---:B------:R-:W-:Y:S01]  /*81e0*/  IMAD R53, R0.reuse, R6, R53 ;  /* 0x0000000600357224 */ /* 0x040fe200078e0235 */
[C---:B------:R-:W-:Y:S01]  /*81f0*/  ISETP.GT.U32.AND P5, PT, R0.reuse, R51, PT ;  /* 0x000000330000720c */ /* 0x040fe20003fa4070 */
[----:B------:R-:W-:Y:S01]  /*8200*/  @!P4 IMAD.MOV R43, RZ, RZ, -R43 ;  /* 0x000000ffff2bc224 */ /* 0x000fe200078e0a2b */
[C---:B------:R-:W-:Y:S01]  /*8210*/  ISETP.GT.U32.AND P4, PT, R0.reuse, R48, PT ;  /* 0x000000300000720c */ /* 0x040fe20003f84070 */
[----:B------:R-:W-:Y:S01]  /*8220*/  @!P0 IMAD.MOV R50, RZ, RZ, -R50 ;  /* 0x000000ffff328224 */ /* 0x000fe200078e0a32 */
[----:B------:R-:W-:Y:S02]  /*8230*/  ISETP.GT.U32.AND P0, PT, R0, R53, PT ;  /* 0x000000350000720c */ /* 0x000fe40003f04070 */
[----:B------:R-:W-:-:S05]  /*8240*/  ISETP.GE.AND P1, PT, R57, RZ, PT ;  /* 0x000000ff3900720c */ /* 0x000fca0003f26270 */
[--C-:B------:R-:W-:Y:S02]  /*8250*/  @!P2 IMAD.IADD R52, R52, 0x1, -R0.reuse ;  /* 0x000000013434a824 */ /* 0x100fe400078e0a00 */
[--C-:B------:R-:W-:Y:S02]  /*8260*/  @!P5 IMAD.IADD R51, R51, 0x1, -R0.reuse ;  /* 0x000000013333d824 */ /* 0x100fe400078e0a00 */
[--C-:B------:R-:W-:Y:S01]  /*8270*/  @!P4 IMAD.IADD R48, R48, 0x1, -R0.reuse ;  /* 0x000000013030c824 */ /* 0x100fe200078e0a00 */
[----:B------:R-:W-:Y:S01]  /*8280*/  ISETP.GE.AND P4, PT, R56, RZ, PT ;  /* 0x000000ff3800720c */ /* 0x000fe20003f86270 */
[----:B------:R-:W-:Y:S02]  /*8290*/  @!P0 IMAD.IADD R53, R53, 0x1, -R0 ;  /* 0x0000000135358824 */ /* 0x000fe400078e0a00 */
[----:B------:R-:W-:Y:S01]  /*82a0*/  @!P3 IMAD.MOV R48, RZ, RZ, -R48 ;  /* 0x000000ffff30b224 */ /* 0x000fe200078e0a30 */
[----:B------:R-:W-:Y:S02]  /*82b0*/  ISETP.GE.AND P3, PT, R58, RZ, PT ;  /* 0x000000ff3a00720c */ /* 0x000fe40003f66270 */
[----:B------:R-:W-:Y:S01]  /*82c0*/  ISETP.GT.U32.AND P0, PT, R0, R53, PT ;  /* 0x000000350000720c */ /* 0x000fe20003f04070 */
[----:B------:R-:W-:Y:S01]  /*82d0*/  @!P6 IMAD.MOV R49, RZ, RZ, -R49 ;  /* 0x000000ffff31e224 */ /* 0x000fe200078e0a31 */
[----:B---3--:R-:W-:-:S02]  /*82e0*/  IABS R54, R59 ;  /* 0x0000003b00367213 */ /* 0x008fc40000000000 */
[----:B------:R-:W-:-:S03]  /*82f0*/  IABS R55, R19 ;  /* 0x0000001300377213 */ /* 0x000fc60000000000 */
[----:B------:R-:W-:-:S04]  /*8300*/  IMAD.HI.U32 R2, R4, R54, RZ ;  /* 0x0000003604027227 */ /* 0x000fc800078e00ff */
[----:B------:R-:W-:-:S04]  /*8310*/  IMAD.HI.U32 R5, R4, R55, RZ ;  /* 0x0000003704057227 */ /* 0x000fc800078e00ff */
[----:B------:R-:W-:Y:S02]  /*8320*/  IMAD.MOV R5, RZ, RZ, -R5 ;  /* 0x000000ffff057224 */ /* 0x000fe400078e0a05 */
[----:B------:R-:W-:Y:S02]  /*8330*/  IMAD.MOV R2, RZ, RZ, -R2 ;  /* 0x000000ffff027224 */ /* 0x000fe400078e0a02 */
[C---:B------:R-:W-:Y:S02]  /*8340*/  IMAD R55, R0.reuse, R5, R55 ;  /* 0x0000000500377224 */ /* 0x040fe400078e0237 */
[----:B------:R-:W-:-:S03]  /*8350*/  IMAD R54, R0, R2, R54 ;  /* 0x0000000200367224 */ /* 0x000fc600078e0236 */
[C---:B------:R-:W-:Y:S02]  /*8360*/  ISETP.GT.U32.AND P2, PT, R0.reuse, R55, PT ;  /* 0x000000370000720c */ /* 0x040fe40003f44070 */
[----:B------:R-:W-:Y:S02]  /*8370*/  ISETP.GT.U32.AND P5, PT, R0, R54, PT ;  /* 0x000000360000720c */ /* 0x000fe40003fa4070 */
[----:B------:R-:W-:Y:S02]  /*8380*/  IABS R57, R16 ;  /* 0x0000001000397213 */ /* 0x000fe40000000000 */
[----:B------:R-:W-:-:S03]  /*8390*/  IABS R56, R20 ;  /* 0x0000001400387213 */ /* 0x000fc60000000000 */
[----:B------:R-:W-:Y:S01]  /*83a0*/  IMAD.HI.U32 R2, R4, R57, RZ ;  /* 0x0000003904027227 */ /* 0x000fe200078e00ff */
[----:B------:R-:W-:-:S03]  /*83b0*/  IABS R58, R14 ;  /* 0x0000000e003a7213 */ /* 0x000fc60000000000 */
[----:B------:R-:W-:Y:S02]  /*83c0*/  @!P2 IMAD.IADD R55, R55, 0x1, -R0 ;  /* 0x000000013737a824 */ /* 0x000fe400078e0a00 */
[----:B------:R-:W-:Y:S02]  /*83d0*/  IMAD.MOV R2, RZ, RZ, -R2 ;  /* 0x000000ffff027224 */ /* 0x000fe400078e0a02 */
[----:B------:R-:W-:Y:S01]  /*83e0*/  IMAD.HI.U32 R5, R4, R56, RZ ;  /* 0x0000003804057227 */ /* 0x000fe200078e00ff */
[----:B------:R-:W-:Y:S02]  /*83f0*/  ISETP.GE.AND P6, PT, R59, RZ, PT ;  /* 0x000000ff3b00720c */ /* 0x000fe40003fc6270 */
[----:B------:R-:W-:Y:S01]  /*8400*/  ISETP.GT.U32.AND P2, PT, R0, R55, PT ;  /* 0x000000370000720c */ /* 0x000fe20003f44070 */
[----:B------:R-:W-:Y:S01]  /*8410*/  @!P5 IMAD.IADD R54, R54, 0x1, -R0 ;  /* 0x000000013636d824 */ /* 0x000fe200078e0a00 */
[----:B------:R-:W-:Y:S01]  /*8420*/  IABS R59, R11 ;  /* 0x0000000b003b7213 */ /* 0x000fe20000000000 */
[----:B------:R-:W-:-:S02]  /*8430*/  IMAD R57, R0, R2, R57 ;  /* 0x0000000200397224 */ /* 0x000fc400078e0239 */
[----:B------:R-:W-:Y:S02]  /*8440*/  IMAD.MOV R5, RZ, RZ, -R5 ;  /* 0x000000ffff057224 */ /* 0x000fe400078e0a05 */
[----:B------:R-:W-:Y:S01]  /*8450*/  IMAD.HI.U32 R2, R4, R58, RZ ;  /* 0x0000003a04027227 */ /* 0x000fe200078e00ff */
[----:B------:R-:W-:-:S03]  /*8460*/  ISETP.GT.U32.AND P5, PT, R0, R54, PT ;  /* 0x000000360000720c */ /* 0x000fc60003fa4070 */
[----:B------:R-:W-:Y:S02]  /*8470*/  IMAD R56, R0, R5, R56 ;  /* 0x0000000500387224 */ /* 0x000fe400078e0238 */
[----:B------:R-:W-:Y:S02]  /*8480*/  IMAD.MOV R6, RZ, RZ, -R2 ;  /* 0x000000ffff067224 */ /* 0x000fe400078e0a02 */
[----:B------:R-:W-:Y:S01]  /*8490*/  IMAD.HI.U32 R5, R4, R59, RZ ;  /* 0x0000003b04057227 */ /* 0x000fe200078e00ff */
[----:B------:R-:W-:-:S03]  /*84a0*/  IABS R7, R61 ;  /* 0x0000003d00077213 */ /* 0x000fc60000000000 */
[----:B------:R-:W-:Y:S01]  /*84b0*/  @!P0 IMAD.IADD R53, R53, 0x1, -R0 ;  /* 0x0000000135358824 */ /* 0x000fe200078e0a00 */
[C---:B------:R-:W-:Y:S01]  /*84c0*/  ISETP.GT.U32.AND P0, PT, R0.reuse, R56, PT ;  /* 0x000000380000720c */ /* 0x040fe20003f04070 */
[C---:B------:R-:W-:Y:S02]  /*84d0*/  IMAD R58, R0.reuse, R6, R58 ;  /* 0x00000006003a7224 */ /* 0x040fe400078e023a */
[----:B------:R-:W-:Y:S01]  /*84e0*/  IMAD.MOV R2, RZ, RZ, -R5 ;  /* 0x000000ffff027224 */ /* 0x000fe200078e0a05 */
[----:B------:R-:W-:Y:S01]  /*84f0*/  IABS R8, R9 ;  /* 0x0000000900087213 */ /* 0x000fe20000000000 */
[----:B------:R-:W-:Y:S01]  /*8500*/  @!P2 IMAD.IADD R55, R55, 0x1, -R0 ;  /* 0x000000013737a824 */ /* 0x000fe200078e0a00 */
[C---:B------:R-:W-:Y:S01]  /*8510*/  ISETP.GT.U32.AND P2, PT, R0.reuse, R58, PT ;  /* 0x0000003a0000720c */ /* 0x040fe20003f44070 */
[----:B------:R-:W-:Y:S02]  /*8520*/  IMAD R59, R0, R2, R59 ;  /* 0x00000002003b7224 */ /* 0x000fe400078e023b */
[----:B------:R-:W-:-:S04]  /*8530*/  IMAD.HI.U32 R2, R4, R7, RZ ;  /* 0x0000000704027227 */ /* 0x000fc800078e00ff */
[----:B------:R-:W-:Y:S01]  /*8540*/  @!P5 IMAD.IADD R54, R54, 0x1, -R0 ;  /* 0x000000013636d824 */ /* 0x000fe200078e0a00 */
[----:B------:R-:W-:Y:S01]  /*8550*/  ISETP.GT.U32.AND P5, PT, R0, R57, PT ;  /* 0x000000390000720c */ /* 0x000fe20003fa4070 */
[----:B------:R-:W-:-:S04]  /*8560*/  IMAD.HI.U32 R5, R4, R8, RZ ;  /* 0x0000000804057227 */ /* 0x000fc800078e00ff */
[----:B------:R-:W-:Y:S02]  /*8570*/  IMAD.MOV R2, RZ, RZ, -R2 ;  /* 0x000000ffff027224 */ /* 0x000fe400078e0a02 */
[----:B------:R-:W-:Y:S02]  /*8580*/  @!P0 IMAD.IADD R56, R56, 0x1, -R0 ;  /* 0x0000000138388824 */ /* 0x000fe400078e0a00 */
[----:B------:R-:W-:Y:S02]  /*8590*/  IMAD.MOV R5, RZ, RZ, -R5 ;  /* 0x000000ffff057224 */ /* 0x000fe400078e0a05 */
[C---:B------:R-:W-:Y:S01]  /*85a0*/  IMAD R7, R0.reuse, R2, R7 ;  /* 0x0000000200077224 */ /* 0x040fe200078e0207 */
[C---:B------:R-:W-:Y:S01]  /*85b0*/  ISETP.GT.U32.AND P0, PT, R0.reuse, R56, PT ;  /* 0x000000380000720c */ /* 0x040fe20003f04070 */
[----:B------:R-:W-:Y:S02]  /*85c0*/  IMAD R8, R0, R5, R8 ;  /* 0x0000000500087224 */ /* 0x000fe400078e0208 */
[--C-:B------:R-:W-:Y:S01]  /*85d0*/  @!P2 IMAD.IADD R58, R58, 0x1, -R0.reuse ;  /* 0x000000013a3aa824 */ /* 0x100fe200078e0a00 */
[C---:B------:R-:W-:Y:S01]  /*85e0*/  ISETP.GT.U32.AND P2, PT, R0.reuse, R7, PT ;  /* 0x000000070000720c */ /* 0x040fe20003f44070 */
[----:B------:R-:W-:Y:S01]  /*85f0*/  @!P5 IMAD.IADD R57, R57, 0x1, -R0 ;  /* 0x000000013939d824 */ /* 0x000fe200078e0a00 */
[----:B------:R-:W-:-:S02]  /*8600*/  ISETP.GT.U32.AND P5, PT, R0, R8, PT ;  /* 0x000000080000720c */ /* 0x000fc40003fa4070 */
[----:B------:R-:W-:Y:S02]  /*8610*/  IABS R6, R13 ;  /* 0x0000000d00067213 */ /* 0x000fe40000000000 */
[----:B------:R-:W-:-:S03]  /*8620*/  IABS R5, R12 ;  /* 0x0000000c00057213 */ /* 0x000fc60000000000 */
[----:B------:R-:W-:Y:S01]  /*8630*/  @!P0 IMAD.IADD R56, R56, 0x1, -R0 ;  /* 0x0000000138388824 */ /* 0x000fe200078e0a00 */
[----:B------:R-:W-:Y:S01]  /*8640*/  ISETP.GT.U32.AND P0, PT, R0, R59, PT ;  /* 0x0000003b0000720c */ /* 0x000fe20003f04070 */
[----:B------:R-:W-:-:S04]  /*8650*/  IMAD.HI.U32 R2, R4, R6, RZ ;  /* 0x0000000604027227 */ /* 0x000fc800078e00ff */
[--C-:B------:R-:W-:Y:S01]  /*8660*/  @!P2 IMAD.IADD R7, R7, 0x1, -R0.reuse ;  /* 0x000000010707a824 */ /* 0x100fe200078e0a00 */
[----:B------:R-:W-:Y:S01]  /*8670*/  ISETP.GE.AND P2, PT, R20, RZ, PT ;  /* 0x000000ff1400720c */ /* 0x000fe20003f46270 */
[----:B------:R-:W-:Y:S01]  /*8680*/  IMAD.HI.U32 R18, R4, R5, RZ ;  /* 0x0000000504127227 */ /* 0x000fe200078e00ff */
[----:B------:R-:W-:Y:S01]  /*8690*/  IABS R17, R10 ;  /* 0x0000000a00117213 */ /* 0x000fe20000000000 */
[----:B------:R-:W3:Y:S02]  /*86a0*/  LDL.LU R20, [R1+0x7c] ;  /* 0x00007c0001147983 */ /* 0x000ee40000300800 */
[----:B------:R-:W-:Y:S01]  /*86b0*/  @!P5 IMAD.IADD R8, R8, 0x1, -R0 ;  /* 0x000000010808d824 */ /* 0x000fe200078e0a00 */
[----:B------:R-:W-:Y:S01]  /*86c0*/  ISETP.GE.AND P5, PT, R19, RZ, PT ;  /* 0x000000ff1300720c */ /* 0x000fe20003fa6270 */
[----:B------:R-:W-:Y:S02]  /*86d0*/  IMAD.MOV R15, RZ, RZ, -R2 ;  /* 0x000000ffff0f7224 */ /* 0x000fe400078e0a02 */
[----:B------:R-:W-:-:S02]  /*86e0*/  IMAD.MOV R19, RZ, RZ, -R18 ;  /* 0x000000ffff137224 */ /* 0x000fc400078e0a12 */
[C---:B------:R-:W-:Y:S02]  /*86f0*/  IMAD R6, R0.reuse, R15, R6 ;  /* 0x0000000f00067224 */ /* 0x040fe400078e0206 */
[C---:B------:R-:W-:Y:S02]  /*8700*/  IMAD R5, R0.reuse, R19, R5 ;  /* 0x0000001300057224 */ /* 0x040fe400078e0205 */
[----:B------:R-:W-:Y:S01]  /*8710*/  @!P0 IMAD.IADD R59, R59, 0x1, -R0 ;  /* 0x000000013b3b8824 */ /* 0x000fe200078e0a00 */
[C---:B------:R-:W-:Y:S01]  /*8720*/  ISETP.GT.U32.AND P0, PT, R0.reuse, R6, PT ;  /* 0x000000060000720c */ /* 0x040fe20003f04070 */
[----:B------:R-:W-:Y:S01]  /*8730*/  @!P2 IMAD.MOV R56, RZ, RZ, -R56 ;  /* 0x000000ffff38a224 */ /* 0x000fe200078e0a38 */
[----:B------:R-:W-:Y:S01]  /*8740*/  ISETP.GT.U32.AND P2, PT, R0, R5, PT ;  /* 0x000000050000720c */ /* 0x000fe20003f44070 */
[----:B------:R-:W-:Y:S01]  /*8750*/  IMAD.MOV.U32 R2, RZ, RZ, R17 ;  /* 0x000000ffff027224 */ /* 0x000fe200078e0011 */
[----:B------:R-:W-:Y:S01]  /*8760*/  IABS R15, R60 ;  /* 0x0000003c000f7213 */ /* 0x000fe20000000000 */
[----:B------:R-:W-:Y:S01]  /*8770*/  @!P1 IMAD.MOV R52, RZ, RZ, -R52 ;  /* 0x000000ffff349224 */ /* 0x000fe200078e0a34 */
[----:B------:R-:W4:Y:S01]  /*8780*/  LDL.LU R19, [R1+0x60] ;  /* 0x0000600001137983 */ /* 0x000f220000300800 */
[----:B------:R-:W-:-:S06]  /*8790*/  IMAD.HI.U32 R17, R4, R2, RZ ;  /* 0x0000000204117227 */ /* 0x000fcc00078e00ff */
[--C-:B------:R-:W-:Y:S01]  /*87a0*/  @!P0 IMAD.IADD R6, R6, 0x1, -R0.reuse ;  /* 0x0000000106068824 */ /* 0x100fe200078e0a00 */
[C---:B------:R-:W-:Y:S01]  /*87b0*/  ISETP.GT.U32.AND P0, PT, R0.reuse, R57, PT ;  /* 0x000000390000720c */ /* 0x040fe20003f04070 */
[----:B------:R-:W-:Y:S01]  /*87c0*/  @!P2 IMAD.IADD R5, R5, 0x1, -R0 ;  /* 0x000000010505a824 */ /* 0x000fe200078e0a00 */
[----:B------:R-:W-:Y:S02]  /*87d0*/  ISETP.GE.AND P2, PT, R61, RZ, PT ;  /* 0x000000ff3d00720c */ /* 0x000fe40003f46270 */
[----:B------:R-:W0:Y:S01]  /*87e0*/  S2R R61, SR_TID.X ;  /* 0x00000000003d7919 */ /* 0x000e220000002100 */
[----:B------:R-:W-:Y:S01]  /*87f0*/  @!P6 IMAD.MOV R54, RZ, RZ, -R54 ;  /* 0x000000ffff36e224 */ /* 0x000fe200078e0a36 */
[C---:B------:R-:W-:Y:S01]  /*8800*/  ISETP.GT.U32.AND P1, PT, R0.reuse, R58, PT ;  /* 0x0000003a0000720c */ /* 0x040fe20003f24070 */
[----:B------:R-:W-:Y:S01]  /*8810*/  IMAD.MOV R18, RZ, RZ, -R17 ;  /* 0x000000ffff127224 */ /* 0x000fe200078e0a11 */
[C---:B------:R-:W-:Y:S01]  /*8820*/  ISETP.GT.U32.AND P6, PT, R0.reuse, R7, PT ;  /* 0x000000070000720c */ /* 0x040fe20003fc4070 */
[----:B------:R-:W-:Y:S01]  /*8830*/  @!P3 IMAD.MOV R53, RZ, RZ, -R53 ;  /* 0x000000ffff35b224 */ /* 0x000fe200078e0a35 */
[----:B------:R-:W-:Y:S01]  /*8840*/  ISETP.GT.U32.AND P3, PT, R0, R59, PT ;  /* 0x0000003b0000720c */ /* 0x000fe20003f64070 */
[----:B------:R-:W-:-:S04]  /*8850*/  IMAD.HI.U32 R17, R4, R15, RZ ;  /* 0x0000000f04117227 */ /* 0x000fc800078e00ff */
[----:B------:R-:W-:Y:S01]  /*8860*/  @!P5 IMAD.MOV R55, RZ, RZ, -R55 ;  /* 0x000000ffff37d224 */ /* 0x000fe200078e0a37 */
[C---:B------:R-:W-:Y:S01]  /*8870*/  ISETP.GT.U32.AND P5, PT, R0.reuse, R6, PT ;  /* 0x000000060000720c */ /* 0x040fe20003fa4070 */
[----:B------:R-:W-:Y:S01]  /*8880*/  @!P4 IMAD.MOV R51, RZ, RZ, -R51 ;  /* 0x000000ffff33c224 */ /* 0x000fe200078e0a33 */
[C---:B------:R-:W-:Y:S01]  /*8890*/  ISETP.GT.U32.AND P4, PT, R0.reuse, R8, PT ;  /* 0x000000080000720c */ /* 0x040fe20003f84070 */
[----:B------:R-:W-:Y:S02]  /*88a0*/  IMAD R4, R0, R18, R2 ;  /* 0x0000001200047224 */ /* 0x000fe400078e0202 */
[----:B------:R-:W-:Y:S01]  /*88b0*/  IMAD.MOV R2, RZ, RZ, -R17 ;  /* 0x000000ffff027224 */ /* 0x000fe200078e0a11 */
[----:B------:R-:W4:Y:S01]  /*88c0*/  LDL.LU R18, [R1+0x40] ;  /* 0x0000400001127983 */ /* 0x000f220000300800 */
[--C-:B------:R-:W-:Y:S01]  /*88d0*/  @!P0 IMAD.IADD R57, R57, 0x1, -R0.reuse ;  /* 0x0000000139398824 */ /* 0x100fe200078e0a00 */
[----:B------:R-:W-:Y:S01]  /*88e0*/  ISETP.GE.AND P0, PT, R16, RZ, PT ;  /* 0x000000ff1000720c */ /* 0x000fe20003f06270 */
[----:B------:R-:W-:Y:S01]  /*88f0*/  IMAD R2, R0, R2, R15 ;  /* 0x0000000200027224 */ /* 0x000fe200078e020f */
[----:B------:R-:W4:Y:S01]  /*8900*/  LDL.LU R17, [R1+0x3c] ;  /* 0x00003c0001117983 */ /* 0x000f220000300800 */
[--C-:B------:R-:W-:Y:S01]  /*8910*/  @!P1 IMAD.IADD R58, R58, 0x1, -R0.reuse ;  /* 0x000000013a3a9824 */ /* 0x100fe200078e0a00 */
[C---:B------:R-:W-:Y:S01]  /*8920*/  ISETP.GT.U32.AND P1, PT, R0.reuse, R4, PT ;  /* 0x000000040000720c */ /* 0x040fe20003f24070 */
[--C-:B------:R-:W-:Y:S01]  /*8930*/  @!P6 IMAD.IADD R7, R7, 0x1, -R0.reuse ;  /* 0x000000010707e824 */ /* 0x100fe200078e0a00 */
[----:B------:R-:W-:Y:S01]  /*8940*/  ISETP.GT.U32.AND P6, PT, R0, R2, PT ;  /* 0x000000020000720c */ /* 0x000fe20003fc4070 */
[--C-:B------:R-:W-:Y:S01]  /*8950*/  @!P3 IMAD.IADD R59, R59, 0x1, -R0.reuse ;  /* 0x000000013b3bb824 */ /* 0x100fe200078e0a00 */
[----:B------:R-:W-:Y:S01]  /*8960*/  ISETP.GE.AND P3, PT, R14, RZ, PT ;  /* 0x000000ff0e00720c */ /* 0x000fe20003f66270 */
[--C-:B------:R-:W-:Y:S01]  /*8970*/  @!P5 IMAD.IADD R6, R6, 0x1, -R0.reuse ;  /* 0x000000010606d824 */ /* 0x100fe200078e0a00 */
[----:B------:R-:W-:Y:S01]  /*8980*/  ISETP.GE.AND P5, PT, R9, RZ, PT ;  /* 0x000000ff0900720c */ /* 0x000fe20003fa6270 */
[--C-:B------:R-:W-:Y:S01]  /*8990*/  @!P4 IMAD.IADD R8, R8, 0x1, -R0.reuse ;  /* 0x000000010808c824 */ /* 0x100fe200078e0a00 */
[----:B------:R-:W1:Y:S01]  /*89a0*/  LDC R9, c[0x0][0x3ac] ;  /* 0x0000eb00ff097b82 */ /* 0x000e620000000800 */
[----:B------:R-:W-:Y:S01]  /*89b0*/  ISETP.GE.AND P4, PT, R11, RZ, PT ;  /* 0x000000ff0b00720c */ /* 0x000fe20003f86270 */
[----:B------:R-:W-:Y:S01]  /*89c0*/  @!P0 IMAD.MOV R57, RZ, RZ, -R57 ;  /* 0x000000ffff398224 */ /* 0x000fe200078e0a39 */
[----:B------:R-:W-:Y:S01]  /*89d0*/  ISETP.GT.U32.AND P0, PT, R0, R5, PT ;  /* 0x000000050000720c */ /* 0x000fe20003f04070 */
[----:B------:R-:W4:Y:S01]  /*89e0*/  LDL.LU R16, [R1+0x34] ;  /* 0x0000340001107983 */ /* 0x000f220000300800 */
[----:B0-----:R-:W-:Y:S01]  /*89f0*/  LOP3.LUT R11, R61, 0x7, RZ, 0xc0, !PT ;  /* 0x000000073d0b7812 */ /* 0x001fe200078ec0ff */
[----:B------:R-:W-:-:S02]  /*8a00*/  @!P1 IMAD.IADD R4, R4, 0x1, -R0 ;  /* 0x0000000104049824 */ /* 0x000fc400078e0a00 */
[----:B------:R-:W-:Y:S01]  /*8a10*/  @!P6 IMAD.IADD R2, R2, 0x1, -R0 ;  /* 0x000000010202e824 */ /* 0x000fe200078e0a00 */
[----:B------:R-:W-:Y:S01]  /*8a20*/  ISETP.GE.AND P6, PT, R12, RZ, PT ;  /* 0x000000ff0c00720c */ /* 0x000fe20003fc6270 */
[----:B------:R-:W-:Y:S01]  /*8a30*/  @!P3 IMAD.MOV R58, RZ, RZ, -R58 ;  /* 0x000000ffff3ab224 */ /* 0x000fe200078e0a3a */
[----:B------:R-:W-:Y:S01]  /*8a40*/  ISETP.GE.AND P3, PT, R13, RZ, PT ;  /* 0x000000ff0d00720c */ /* 0x000fe20003f66270 */
[----:B------:R-:W-:Y:S01]  /*8a50*/  IMAD R12, R11, 0x110, RZ ;  /* 0x000001100b0c7824 */ /* 0x000fe200078e02ff */
[----:B------:R-:W4:Y:S01]  /*8a60*/  LDL.LU R15, [R1+0x24] ;  /* 0x00002400010f7983 */ /* 0x000f220000300800 */
[----:B------:R-:W-:Y:S01]  /*8a70*/  IMAD.SHL.U32 R13, R61, 0x2, RZ ;  /* 0x000000023d0d7824 */ /* 0x000fe200078e00ff */
[C---:B------:R-:W-:Y:S01]  /*8a80*/  ISETP.GT.U32.AND P1, PT, R0.reuse, R4, PT ;  /* 0x000000040000720c */ /* 0x040fe20003f24070 */
[----:B------:R-:W-:Y:S01]  /*8a90*/  @!P4 IMAD.MOV R59, RZ, RZ, -R59 ;  /* 0x000000ffff3bc224 */ /* 0x000fe200078e0a3b */
[----:B------:R-:W-:Y:S01]  /*8aa0*/  ISETP.GT.U32.AND P4, PT, R0, R2, PT ;  /* 0x000000020000720c */ /* 0x000fe20003f84070 */
[----:B------:R-:W-:Y:S01]  /*8ab0*/  @!P0 IMAD.IADD R5, R5, 0x1, -R0 ;  /* 0x0000000105058824 */ /* 0x000fe200078e0a00 */
[----:B------:R-:W-:Y:S01]  /*8ac0*/  ISETP.GE.AND P0, PT, R10, RZ, PT ;  /* 0x000000ff0a00720c */ /* 0x000fe20003f06270 */
[C---:B------:R-:W-:Y:S01]  /*8ad0*/  IMAD.SHL.U32 R11, R61.reuse, 0x80, RZ ;  /* 0x000000803d0b7824 */ /* 0x040fe200078e00ff */
[----:B------:R-:W-:Y:S01]  /*8ae0*/  LOP3.LUT R10, R12, 0x10, R13, 0x78, !PT ;  /* 0x000000100c0a7812 */ /* 0x000fe200078e780d */
[----:B------:R-:W4:Y:S01]  /*8af0*/  LDL.LU R14, [R1+0x20] ;  /* 0x00002000010e7983 */ /* 0x000f220000300800 */
[----:B------:R-:W-:-:S02]  /*8b00*/  LOP3.LUT R61, R61, 0x1f, RZ, 0xc0, !PT ;  /* 0x0000001f3d3d7812 */ /* 0x000fc400078ec0ff */
[----:B------:R-:W-:Y:S02]  /*8b10*/  LOP3.LUT R12, R12, 0x30, R13, 0x78, !PT ;  /* 0x000000300c0c7812 */ /* 0x000fe400078e780d */
[----:B------:R-:W-:Y:S01]  /*8b20*/  LOP3.LUT R11, R10, 0x800, R11, 0xf8, !PT ;  /* 0x000008000a0b7812 */ /* 0x000fe200078ef80b */
[----:B-1----:R-:W-:Y:S01]  /*8b30*/  IMAD R10, R61, R9, RZ ;  /* 0x000000093d0a7224 */ /* 0x002fe200078e02ff */
[----:B------:R-:W4:Y:S01]  /*8b40*/  LDL.LU R13, [R1+0x1c] ;  /* 0x00001c00010d7983 */ /* 0x000f220000300800 */
[----:B------:R-:W-:-:S03]  /*8b50*/  @!P1 IMAD.IADD R4, R4, 0x1, -R0 ;  /* 0x0000000104049824 */ /* 0x000fc600078e0a00 */
[----:B------:R-:W4:Y:S01]  /*8b60*/  LDL.LU R12, [R1+0x18] ;  /* 0x00001800010c7983 */ /* 0x000f220000300800 */
[----:B------:R-:W-:Y:S02]  /*8b70*/  @!P4 IMAD.IADD R2, R2, 0x1, -R0 ;  /* 0x000000010202c824 */ /* 0x000fe400078e0a00 */
[----:B------:R-:W-:Y:S01]  /*8b80*/  IMAD R0, R9, 0x20, R10 ;  /* 0x0000002009007824 */ /* 0x000fe200078e020a */
[----:B------:R-:W4:Y:S01]  /*8b90*/  LDL.LU R11, [R1+0x14] ;  /* 0x00001400010b7983 */ /* 0x000f220000300800 */
[----:B------:R-:W-:-:S03]  /*8ba0*/  ISETP.GE.AND P1, PT, R60, RZ, PT ;  /* 0x000000ff3c00720c */ /* 0x000fc60003f26270 */
[----:B------:R-:W4:Y:S04]  /*8bb0*/  LDL.LU R10, [R1+0x10] ;  /* 0x00001000010a7983 */ /* 0x000f280000300800 */
[----:B------:R-:W4:Y:S04]  /*8bc0*/  LDL.LU R9, [R1+0xc] ;  /* 0x00000c0001097983 */ /* 0x000f280000300800 */
[----:B------:R-:W4:Y:S04]  /*8bd0*/  LDL.LU R60, [R1+0x8] ;  /* 0x00000800013c7983 */ /* 0x000f280000300800 */
[----:B------:R-:W4:Y:S01]  /*8be0*/  LDL.LU R61, [R1+0x4] ;  /* 0x00000400013d7983 */ /* 0x000f220000300800 */
[----:B------:R-:W-:-:S02]  /*8bf0*/  ISETP.NE.AND P4, PT, R3, RZ, PT ;  /* 0x000000ff0300720c */ /* 0x000fc40003f85270 */
[----:B------:R-:W-:Y:S01]  /*8c00*/  LOP3.LUT R3, RZ, R3, RZ, 0x33, !PT ;  /* 0x00000003ff037212 */ /* 0x000fe200078e33ff */
[----:B------:R-:W4:Y:S03]  /*8c10*/  LDL.LU R0, [R1] ;  /* 0x0000000001007983 */ /* 0x000f260000300800 */
[C---:B------:R-:W-:Y:S02]  /*8c20*/  SEL R25, R3.reuse, R25, !P4 ;  /* 0x0000001903197207 */ /* 0x040fe40006000000 */
[C---:B------:R-:W-:Y:S02]  /*8c30*/  SEL R24, R3.reuse, R24, !P4 ;  /* 0x0000001803187207 */ /* 0x040fe40006000000 */
[C---:B------:R-:W-:Y:S01]  /*8c40*/  SEL R23, R3.reuse, R23, !P4 ;  /* 0x0000001703177207 */ /* 0x040fe20006000000 */
[----:B------:R0:W-:Y:S01]  /*8c50*/  STL [R1+0x1a4], R25 ;  /* 0x0001a41901007387 */ /* 0x0001e20000100800 */
[----:B------:R-:W-:-:S02]  /*8c60*/  SEL R22, R3, R22, !P4 ;  /* 0x0000001603167207 */ /* 0x000fc40006000000 */
[C---:B--2---:R-:W-:Y:S01]  /*8c70*/  SEL R21, R3.reuse, R21, !P4 ;  /* 0x0000001503157207 */ /* 0x044fe20006000000 */
[----:B0-----:R-:W2:Y:S04]  /*8c80*/  LDL.LU R25, [R1+0x31fc] ;  /* 0x0031fc0001197983 */ /* 0x001ea80000300800 */
[----:B------:R0:W-:Y:S04]  /*8c90*/  STL [R1+0x1ac], R24 ;  /* 0x0001ac1801007387 */ /* 0x0001e80000100800 */
[----:B0-----:R-:W2:Y:S04]  /*8ca0*/  LDL.LU R24, [R1+0x31f8] ;  /* 0x0031f80001187983 */ /* 0x001ea80000300800 */
[----:B------:R0:W-:Y:S04]  /*8cb0*/  STL [R1+0x1d4], R23 ;  /* 0x0001d41701007387 */ /* 0x0001e80000100800 */
[----:B0-----:R-:W2:Y:S04]  /*8cc0*/  LDL.LU R23, [R1+0x31f4] ;  /* 0x0031f40001177983 */ /* 0x001ea80000300800 */
[----:B------:R0:W-:Y:S04]  /*8cd0*/  STL [R1+0x1d0], R22 ;  /* 0x0001d01601007387 */ /* 0x0001e80000100800 */
[----:B0-----:R-:W2:Y:S04]  /*8ce0*/  LDL.LU R22, [R1+0x31f0] ;  /* 0x0031f00001167983 */ /* 0x001ea80000300800 */
[----:B------:R0:W-:Y:S04]  /*8cf0*/  STL [R1+0x1cc], R21 ;  /* 0x0001cc1501007387 */ /* 0x0001e80000100800 */
[----:B0-----:R-:W2:Y:S01]  /*8d00*/  LDL.LU R21, [R1+0x31ec] ;  /* 0x0031ec0001157983 */ /* 0x001ea20000300800 */
[----:B---3--:R-:W-:-:S05]  /*8d10*/  SEL R20, R3, R20, !P4 ;  /* 0x0000001403147207 */ /* 0x008fca0006000000 */
[----:B------:R0:W-:Y:S04]  /*8d20*/  STL [R1+0x1c8], R20 ;  /* 0x0001c81401007387 */ /* 0x0001e80000100800 */
[----:B0-----:R-:W3:Y:S01]  /*8d30*/  LDL.LU R20, [R1+0x31e8] ;  /* 0x0031e80001147983 */ /* 0x001ee20000300800 */
[----:B----4-:R-:W-:-:S05]  /*8d40*/  SEL R19, R3, R19, !P4 ;  /* 0x0000001303137207 */ /* 0x010fca0006000000 */
[----:B------:R0:W-:Y:S04]  /*8d50*/  STL [R1+0x1c4], R19 ;  /* 0x0001c41301007387 */ /* 0x0001e80000100800 */
[----:B0-----:R-:W4:Y:S01]  /*8d60*/  LDL.LU R19, [R1+0x31e4] ;  /* 0x0031e40001137983 */ /* 0x001f220000300800 */
[C---:B------:R-:W-:Y:S02]  /*8d70*/  SEL R18, R3.reuse, R18, !P4 ;  /* 0x0000001203127207 */ /* 0x040fe40006000000 */
[----:B------:R-:W-:-:S03]  /*8d80*/  SEL R17, R3, R17, !P4 ;  /* 0x0000001103117207 */ /* 0x000fc60006000000 */
[----:B------:R0:W-:Y:S04]  /*8d90*/  STL [R1+0x1c0], R18 ;  /* 0x0001c01201007387 */ /* 0x0001e80000100800 */
[----:B0-----:R-:W2:Y:S01]  /*8da0*/  LDL.LU R18, [R1+0x31e0] ;  /* 0x0031e00001127983 */ /* 0x001ea20000300800 */
[----:B------:R-:W-:-:S03]  /*8db0*/  SEL R16, R3, R16, !P4 ;  /* 0x0000001003107207 */ /* 0x000fc60006000000 */
[----:B------:R0:W-:Y:S01]  /*8dc0*/  STL [R1+0x1bc], R17 ;  /* 0x0001bc1101007387 */ /* 0x0001e20000100800 */
[----:B------:R-:W-:-:S03]  /*8dd0*/  SEL R15, R3, R15, !P4 ;  /* 0x0000000f030f7207 */ /* 0x000fc60006000000 */
[----:B0-----:R-:W2:Y:S04]  /*8de0*/  LDL.LU R17, [R1+0x31dc] ;  /* 0x0031dc0001117983 */ /* 0x001ea80000300800 */
[----:B------:R0:W-:Y:S01]  /*8df0*/  STL [R1+0x1b8], R16 ;  /* 0x0001b81001007387 */ /* 0x0001e20000100800 */
[----:B------:R-:W-:-:S03]  /*8e00*/  SEL R14, R3, R14, !P4 ;  /* 0x0000000e030e7207 */ /* 0x000fc60006000000 */
[----:B0-----:R-:W2:Y:S01]  /*8e10*/  LDL.LU R16, [R1+0x31d8] ;  /* 0x0031d80001107983 */ /* 0x001ea20000300800 */
[----:B------:R-:W-:-:S03]  /*8e20*/  SEL R13, R3, R13, !P4 ;  /* 0x0000000d030d7207 */ /* 0x000fc60006000000 */
[----:B------:R0:W-:Y:S01]  /*8e30*/  STL [R1+0x1b4], R15 ;  /* 0x0001b40f01007387 */ /* 0x0001e20000100800 */
[C---:B------:R-:W-:Y:S02]  /*8e40*/  SEL R12, R3.reuse, R12, !P4 ;  /* 0x0000000c030c7207 */ /* 0x040fe40006000000 */
[C---:B------:R-:W-:Y:S01]  /*8e50*/  SEL R11, R3.reuse, R11, !P4 ;  /* 0x0000000b030b7207 */ /* 0x040fe20006000000 */
[----:B0-----:R-:W2:Y:S01]  /*8e60*/  LDL.LU R15, [R1+0x31d4] ;  /* 0x0031d400010f7983 */ /* 0x001ea20000300800 */
[----:B------:R-:W-:-:S03]  /*8e70*/  SEL R10, R3, R10, !P4 ;  /* 0x0000000a030a7207 */ /* 0x000fc60006000000 */
[----:B------:R0:W-:Y:S01]  /*8e80*/  STL [R1+0x1b0], R14 ;  /* 0x0001b00e01007387 */ /* 0x0001e20000100800 */
[C---:B------:R-:W-:Y:S02]  /*8e90*/  SEL R9, R3.reuse, R9, !P4 ;  /* 0x0000000903097207 */ /* 0x040fe40006000000 */
[C---:B------:R-:W-:Y:S01]  /*8ea0*/  SEL R60, R3.reuse, R60, !P4 ;  /* 0x0000003c033c7207 */ /* 0x040fe20006000000 */
[----:B0-----:R-:W2:Y:S04]  /*8eb0*/  LDL.LU R14, [R1+0x31d0] ;  /* 0x0031d000010e7983 */ /* 0x001ea80000300800 */
[----:B------:R0:W-:Y:S01]  /*8ec0*/  STL [R1+0x1a8], R13 ;  /* 0x0001a80d01007387 */ /* 0x0001e20000100800 */
[----:B------:R-:W-:-:S03]  /*8ed0*/  SEL R61, R3, R61, !P4 ;  /* 0x0000003d033d7207 */ /* 0x000fc60006000000 */
        /* <DEDUP_REMOVED lines=13> */
[----:B------:R-:W-:-:S05]  /*8fb0*/  SEL R0, R3, R0, !P4 ;  /* 0x0000000003007207 */ /* 0x000fca0006000000 */
[----:B------:R2:W-:Y:S02]  /*8fc0*/  STL [R1+0x180], R0 ;  /* 0x0001800001007387 */ /* 0x0005e40000100800 */
[C---:B--2---:R-:W-:Y:S02]  /*8fd0*/  SEL R0, R3.reuse, R61, !P4 ;  /* 0x0000003d03007207 */ /* 0x044fe40006000000 */
[C---:B------:R-:W-:Y:S02]  /*8fe0*/  SEL R61, R3.reuse, R60, !P4 ;  /* 0x0000003c033d7207 */ /* 0x040fe40006000000 */
[C---:B------:R-:W-:Y:S01]  /*8ff0*/  SEL R60, R3.reuse, R9, !P4 ;  /* 0x00000009033c7207 */ /* 0x040fe20006000000 */
[----:B------:R0:W-:Y:S04]  /*9000*/  STL [R1+0x17c], R0 ;  /* 0x00017c0001007387 */ /* 0x0001e80000100800 */
[----:B------:R-:W-:Y:S01]  /*9010*/  STL [R1+0x174], R61 ;  /* 0x0001743d01007387 */ /* 0x000fe20000100800 */
[----:B0-----:R-:W-:-:S03]  /*9020*/  SEL R0, R3, R10, !P4 ;  /* 0x0000000a03007207 */ /* 0x001fc60006000000 */
[----:B------:R0:W-:Y:S04]  /*9030*/  STL [R1+0x168], R60 ;  /* 0x0001683c01007387 */ /* 0x0001e80000100800 */
[----:B0-----:R-:W2:Y:S04]  /*9040*/  LDL.LU R60, [R1+0xa8] ;  /* 0x0000a800013c7983 */ /* 0x001ea80000300800 */
[----:B------:R0:W-:Y:S04]  /*9050*/  STL [R1+0x164], R0 ;  /* 0x0001640001007387 */ /* 0x0001e80000100800 */
[----:B0-----:R-:W2:Y:S01]  /*9060*/  LDL.LU R0, [R1+0xa4] ;  /* 0x0000a40001007983 */ /* 0x001ea20000300800 */
[----:B------:R-:W-:-:S02]  /*9070*/  SEL R9, R3, R11, !P4 ;  /* 0x0000000b03097207 */ /* 0x000fc40006000000 */
[----:B------:R-:W-:-:S03]  /*9080*/  SEL R11, R3, R13, !P4 ;  /* 0x0000000d030b7207 */ /* 0x000fc60006000000 */
[----:B------:R0:W-:Y:S01]  /*9090*/  STL [R1+0x15c], R9 ;  /* 0x00015c0901007387 */ /* 0x0001e20000100800 */
[C---:B------:R-:W-:Y:S02]  /*90a0*/  SEL R10, R3.reuse, R14, !P4 ;  /* 0x0000000e030a7207 */ /* 0x040fe40006000000 */
[----:B0-----:R-:W-:-:S05]  /*90b0*/  SEL R9, R3, R12, !P4 ;  /* 0x0000000c03097207 */ /* 0x001fca0006000000 */
[----:B------:R0:W-:Y:S04]  /*90c0*/  STL [R1+0x158], R9 ;  /* 0x0001580901007387 */ /* 0x0001e80000100800 */
[----:B------:R1:W-:Y:S01]  /*90d0*/  STL [R1+0x14c], R11 ;  /* 0x00014c0b01007387 */ /* 0x0003e20000100800 */
[----:B0-----:R-:W-:-:S03]  /*90e0*/  SEL R9, R3, R15, !P4 ;  /* 0x0000000f03097207 */ /* 0x001fc60006000000 */
[----:B------:R0:W-:Y:S01]  /*90f0*/  STL [R1+0x140], R10 ;  /* 0x0001400a01007387 */ /* 0x0001e20000100800 */
[----:B-1----:R-:W-:-:S03]  /*9100*/  SEL R11, R3, R16, !P4 ;  /* 0x00000010030b7207 */ /* 0x002fc60006000000 */
[----:B------:R1:W-:Y:S01]  /*9110*/  STL [R1+0x138], R9 ;  /* 0x0001380901007387 */ /* 0x0003e20000100800 */
[C---:B----4-:R-:W-:Y:S02]  /*9120*/  SEL R12, R3.reuse, R19, !P4 ;  /* 0x00000013030c7207 */ /* 0x050fe40006000000 */
[C---:B0-----:R-:W-:Y:S01]  /*9130*/  SEL R10, R3.reuse, R17, !P4 ;  /* 0x00000011030a7207 */ /* 0x041fe20006000000 */
[----:B-1----:R-:W4:Y:S04]  /*9140*/  LDL.LU R9, [R1+0x88] ;  /* 0x0000880001097983 */ /* 0x002f280000300800 */
[----:B------:R0:W-:Y:S04]  /*9150*/  STL [R1+0x134], R11 ;  /* 0x0001340b01007387 */ /* 0x0001e80000100800 */
[----:B------:R3:W-:Y:S01]  /*9160*/  STL [R1+0x12c], R10 ;  /* 0x00012c0a01007387 */ /* 0x0007e20000100800 */
[----:B0-----:R-:W-:-:S02]  /*9170*/  SEL R11, R3, R18, !P4 ;  /* 0x00000012030b7207 */ /* 0x001fc40006000000 */
[----:B---3--:R-:W-:-:S03]  /*9180*/  SEL R10, R3, R20, !P4 ;  /* 0x00000014030a7207 */ /* 0x008fc60006000000 */
[----:B------:R0:W-:Y:S04]  /*9190*/  STL [R1+0x128], R11 ;  /* 0x0001280b01007387 */ /* 0x0001e80000100800 */
[----:B------:R1:W-:Y:S04]  /*91a0*/  STL [R1+0x114], R12 ;  /* 0x0001140c01007387 */ /* 0x0003e80000100800 */
[----:B------:R3:W-:Y:S01]  /*91b0*/  STL [R1+0x110], R10 ;  /* 0x0001100a01007387 */ /* 0x0007e20000100800 */
[C---:B0-----:R-:W-:Y:S02]  /*91c0*/  SEL R11, R3.reuse, R21, !P4 ;  /* 0x00000015030b7207 */ /* 0x041fe40006000000 */
[----:B-1----:R-:W-:-:S03]  /*91d0*/  SEL R12, R3, R22, !P4 ;  /* 0x00000016030c7207 */ /* 0x002fc60006000000 */
[----:B------:R0:W-:Y:S01]  /*91e0*/  STL [R1+0x10c], R11 ;  /* 0x00010c0b01007387 */ /* 0x0001e20000100800 */
[----:B---3--:R-:W-:-:S03]  /*91f0*/  SEL R10, R3, R23, !P4 ;  /* 0x00000017030a7207 */ /* 0x008fc60006000000 */
[----:B------:R-:W-:Y:S04]  /*9200*/  STL [R1+0x108], R12 ;  /* 0x0001080c01007387 */ /* 0x000fe80000100800 */
[----:B------:R-:W3:Y:S01]  /*9210*/  LDL.LU R16, [R1+0x84] ;  /* 0x0000840001107983 */ /* 0x000ee20000300800 */
[----:B0-----:R-:W-:-:S03]  /*9220*/  SEL R11, R3, R24, !P4 ;  /* 0x00000018030b7207 */ /* 0x001fc60006000000 */
[----:B------:R0:W-:Y:S04]  /*9230*/  STL [R1+0x100], R10 ;  /* 0x0001000a01007387 */ /* 0x0001e80000100800 */
[----:B------:R1:W-:Y:S04]  /*9240*/  STL [R1+0xf4], R11 ;  /* 0x0000f40b01007387 */ /* 0x0003e80000100800 */
[----:B------:R-:W3:Y:S01]  /*9250*/  LDL.LU R15, [R1+0x80] ;  /* 0x00008000010f7983 */ /* 0x000ee20000300800 */
[C---:B0-----:R-:W-:Y:S02]  /*9260*/  SEL R10, R3.reuse, R25, !P4 ;  /* 0x00000019030a7207 */ /* 0x041fe40006000000 */
[----:B-1----:R-:W-:-:S03]  /*9270*/  SEL R11, R3, R26, !P4 ;  /* 0x0000001a030b7207 */ /* 0x002fc60006000000 */
[----:B------:R0:W-:Y:S04]  /*9280*/  STL [R1+0xf0], R10 ;  /* 0x0000f00a01007387 */ /* 0x0001e80000100800 */
[----:B------:R-:W3:Y:S01]  /*9290*/  LDL.LU R14, [R1+0x74] ;  /* 0x00007400010e7983 */ /* 0x000ee20000300800 */
[----:B0-----:R-:W-:-:S03]  /*92a0*/  SEL R10, R3, R27, !P4 ;  /* 0x0000001b030a7207 */ /* 0x001fc60006000000 */
[----:B------:R0:W-:Y:S04]  /*92b0*/  STL [R1+0xe4], R11 ;  /* 0x0000e40b01007387 */ /* 0x0001e80000100800 */
[----:B------:R-:W3:Y:S01]  /*92c0*/  LDL.LU R13, [R1+0x78] ;  /* 0x00007800010d7983 */ /* 0x000ee20000300800 */
[----:B------:R-:W-:-:S03]  /*92d0*/  SEL R18, R3, R30, !P4 ;  /* 0x0000001e03127207 */ /* 0x000fc60006000000 */
[----:B------:R1:W-:Y:S01]  /*92e0*/  STL [R1+0xe0], R10 ;  /* 0x0000e00a01007387 */ /* 0x0003e20000100800 */
[----:B0-----:R-:W-:-:S03]  /*92f0*/  SEL R11, R3, R28, !P4 ;  /* 0x0000001c030b7207 */ /* 0x001fc60006000000 */
[----:B------:R-:W3:Y:S01]  /*9300*/  LDL.LU R12, [R1+0x64] ;  /* 0x00006400010c7983 */ /* 0x000ee20000300800 */
[C---:B------:R-:W-:Y:S02]  /*9310*/  SEL R17, R3.reuse, R31, !P4 ;  /* 0x0000001f03117207 */ /* 0x040fe40006000000 */
[C---:B-1----:R-:W-:Y:S01]  /*9320*/  SEL R10, R3.reuse, R29, !P4 ;  /* 0x0000001d030a7207 */ /* 0x042fe20006000000 */
[----:B------:R0:W-:Y:S04]  /*9330*/  STL [R1+0xcc], R11 ;  /* 0x0000cc0b01007387 */ /* 0x0001e80000100800 */
[----:B0-----:R-:W3:Y:S04]  /*9340*/  LDL.LU R11, [R1+0x68] ;  /* 0x00006800010b7983 */ /* 0x001ee80000300800 */
[----:B------:R0:W-:Y:S04]  /*9350*/  STL [R1+0xc8], R10 ;  /* 0x0000c80a01007387 */ /* 0x0001e80000100800 */
[----:B0-----:R-:W3:Y:S04]  /*9360*/  LDL.LU R10, [R1+0x6c] ;  /* 0x00006c00010a7983 */ /* 0x001ee80000300800 */
[----:B------:R0:W-:Y:S04]  /*9370*/  STL [R1+0xc4], R18 ;  /* 0x0000c41201007387 */ /* 0x0001e80000100800 */
[----:B------:R-:W3:Y:S04]  /*9380*/  LDL.LU R61, [R1+0x70] ;  /* 0x00007000013d7983 */ /* 0x000ee80000300800 */
[----:B------:R1:W-:Y:S01]  /*9390*/  STL [R1+0xc0], R17 ;  /* 0x0000c01101007387 */ /* 0x0003e20000100800 */
[----:B0-----:R-:W-:-:S02]  /*93a0*/  SEL R18, R3, R32, !P4 ;  /* 0x0000002003127207 */ /* 0x001fc40006000000 */
[----:B--2---:R-:W-:-:S05]  /*93b0*/  SEL R19, R3, R60, !P4 ;  /* 0x0000003c03137207 */ /* 0x004fca0006000000 */
[----:B------:R-:W-:Y:S01]  /*93c0*/  STL [R1+0xbc], R19 ;  /* 0x0000bc1301007387 */ /* 0x000fe20000100800 */
[----:B-1----:R-:W-:-:S03]  /*93d0*/  SEL R17, R3, R0, !P4 ;  /* 0x0000000003117207 */ /* 0x002fc60006000000 */
[----:B------:R-:W2:Y:S04]  /*93e0*/  LDL.LU R0, [R1+0x184] ;  /* 0x0001840001007983 */ /* 0x000ea80000300800 */
[----:B------:R0:W-:Y:S04]  /*93f0*/  STL [R1+0xb8], R17 ;  /* 0x0000b81101007387 */ /* 0x0001e80000100800 */
[----:B------:R-:W-:Y:S04]  /*9400*/  STL [R1+0xa8], R18 ;  /* 0x0000a81201007387 */ /* 0x000fe80000100800 */
[----:B------:R-:W2:Y:S01]  /*9410*/  LDL.LU R25, [R1+0x188] ;  /* 0x0001880001197983 */ /* 0x000ea20000300800 */
[----:B0-----:R-:W-:-:S03]  /*9420*/  SEL R17, R3, R33, !P4 ;  /* 0x0000002103117207 */ /* 0x001fc60006000000 */
[----:B------:R-:W2:Y:S04]  /*9430*/  LDL.LU R24, [R1+0x130] ;  /* 0x0001300001187983 */ /* 0x000ea80000300800 */
[----:B------:R0:W-:Y:S04]  /*9440*/  STL [R1+0xa4], R17 ;  /* 0x0000a41101007387 */ /* 0x0001e80000100800 */
[----:B------:R-:W2:Y:S04]  /*9450*/  LDL.LU R60, [R1+0x16c] ;  /* 0x00016c00013c7983 */ /* 0x000ea80000300800 */
[----:B------:R-:W2:Y:S04]  /*9460*/  LDL.LU R23, [R1+0x178] ;  /* 0x0001780001177983 */ /* 0x000ea80000300800 */
[----:B------:R-:W2:Y:S01]  /*9470*/  LDL.LU R22, [R1+0x170] ;  /* 0x0001700001167983 */ /* 0x000ea20000300800 */
[----:B----4-:R-:W-:-:S05]  /*9480*/  SEL R9, R3, R9, !P4 ;  /* 0x0000000903097207 */ /* 0x010fca0006000000 */
[----:B------:R1:W-:Y:S01]  /*9490*/  STL [R1+0xa0], R9 ;  /* 0x0000a00901007387 */ /* 0x0003e20000100800 */
[----:B0-----:R-:W-:-:S03]  /*94a0*/  SEL R17, R3, R34, !P4 ;  /* 0x0000002203117207 */ /* 0x001fc60006000000 */
[----:B-1----:R-:W4:Y:S04]  /*94b0*/  LDL.LU R9, [R1+0x13c] ;  /* 0x00013c0001097983 */ /* 0x002f280000300800 */
[----:B------:R-:W4:Y:S04]  /*94c0*/  LDL.LU R21, [R1+0x160] ;  /* 0x0001600001157983 */ /* 0x000f280000300800 */
[----:B------:R-:W4:Y:S04]  /*94d0*/  LDL.LU R20, [R1+0x144] ;  /* 0x0001440001147983 */ /* 0x000f280000300800 */
[----:B------:R0:W-:Y:S04]  /*94e0*/  STL [R1+0x90], R17 ;  /* 0x0000901101007387 */ /* 0x0001e80000100800 */
[----:B------:R-:W4:Y:S04]  /*94f0*/  LDL.LU R19, [R1+0x154] ;  /* 0x0001540001137983 */ /* 0x000f280000300800 */
[----:B------:R-:W4:Y:S01]  /*9500*/  LDL.LU R18, [R1+0x148] ;  /* 0x0001480001127983 */ /* 0x000f220000300800 */
[----:B---3--:R-:W-:-:S05]  /*9510*/  SEL R16, R3, R16, !P4 ;  /* 0x0000001003107207 */ /* 0x008fca0006000000 */
[----:B------:R1:W-:Y:S04]  /*9520*/  STL [R1+0x8c], R16 ;  /* 0x00008c1001007387 */ /* 0x0003e80000100800 */
[----:B0-----:R-:W3:Y:S01]  /*9530*/  LDL.LU R17, [R1+0x150] ;  /* 0x0001500001117983 */ /* 0x001ee20000300800 */
[----:B------:R-:W-:-:S05]  /*9540*/  SEL R15, R3, R15, !P4 ;  /* 0x0000000f030f7207 */ /* 0x000fca0006000000 */
[----:B------:R0:W-:Y:S04]  /*9550*/  STL [R1+0x88], R15 ;  /* 0x0000880f01007387 */ /* 0x0001e80000100800 */
[----:B-1----:R-:W3:Y:S01]  /*9560*/  LDL.LU R16, [R1+0x124] ;  /* 0x0001240001107983 */ /* 0x002ee20000300800 */
[----:B------:R-:W-:-:S05]  /*9570*/  SEL R14, R3, R14, !P4 ;  /* 0x0000000e030e7207 */ /* 0x000fca0006000000 */
[----:B------:R1:W-:Y:S04]  /*9580*/  STL [R1+0x84], R14 ;  /* 0x0000840e01007387 */ /* 0x0003e80000100800 */
[----:B0-----:R-:W3:Y:S01]  /*9590*/  LDL.LU R15, [R1+0x120] ;  /* 0x00012000010f7983 */ /* 0x001ee20000300800 */
[----:B------:R-:W-:-:S05]  /*95a0*/  SEL R13, R3, R13, !P4 ;  /* 0x0000000d030d7207 */ /* 0x000fca0006000000 */
[----:B------:R0:W-:Y:S01]  /*95b0*/  STL [R1+0x80], R13 ;  /* 0x0000800d01007387 */ /* 0x0001e20000100800 */
[----:B------:R-:W-:-:S03]  /*95c0*/  SEL R12, R3, R12, !P4 ;  /* 0x0000000c030c7207 */ /* 0x000fc60006000000 */
[----:B-1----:R-:W3:Y:S04]  /*95d0*/  LDL.LU R14, [R1+0x11c] ;  /* 0x00011c00010e7983 */ /* 0x002ee80000300800 */
[----:B------:R1:W-:Y:S04]  /*95e0*/  STL [R1+0x7c], R12 ;  /* 0x00007c0c01007387 */ /* 0x0003e80000100800 */
[----:B0-----:R-:W3:Y:S01]  /*95f0*/  LDL.LU R13, [R1+0x118] ;  /* 0x00011800010d7983 */ /* 0x001ee20000300800 */
[----:B------:R-:W-:-:S05]  /*9600*/  SEL R11, R3, R11, !P4 ;  /* 0x0000000b030b7207 */ /* 0x000fca0006000000 */
[----:B------:R0:W-:Y:S04]  /*9610*/  STL [R1+0x78], R11 ;  /* 0x0000780b01007387 */ /* 0x0001e80000100800 */
[----:B-1----:R-:W3:Y:S01]  /*9620*/  LDL.LU R12, [R1+0x104] ;  /* 0x00010400010c7983 */ /* 0x002ee20000300800 */
[----:B------:R-:W-:-:S05]  /*9630*/  SEL R10, R3, R10, !P4 ;  /* 0x0000000a030a7207 */ /* 0x000fca0006000000 */
[----:B------:R1:W-:Y:S01]  /*9640*/  STL [R1+0x74], R10 ;  /* 0x0000740a01007387 */ /* 0x0003e20000100800 */
[----:B------:R-:W-:-:S03]  /*9650*/  SEL R26, R3, R61, !P4 ;  /* 0x0000003d031a7207 */ /* 0x000fc60006000000 */
[----:B0-----:R-:W3:Y:S04]  /*9660*/  LDL.LU R11, [R1+0xfc] ;  /* 0x0000fc00010b7983 */ /* 0x001ee80000300800 */
[----:B-1----:R-:W3:Y:S04]  /*9670*/  LDL.LU R10, [R1+0xf8] ;  /* 0x0000f800010a7983 */ /* 0x002ee80000300800 */
[----:B------:R0:W-:Y:S04]  /*9680*/  STL [R1+0x70], R26 ;  /* 0x0000701a01007387 */ /* 0x0001e80000100800 */
[----:B------:R-:W3:Y:S01]  /*9690*/  LDL.LU R61, [R1+0xd0] ;  /* 0x0000d000013d7983 */ /* 0x000ee20000300800 */
[----:B--2---:R-:W-:-:S03]  /*96a0*/  SEL R27, R3, R0, !P4 ;  /* 0x00000000031b7207 */ /* 0x004fc60006000000 */
[----:B------:R-:W2:Y:S04]  /*96b0*/  LDL.LU R0, [R1+0xd4] ;  /* 0x0000d40001007983 */ /* 0x000ea80000300800 */
[----:B------:R-:W-:Y:S01]  /*96c0*/  STL [R1+0x6c], R27 ;  /* 0x00006c1b01007387 */ /* 0x000fe20000100800 */
[----:B0-----:R-:W-:-:S05]  /*96d0*/  SEL R26, R3, R25, !P4 ;  /* 0x00000019031a7207 */ /* 0x001fca0006000000 */
[----:B------:R-:W-:Y:S01]  /*96e0*/  STL [R1+0x68], R26 ;  /* 0x0000681a01007387 */ /* 0x000fe20000100800 */
[----:B------:R-:W-:-:S03]  /*96f0*/  SEL R25, R3, R60, !P4 ;  /* 0x0000003c03197207 */ /* 0x000fc60006000000 */
[----:B------:R-:W2:Y:S01]  /*9700*/  LDL.LU R60, [R1+0xec] ;  /* 0x0000ec00013c7983 */ /* 0x000ea20000300800 */
[----:B------:R-:W-:-:S05]  /*9710*/  SEL R24, R3, R24, !P4 ;  /* 0x0000001803187207 */ /* 0x000fca0006000000 */
[----:B------:R0:W-:Y:S04]  /*9720*/  STL [R1+0x64], R24 ;  /* 0x0000641801007387 */ /* 0x0001e80000100800 */
[----:B------:R-:W-:Y:S01]  /*9730*/  STL [R1+0x60], R25 ;  /* 0x0000601901007387 */ /* 0x000fe20000100800 */
[C---:B0-----:R-:W-:Y:S02]  /*9740*/  SEL R24, R3.reuse, R23, !P4 ;  /* 0x0000001703187207 */ /* 0x041fe40006000000 */
[----:B------:R-:W-:-:S03]  /*9750*/  SEL R23, R3, R22, !P4 ;  /* 0x0000001603177207 */ /* 0x000fc60006000000 */
[----:B------:R-:W-:Y:S01]  /*9760*/  STL [R1+0x40], R24 ;  /* 0x0000401801007387 */ /* 0x000fe20000100800 */
[----:B----4-:R-:W-:-:S03]  /*9770*/  SEL R22, R3, R9, !P4 ;  /* 0x0000000903167207 */ /* 0x010fc60006000000 */
[----:B------:R-:W4:Y:S01]  /*9780*/  LDL.LU R9, [R1+0xd8] ;  /* 0x0000d80001097983 */ /* 0x000f220000300800 */
[----:B------:R-:W-:-:S03]  /*9790*/  SEL R21, R3, R21, !P4 ;  /* 0x0000001503157207 */ /* 0x000fc60006000000 */
[----:B------:R-:W-:Y:S01]  /*97a0*/  STL [R1+0x3c], R23 ;  /* 0x00003c1701007387 */ /* 0x000fe20000100800 */
[----:B------:R-:W-:-:S03]  /*97b0*/  SEL R20, R3, R20, !P4 ;  /* 0x0000001403147207 */ /* 0x000fc60006000000 */
[----:B------:R0:W-:Y:S04]  /*97c0*/  STL [R1+0x38], R22 ;  /* 0x0000381601007387 */ /* 0x0001e80000100800 */
[----:B------:R1:W-:Y:S01]  /*97d0*/  STL [R1+0x34], R21 ;  /* 0x0000341501007387 */ /* 0x0003e20000100800 */
[C---:B------:R-:W-:Y:S02]  /*97e0*/  SEL R19, R3.reuse, R19, !P4 ;  /* 0x0000001303137207 */ /* 0x040fe40006000000 */
[C---:B------:R-:W-:Y:S01]  /*97f0*/  SEL R18, R3.reuse, R18, !P4 ;  /* 0x0000001203127207 */ /* 0x040fe20006000000 */
[----:B0-----:R-:W4:Y:S04]  /*9800*/  LDL.LU R22, [R1+0xdc] ;  /* 0x0000dc0001167983 */ /* 0x001f280000300800 */
[----:B------:R0:W-:Y:S04]  /*9810*/  STL [R1+0x30], R20 ;  /* 0x0000301401007387 */ /* 0x0001e80000100800 */
[----:B------:R0:W-:Y:S04]  /*9820*/  STL [R1+0x2c], R19 ;  /* 0x00002c1301007387 */ /* 0x0001e80000100800 */
[----:B-1----:R-:W4:Y:S01]  /*9830*/  LDL.LU R21, [R1+0xe8] ;  /* 0x0000e80001157983 */ /* 0x002f220000300800 */
[----:B---3--:R-:W-:-:S03]  /*9840*/  SEL R17, R3, R17, !P4 ;  /* 0x0000001103117207 */ /* 0x008fc60006000000 */
[----:B------:R1:W-:Y:S04]  /*9850*/  STL [R1+0x24], R18 ;  /* 0x0000241201007387 */ /* 0x0003e80000100800 */
[----:B0-----:R-:W3:Y:S04]  /*9860*/  LDL.LU R20, [R1+0xb4] ;  /* 0x0000b40001147983 */ /* 0x001ee80000300800 */
[----:B------:R0:W-:Y:S01]  /*9870*/  STL [R1+0x20], R17 ;  /* 0x0000201101007387 */ /* 0x0001e20000100800 */
[----:B------:R-:W-:-:S03]  /*9880*/  SEL R16, R3, R16, !P4 ;  /* 0x0000001003107207 */ /* 0x000fc60006000000 */
[----:B------:R-:W3:Y:S04]  /*9890*/  LDL.LU R19, [R1+0xb0] ;  /* 0x0000b00001137983 */ /* 0x000ee80000300800 */
[----:B------:R0:W-:Y:S04]  /*98a0*/  STL [R1+0x1c], R16 ;  /* 0x00001c1001007387 */ /* 0x0001e80000100800 */
[----:B-1----:R-:W3:Y:S01]  /*98b0*/  LDL.LU R18, [R1+0xac] ;  /* 0x0000ac0001127983 */ /* 0x002ee20000300800 */
[----:B------:R-:W-:-:S05]  /*98c0*/  SEL R15, R3, R15, !P4 ;  /* 0x0000000f030f7207 */ /* 0x000fca0006000000 */
[----:B------:R1:W-:Y:S04]  /*98d0*/  STL [R1+0x18], R15 ;  /* 0x0000180f01007387 */ /* 0x0003e80000100800 */
[----:B0-----:R-:W3:Y:S01]  /*98e0*/  LDL.LU R17, [R1+0x9c] ;  /* 0x00009c0001117983 */ /* 0x001ee20000300800 */
[----:B------:R-:W-:-:S05]  /*98f0*/  SEL R14, R3, R14, !P4 ;  /* 0x0000000e030e7207 */ /* 0x000fca0006000000 */
[----:B------:R-:W-:Y:S01]  /*9900*/  STL [R1+0x14], R14 ;  /* 0x0000140e01007387 */ /* 0x000fe20000100800 */
[----:B------:R-:W-:-:S03]  /*9910*/  SEL R13, R3, R13, !P4 ;  /* 0x0000000d030d7207 */ /* 0x000fc60006000000 */
[----:B------:R-:W3:Y:S04]  /*9920*/  LDL.LU R16, [R1+0x98] ;  /* 0x0000980001107983 */ /* 0x000ee80000300800 */
[----:B------:R0:W-:Y:S04]  /*9930*/  STL [R1+0x10], R13 ;  /* 0x0000100d01007387 */ /* 0x0001e80000100800 */
[----:B-1----:R-:W3:Y:S01]  /*9940*/  LDL.LU R15, [R1+0x94] ;  /* 0x00009400010f7983 */ /* 0x002ee20000300800 */
[----:B------:R-:W-:-:S05]  /*9950*/  SEL R12, R3, R12, !P4 ;  /* 0x0000000c030c7207 */ /* 0x000fca0006000000 */
[----:B------:R1:W-:Y:S01]  /*9960*/  STL [R1+0xc], R12 ;  /* 0x00000c0c01007387 */ /* 0x0003e20000100800 */
[C---:B0-----:R-:W-:Y:S02]  /*9970*/  SEL R13, R3.reuse, R11, !P4 ;  /* 0x0000000b030d7207 */ /* 0x041fe40006000000 */
[----:B-1----:R-:W-:-:S03]  /*9980*/  SEL R12, R3, R10, !P4 ;  /* 0x0000000a030c7207 */ /* 0x002fc60006000000 */
[----:B------:R-:W-:Y:S04]  /*9990*/  STL [R1+0x8], R13 ;  /* 0x0000080d01007387 */ /* 0x000fe80000100800 */
[----:B------:R-:W3:Y:S01]  /*99a0*/  LDL.LU R10, [R1+0x44] ;  /* 0x00004400010a7983 */ /* 0x000ee20000300800 */
[----:B------:R-:W-:-:S03]  /*99b0*/  SEL R11, R3, R61, !P4 ;  /* 0x0000003d030b7207 */ /* 0x000fc60006000000 */
[----:B------:R0:W-:Y:S04]  /*99c0*/  STL [R1+0x4], R12 ;  /* 0x0000040c01007387 */ /* 0x0001e80000100800 */
[----:B------:R1:W-:Y:S01]  /*99d0*/  STL [R1], R11 ;  /* 0x0000000b01007387 */ /* 0x0003e20000100800 */
[----:B--2---:R-:W-:-:S03]  /*99e0*/  SEL R61, R3, R0, !P4 ;  /* 0x00000000033d7207 */ /* 0x004fc60006000000 */
[----:B------:R-:W2:Y:S04]  /*99f0*/  LDL.LU R0, [R1+0x48] ;  /* 0x0000480001007983 */ /* 0x000ea80000300800 */
[----:B0-----:R-:W2:Y:S04]  /*9a00*/  LDL.LU R12, [R1+0x4c] ;  /* 0x00004c00010c7983 */ /* 0x001ea80000300800 */
[----:B------:R0:W-:Y:S04]  /*9a10*/  STL [R1+0x3150], R61 ;  /* 0x0031503d01007387 */ /* 0x0001e80000100800 */
[----:B-1----:R-:W2:Y:S04]  /*9a20*/  LDL.LU R11, [R1+0x50] ;  /* 0x00005000010b7983 */ /* 0x002ea80000300800 */
[----:B------:R-:W2:Y:S01]  /*9a30*/  LDL.LU R13, [R1+0x54] ;  /* 0x00005400010d7983 */ /* 0x000ea20000300800 */
[----:B------:R-:W-:-:S05]  /*9a40*/  SEL R60, R3, R60, !P4 ;  /* 0x0000003c033c7207 */ /* 0x000fca0006000000 */
[----:B------:R1:W-:Y:S04]  /*9a50*/  STL [R1+0x3154], R60 ;  /* 0x0031543c01007387 */ /* 0x0003e80000100800 */
[----:B------:R-:W2:Y:S01]  /*9a60*/  LDL.LU R14, [R1+0x58] ;  /* 0x00005800010e7983 */ /* 0x000ea20000300800 */
[----:B----4-:R-:W-:-:S03]  /*9a70*/  SEL R34, R3, R9, !P4 ;  /* 0x0000000903227207 */ /* 0x010fc60006000000 */
[----:B------:R-:W4:Y:S04]  /*9a80*/  LDL.LU R9, [R1+0x5c] ;  /* 0x00005c0001097983 */ /* 0x000f280000300800 */
[----:B------:R-:W-:Y:S01]  /*9a90*/  STL [R1+0x3158], R34 ;  /* 0x0031582201007387 */ /* 0x000fe20000100800 */
[C---:B------:R-:W-:Y:S02]  /*9aa0*/  SEL R35, R3.reuse, R35, !P4 ;  /* 0x0000002303237207 */ /* 0x040fe40006000000 */
[----:B------:R-:W-:-:S05]  /*9ab0*/  SEL R33, R3, R22, !P4 ;  /* 0x0000001603217207 */ /* 0x000fca0006000000 */
[----:B------:R-:W-:Y:S01]  /*9ac0*/  STL [R1+0x315c], R33 ;  /* 0x00315c2101007387 */ /* 0x000fe20000100800 */
[C---:B------:R-:W-:Y:S02]  /*9ad0*/  SEL R32, R3.reuse, R21, !P4 ;  /* 0x0000001503207207 */ /* 0x040fe40006000000 */
[----:B---3--:R-:W-:-:S03]  /*9ae0*/  SEL R31, R3, R20, !P4 ;  /* 0x00000014031f7207 */ /* 0x008fc60006000000 */
[----:B------:R-:W-:Y:S01]  /*9af0*/  STL [R1+0x3160], R32 ;  /* 0x0031602001007387 */ /* 0x000fe20000100800 */
[----:B------:R-:W-:-:S03]  /*9b00*/  SEL R30, R3, R19, !P4 ;  /* 0x00000013031e7207 */ /* 0x000fc60006000000 */
[----:B------:R-:W-:Y:S01]  /*9b10*/  STL [R1+0x3164], R31 ;  /* 0x0031641f01007387 */ /* 0x000fe20000100800 */
[----:B------:R-:W-:-:S03]  /*9b20*/  SEL R29, R3, R18, !P4 ;  /* 0x00000012031d7207 */ /* 0x000fc60006000000 */
[----:B------:R-:W-:Y:S04]  /*9b30*/  STL [R1+0x3168], R30 ;  /* 0x0031681e01007387 */ /* 0x000fe80000100800 */
[----:B------:R-:W-:Y:S01]  /*9b40*/  STL [R1+0x316c], R29 ;  /* 0x00316c1d01007387 */ /* 0x000fe20000100800 */
[C---:B------:R-:W-:Y:S02]  /*9b50*/  SEL R28, R3.reuse, R17, !P4 ;  /* 0x00000011031c7207 */ /* 0x040fe40006000000 */
[----:B------:R-:W1:Y:S03]  /*9b60*/  LDC R17, c[0x0][0x3ac] ;  /* 0x0000eb00ff117b82 */ /* 0x000e660000000800 */
[----:B------:R-:W-:Y:S01]  /*9b70*/  STL [R1+0x3170], R28 ;  /* 0x0031701c01007387 */ /* 0x000fe20000100800 */
[----:B------:R-:W-:-:S02]  /*9b80*/  SEL R25, R3, R16, !P4 ;  /* 0x0000001003197207 */ /* 0x000fc40006000000 */
[----:B------:R-:W-:-:S03]  /*9b90*/  SEL R24, R3, R15, !P4 ;  /* 0x0000000f03187207 */ /* 0x000fc60006000000 */
[----:B------:R-:W-:Y:S04]  /*9ba0*/  STL [R1+0x3174], R25 ;  /* 0x0031741901007387 */ /* 0x000fe80000100800 */
[----:B------:R-:W-:Y:S04]  /*9bb0*/  STL [R1+0x3178], R24 ;  /* 0x0031781801007387 */ /* 0x000fe80000100800 */
[----:B------:R-:W-:Y:S01]  /*9bc0*/  STL [R1+0x317c], R35 ;  /* 0x00317c2301007387 */ /* 0x000fe20000100800 */
[----:B------:R-:W-:-:S05]  /*9bd0*/  SEL R10, R3, R10, !P4 ;  /* 0x0000000a030a7207 */ /* 0x000fca0006000000 */
[----:B------:R-:W-:Y:S01]  /*9be0*/  STL [R1+0x3180], R10 ;  /* 0x0031800a01007387 */ /* 0x000fe20000100800 */
[C---:B--2---:R-:W-:Y:S02]  /*9bf0*/  SEL R0, R3.reuse, R0, !P4 ;  /* 0x0000000003007207 */ /* 0x044fe40006000000 */
[----:B------:R-:W-:-:S03]  /*9c00*/  SEL R12, R3, R12, !P4 ;  /* 0x0000000c030c7207 */ /* 0x000fc60006000000 */
[----:B------:R-:W-:Y:S01]  /*9c10*/  STL [R1+0x3184], R0 ;  /* 0x0031840001007387 */ /* 0x000fe20000100800 */
[----:B------:R-:W-:-:S03]  /*9c20*/  SEL R11, R3, R11, !P4 ;  /* 0x0000000b030b7207 */ /* 0x000fc60006000000 */
[----:B------:R-:W-:Y:S01]  /*9c30*/  STL [R1+0x3188], R12 ;  /* 0x0031880c01007387 */ /* 0x000fe20000100800 */
[----:B------:R-:W-:-:S03]  /*9c40*/  SEL R13, R3, R13, !P4 ;  /* 0x0000000d030d7207 */ /* 0x000fc60006000000 */
[----:B------:R-:W-:Y:S04]  /*9c50*/  STL [R1+0x318c], R11 ;  /* 0x00318c0b01007387 */ /* 0x000fe80000100800 */
[----:B------:R2:W-:Y:S01]  /*9c60*/  STL [R1+0x3190], R13 ;  /* 0x0031900d01007387 */ /* 0x0005e20000100800 */
[----:B------:R-:W-:-:S05]  /*9c70*/  SEL R18, R3, R14, !P4 ;  /* 0x0000000e03127207 */ /* 0x000fca0006000000 */
[----:B------:R-:W-:Y:S04]  /*9c80*/  STL [R1+0x3194], R18 ;  /* 0x0031941201007387 */ /* 0x000fe80000100800 */
[----:B0-----:R-:W3:Y:S01]  /*9c90*/  LDL.LU R61, [R1+0x1e8] ;  /* 0x0001e800013d7983 */ /* 0x001ee20000300800 */
[----:B------:R-:W0:Y:S01]  /*9ca0*/  S2R R14, SR_TID.X ;  /* 0x00000000000e7919 */ /* 0x000e220000002100 */
[C---:B------:R-:W-:Y:S02]  /*9cb0*/  SEL R36, R3.reuse, R36, !P4 ;  /* 0x0000002403247207 */ /* 0x040fe40006000000 */
[C---:B------:R-:W-:Y:S01]  /*9cc0*/  SEL R37, R3.reuse, R37, !P4 ;  /* 0x0000002503257207 */ /* 0x040fe20006000000 */
[----:B------:R-:W3:Y:S01]  /*9cd0*/  LDL.LU R21, [R1+0x1e4] ;  /* 0x0001e40001157983 */ /* 0x000ee20000300800 */
[----:B------:R-:W-:-:S02]  /*9ce0*/  SEL R19, R3, R38, !P4 ;  /* 0x0000002603137207 */ /* 0x000fc40006000000 */
[C---:B------:R-:W-:Y:S01]  /*9cf0*/  SEL R20, R3.reuse, R39, !P4 ;  /* 0x0000002703147207 */ /* 0x040fe20006000000 */
[----:B------:R-:W3:Y:S01]  /*9d00*/  LDL.LU R22, [R1+0x1e0] ;  /* 0x0001e00001167983 */ /* 0x000ee20000300800 */
[C---:B------:R-:W-:Y:S02]  /*9d10*/  SEL R40, R3.reuse, R40, !P4 ;  /* 0x0000002803287207 */ /* 0x040fe40006000000 */
[C---:B----4-:R-:W-:Y:S02]  /*9d20*/  SEL R9, R3.reuse, R9, !P4 ;  /* 0x0000000903097207 */ /* 0x050fe40006000000 */
[----:B------:R-:W-:-:S03]  /*9d30*/  SEL R41, R3, R41, !P4 ;  /* 0x0000002903297207 */ /* 0x000fc60006000000 */
[----:B------:R-:W-:Y:S01]  /*9d40*/  STL [R1+0x3198], R9 ;  /* 0x0031980901007387 */ /* 0x000fe20000100800 */
[----:B------:R-:W-:-:S03]  /*9d50*/  @!P0 IMAD.MOV R4, RZ, RZ, -R4 ;  /* 0x000000ffff048224 */ /* 0x000fc600078e0a04 */
[----:B------:R4:W-:Y:S01]  /*9d60*/  STL [R1+0x319c], R36 ;  /* 0x00319c2401007387 */ /* 0x0009e20000100800 */
[----:B0-----:R-:W-:-:S03]  /*9d70*/  LOP3.LUT R14, R14, 0x1f, RZ, 0xc0, !PT ;  /* 0x0000001f0e0e7812 */ /* 0x001fc600078ec0ff */
[----:B------:R-:W-:Y:S02]  /*9d80*/  STL [R1+0x31a0], R37 ;  /* 0x0031a02501007387 */ /* 0x000fe40000100800 */
[CC--:B-1----:R-:W-:Y:S02]  /*9d90*/  IMAD R60, R14.reuse, R17.reuse, RZ ;  /* 0x000000110e3c7224 */ /* 0x0c2fe400078e02ff */
[----:B------:R-:W-:Y:S01]  /*9da0*/  STL [R1+0x31a4], R19 ;  /* 0x0031a41301007387 */ /* 0x000fe20000100800 */
[----:B------:R-:W-:Y:S02]  /*9db0*/  IMAD R16, R14, R17, RZ ;  /* 0x000000110e107224 */ /* 0x000fe400078e02ff */
[----:B------:R-:W-:Y:S01]  /*9dc0*/  @!P5 IMAD.MOV R8, RZ, RZ, -R8 ;  /* 0x000000ffff08d224 */ /* 0x000fe200078e0a08 */
[----:B------:R-:W-:Y:S01]  /*9dd0*/  STL [R1+0x31a8], R20 ;  /* 0x0031a81401007387 */ /* 0x000fe20000100800 */
[----:B------:R-:W-:Y:S01]  /*9de0*/  @!P2 IMAD.MOV R7, RZ, RZ, -R7 ;  /* 0x000000ffff07a224 */ /* 0x000fe200078e0a07 */
[----:B------:R-:W-:Y:S01]  /*9df0*/  LEA R14, P0, R60, UR14, 0x1 ;  /* 0x0000000e3c0e7c11 */ /* 0x000fe2000f8008ff */
[----:B------:R-:W-:Y:S01]  /*9e00*/  @!P3 IMAD.MOV R6, RZ, RZ, -R6 ;  /* 0x000000ffff06b224 */ /* 0x000fe200078e0a06 */
[----:B------:R-:W-:Y:S01]  /*9e10*/  STL [R1+0x31ac], R40 ;  /* 0x0031ac2801007387 */ /* 0x000fe20000100800 */
[----:B------:R-:W-:-:S02]  /*9e20*/  @!P6 IMAD.MOV R5, RZ, RZ, -R5 ;  /* 0x000000ffff05e224 */ /* 0x000fc400078e0a05 */
[----:B------:R-:W-:Y:S01]  /*9e30*/  @!P1 IMAD.MOV R2, RZ, RZ, -R2 ;  /* 0x000000ffff029224 */ /* 0x000fe200078e0a02 */
[----:B------:R-:W-:Y:S01]  /*9e40*/  STL [R1+0x31b0], R41 ;  /* 0x0031b02901007387 */ /* 0x000fe20000100800 */
[----:B------:R-:W-:Y:S01]  /*9e50*/  IMAD R16, R17, 0x20, R16 ;  /* 0x0000002011107824 */ /* 0x000fe200078e0210 */
[----:B------:R-:W-:Y:S02]  /*9e60*/  LEA.HI.X.SX32 R15, R60, UR15, 0x1, P0 ;  /* 0x0000000f3c0f7c11 */ /* 0x000fe400080f0eff */
[----:B------:R-:W4:Y:S01]  /*9e70*/  LDL.LU R23, [R1+0x1dc] ;  /* 0x0001dc0001177983 */ /* 0x000f220000300800 */
[C---:B------:R-:W-:Y:S02]  /*9e80*/  SEL R42, R3.reuse, R42, !P4 ;  /* 0x0000002a032a7207 */ /* 0x040fe40006000000 */
[C---:B------:R-:W-:Y:S02]  /*9e90*/  SEL R43, R3.reuse, R43, !P4 ;  /* 0x0000002b032b7207 */ /* 0x040fe40006000000 */
[----:B------:R-:W-:-:S02]  /*9ea0*/  SEL R44, R3, R44, !P4 ;  /* 0x0000002c032c7207 */ /* 0x000fc40006000000 */
[C---:B------:R-:W-:Y:S02]  /*9eb0*/  SEL R45, R3.reuse, R45, !P4 ;  /* 0x0000002d032d7207 */ /* 0x040fe40006000000 */
[C---:B------:R-:W-:Y:S02]  /*9ec0*/  SEL R46, R3.reuse, R46, !P4 ;  /* 0x0000002e032e7207 */ /* 0x040fe40006000000 */
[C---:B------:R-:W-:Y:S02]  /*9ed0*/  SEL R47, R3.reuse, R47, !P4 ;  /* 0x0000002f032f7207 */ /* 0x040fe40006000000 */
        /* <DEDUP_REMOVED lines=17> */
[----:B------:R-:W-:Y:S01]  /*9ff0*/  SEL R2, R3, R2, !P4 ;  /* 0x0000000203027207 */ /* 0x000fe20006000000 */
[----:B------:R-:W-:Y:S01]  /*a000*/  IMAD R3, R17, 0x20, R16 ;  /* 0x0000002011037824 */ /* 0x000fe200078e0210 */
[----:B------:R-:W-:Y:S01]  /*a010*/  STL [R1+0x30b4], R14 ;  /* 0x0030b40e01007387 */ /* 0x000fe20000100800 */
[----:B------:R-:W-:-:S03]  /*a020*/  LEA R38, P1, R16, UR14, 0x1 ;  /* 0x0000000e10267c11 */ /* 0x000fc6000f8208ff */
[----:B------:R-:W-:Y:S01]  /*a030*/  STL [R1+0x30b0], R15 ;  /* 0x0030b00f01007387 */ /* 0x000fe20000100800 */
[----:B------:R-:W-:-:S03]  /*a040*/  LEA R26, P2, R3, UR14, 0x1 ;  /* 0x0000000e031a7c11 */ /* 0x000fc6000f8408ff */
[----:B--2---:R-:W2:Y:S01]  /*a050*/  LDL.LU R13, [R1+0x1a4] ;  /* 0x0001a400010d7983 */ /* 0x004ea20000300800 */
[----:B------:R-:W-:-:S03]  /*a060*/  LEA.HI.X.SX32 R39, R16, UR15, 0x1, P1 ;  /* 0x0000000f10277c11 */ /* 0x000fc600088f0eff */
[----:B------:R-:W2:Y:S01]  /*a070*/  LDL.LU R11, [R1+0x1ac] ;  /* 0x0001ac00010b7983 */ /* 0x000ea20000300800 */
[----:B------:R-:W-:-:S03]  /*a080*/  LEA.HI.X.SX32 R27, R3, UR15, 0x1, P2 ;  /* 0x0000000f031b7c11 */ /* 0x000fc600090f0eff */
[----:B------:R-:W2:Y:S04]  /*a090*/  LDL.LU R12, [R1+0x1d4] ;  /* 0x0001d400010c7983 */ /* 0x000ea80000300800 */
[----:B------:R-:W2:Y:S04]  /*a0a0*/  LDL.LU R0, [R1+0x1d0] ;  /* 0x0001d00001007983 */ /* 0x000ea80000300800 */
[----:B------:R-:W2:Y:S04]  /*a0b0*/  LDL.LU R10, [R1+0x1cc] ;  /* 0x0001cc00010a7983 */ /* 0x000ea80000300800 */
[----:B------:R-:W2:Y:S04]  /*a0c0*/  LDL.LU R35, [R1+0x1c8] ;  /* 0x0001c80001237983 */ /* 0x000ea80000300800 */
[----:B------:R-:W2:Y:S04]  /*a0d0*/  LDL.LU R24, [R1+0x1c4] ;  /* 0x0001c40001187983 */ /* 0x000ea80000300800 */
[----:B------:R-:W-:Y:S04]  /*a0e0*/  STL [R1+0x30dc], R38 ;  /* 0x0030dc2601007387 */ /* 0x000fe80000100800 */
[----:B------:R-:W-:Y:S04]  /*a0f0*/  STL [R1+0x30d8], R39 ;  /* 0x0030d82701007387 */ /* 0x000fe80000100800 */
[----:B------:R0:W-:Y:S04]  /*a100*/  STL [R1+0x310c], R26 ;  /* 0x00310c1a01007387 */ /* 0x0001e80000100800 */
[----:B------:R1:W-:Y:S04]  /*a110*/  STL [R1+0x3108], R27 ;  /* 0x0031081b01007387 */ /* 0x0003e80000100800 */
[----:B------:R-:W2:Y:S04]  /*a120*/  LDL.LU R25, [R1+0x1c0] ;  /* 0x0001c00001197983 */ /* 0x000ea80000300800 */
[----:B------:R-:W2:Y:S04]  /*a130*/  LDL.LU R28, [R1+0x1bc] ;  /* 0x0001bc00011c7983 */ /* 0x000ea80000300800 */
[----:B------:R-:W2:Y:S04]  /*a140*/  LDL.LU R29, [R1+0x1b8] ;  /* 0x0001b800011d7983 */ /* 0x000ea80000300800 */
[----:B------:R-:W2:Y:S04]  /*a150*/  LDL.LU R30, [R1+0x1b4] ;  /* 0x0001b400011e7983 */ /* 0x000ea80000300800 */
[----:B------:R-:W2:Y:S04]  /*a160*/  LDL.LU R31, [R1+0x1b0] ;  /* 0x0001b000011f7983 */ /* 0x000ea80000300800 */
[----:B------:R-:W2:Y:S04]  /*a170*/  LDL.LU R32, [R1+0x1a8] ;  /* 0x0001a80001207983 */ /* 0x000ea80000300800 */
[----:B------:R-:W2:Y:S04]  /*a180*/  LDL.LU R33, [R1+0x1a0] ;  /* 0x0001a00001217983 */ /* 0x000ea80000300800 */
[----:B------:R-:W2:Y:S01]  /*a190*/  LDL.LU R34, [R1+0x19c] ;  /* 0x00019c0001227983 */ /* 0x000ea20000300800 */
[----:B------:R-:W-:-:S03]  /*a1a0*/  IMAD R17, R17, 0x20, R3 ;  /* 0x0000002011117824 */ /* 0x000fc600078e0203 */
[----:B------:R-:W2:Y:S01]  /*a1b0*/  LDL.LU R60, [R1+0x198] ;  /* 0x00019800013c7983 */ /* 0x000ea20000300800 */
[----:B---3--:R-:W-:-:S03]  /*a1c0*/  IMAD R3, R61, UR6, RZ ;  /* 0x000000063d037c24 */ /* 0x008fc6000f8e02ff */
[----:B------:R-:W3:Y:S01]  /*a1d0*/  LDL.LU R61, [R1+0x194] ;  /* 0x00019400013d7983 */ /* 0x000ee20000300800 */
[----:B------:R-:W-:Y:S01]  /*a1e0*/  LEA R16, P0, R17, UR14, 0x1 ;  /* 0x0000000e11107c11 */ /* 0x000fe2000f8008ff */
[----:B------:R-:W-:-:S03]  /*a1f0*/  IMAD R21, R21, UR6, RZ ;  /* 0x0000000615157c24 */ /* 0x000fc6000f8e02ff */
[----:B------:R-:W-:Y:S01]  /*a200*/  LEA.HI.X.SX32 R17, R17, UR15, 0x1, P0 ;  /* 0x0000000f11117c11 */ /* 0x000fe200080f0eff */
[----:B------:R-:W-:Y:S01]  /*a210*/  IMAD R22, R22, UR6, RZ ;  /* 0x0000000616167c24 */ /* 0x000fe2000f8e02ff */
[----:B----4-:R-:W-:Y:S02]  /*a220*/  LEA R36, P0, R3, UR12, 0x1 ;  /* 0x0000000c03247c11 */ /* 0x010fe4000f8008ff */
[----:B0-----:R-:W-:Y:S02]  /*a230*/  LEA R26, P1, R21, UR12, 0x1 ;  /* 0x0000000c151a7c11 */ /* 0x001fe4000f8208ff */
[----:B------:R-:W-:Y:S02]  /*a240*/  LEA R18, P2, R22, UR12, 0x1 ;  /* 0x0000000c16127c11 */ /* 0x000fe4000f8408ff */
[----:B------:R-:W-:Y:S02]  /*a250*/  LEA.HI.X.SX32 R37, R3, UR13, 0x1, P0 ;  /* 0x0000000d03257c11 */ /* 0x000fe400080f0eff */
[----:B-1----:R-:W-:-:S02]  /*a260*/  LEA.HI.X.SX32 R27, R21, UR13, 0x1, P1 ;  /* 0x0000000d151b7c11 */ /* 0x002fc400088f0eff */
[----:B------:R-:W-:Y:S01]  /*a270*/  LEA.HI.X.SX32 R19, R22, UR13, 0x1, P2 ;  /* 0x0000000d16137c11 */ /* 0x000fe200090f0eff */
[----:B------:R-:W-:Y:S04]  /*a280*/  STL.64 [R1+0xb68], R36 ;  /* 0x000b682401007387 */ /* 0x000fe80000100a00 */
[----:B------:R-:W-:Y:S04]  /*a290*/  STL.64 [R1+0xb60], R26 ;  /* 0x000b601a01007387 */ /* 0x000fe80000100a00 */
[----:B------:R-:W-:Y:S01]  /*a2a0*/  STL.64 [R1+0xb58], R18 ;  /* 0x000b581201007387 */ /* 0x000fe20000100a00 */
[----:B------:R-:W-:-:S05]  /*a2b0*/  IMAD R23, R23, UR6, RZ ;  /* 0x0000000617177c24 */ /* 0x000fca000f8e02ff */
[----:B------:R-:W-:-:S04]  /*a2c0*/  LEA R14, P3, R23, UR12, 0x1 ;  /* 0x0000000c170e7c11 */ /* 0x000fc8000f8608ff */
[----:B------:R-:W-:-:S05]  /*a2d0*/  LEA.HI.X.SX32 R15, R23, UR13, 0x1, P3 ;  /* 0x0000000d170f7c11 */ /* 0x000fca00098f0eff */
[----:B------:R-:W-:Y:S01]  /*a2e0*/  STL.64 [R1+0xb50], R14 ;  /* 0x000b500e01007387 */ /* 0x000fe20000100a00 */
[----:B--2---:R-:W-:Y:S02]  /*a2f0*/  IMAD R9, R13, UR7, RZ ;  /* 0x000000070d097c24 */ /* 0x004fe4000f8e02ff */
[----:B------:R-:W-:-:S03]  /*a300*/  IMAD R3, R11, UR7, RZ ;  /* 0x000000070b037c24 */ /* 0x000fc6000f8e02ff */
[----:B------:R-:W-:Y:S01]  /*a310*/  STL [R1+0x418], R9 ;  /* 0x0004180901007387 */ /* 0x000fe20000100800 */
[----:B------:R-:W-:Y:S02]  /*a320*/  IMAD R23, R12, UR7, RZ ;  /* 0x000000070c177c24 */ /* 0x000fe4000f8e02ff */
[----:B------:R-:W-:Y:S01]  /*a330*/  IMAD R22, R0, UR7, RZ ;  /* 0x0000000700167c24 */ /* 0x000fe2000f8e02ff */
[----:B------:R0:W-:Y:S01]  /*a340*/  STL [R1+0x28], R3 ;  /* 0x0000280301007387 */ /* 0x0001e20000100800 */
[----:B------:R-:W-:-:S03]  /*a350*/  IMAD R0, R35, UR7, RZ ;  /* 0x0000000723007c24 */ /* 0x000fc6000f8e02ff */
[----:B------:R-:W-:Y:S01]  /*a360*/  STL [R1+0x44], R23 ;  /* 0x0000441701007387 */ /* 0x000fe20000100800 */
[----:B------:R-:W-:Y:S02]  /*a370*/  IMAD R21, R10, UR7, RZ ;  /* 0x000000070a157c24 */ /* 0x000fe4000f8e02ff */
[----:B0-----:R-:W-:Y:S01]  /*a380*/  IMAD R3, R24, UR7, RZ ;  /* 0x0000000718037c24 */ /* 0x001fe2000f8e02ff */
[----:B------:R0:W-:Y:S04]  /*a390*/  STL [R1+0x50], R0 ;  /* 0x0000500001007387 */ /* 0x0001e80000100800 */
[----:B------:R-:W-:Y:S04]  /*a3a0*/  STL [R1+0x48], R22 ;  /* 0x0000481601007387 */ /* 0x000fe80000100800 */
[----:B------:R-:W-:Y:S04]  /*a3b0*/  STL [R1+0x54], R3 ;  /* 0x0000540301007387 */ /* 0x000fe80000100800 */
[----:B------:R-:W-:Y:S01]  /*a3c0*/  STL [R1+0x4c], R21 ;  /* 0x00004c1501007387 */ /* 0x000fe20000100800 */
[----:B0-----:R-:W-:-:S02]  /*a3d0*/  IMAD R0, R25, UR7, RZ ;  /* 0x0000000719007c24 */ /* 0x001fc4000f8e02ff */
[----:B------:R-:W-:-:S03]  /*a3e0*/  IMAD R9, R28, UR7, RZ ;  /* 0x000000071c097c24 */ /* 0x000fc6000f8e02ff */
[----:B------:R0:W-:Y:S04]  /*a3f0*/  STL [R1+0x58], R0 ;  /* 0x0000580001007387 */ /* 0x0001e80000100800 */
[----:B------:R1:W-:Y:S01]  /*a400*/  STL [R1+0x5c], R9 ;  /* 0x00005c0901007387 */ /* 0x0003e20000100800 */
[----:B0-----:R-:W-:Y:S02]  /*a410*/  IMAD R0, R29, UR7, RZ ;  /* 0x000000071d007c24 */ /* 0x001fe4000f8e02ff */
[----:B------:R-:W-:Y:S02]  /*a420*/  IMAD R10, R31, UR7, RZ ;  /* 0x000000071f0a7c24 */ /* 0x000fe4000f8e02ff */
[----:B------:R-:W-:Y:S01]  /*a430*/  IMAD R3, R30, UR7, RZ ;  /* 0x000000071e037c24 */ /* 0x000fe2000f8e02ff */
[----:B------:R0:W-:Y:S01]  /*a440*/  STL [R1+0x36c], R0 ;  /* 0x00036c0001007387 */ /* 0x0001e20000100800 */
[----:B-1----:R-:W-:-:S03]  /*a450*/  IMAD R9, R32, UR7, RZ ;  /* 0x0000000720097c24 */ /* 0x002fc6000f8e02ff */
[----:B------:R1:W-:Y:S01]  /*a460*/  STL [R1+0x388], R10 ;  /* 0x0003880a01007387 */ /* 0x0003e20000100800 */
[----:B0-----:R-:W-:-:S03]  /*a470*/  IMAD R0, R33, UR7, RZ ;  /* 0x0000000721007c24 */ /* 0x001fc6000f8e02ff */
[----:B------:R-:W-:Y:S01]  /*a480*/  STL [R1+0x380], R3 ;  /* 0x0003800301007387 */ /* 0x000fe20000100800 */
[----:B-1----:R-:W-:-:S03]  /*a490*/  IMAD R10, R34, UR7, RZ ;  /* 0x00000007220a7c24 */ /* 0x002fc6000f8e02ff */
[----:B------:R0:W-:Y:S04]  /*a4a0*/  STL [R1+0x390], R9 ;  /* 0x0003900901007387 */ /* 0x0001e80000100800 */
[----:B------:R3:W-:Y:S04]  /*a4b0*/  STL [R1+0x398], R0 ;  /* 0x0003980001007387 */ /* 0x0007e80000100800 */
[----:B------:R-:W-:Y:S01]  /*a4c0*/  STL [R1+0x3a0], R10 ;  /* 0x0003a00a01007387 */ /* 0x000fe20000100800 */
[----:B0-----:R-:W-:-:S03]  /*a4d0*/  IMAD R9, R60, UR7, RZ ;  /* 0x000000073c097c24 */ /* 0x001fc6000f8e02ff */
[----:B------:R-:W2:Y:S04]  /*a4e0*/  LDL.LU R27, [R1+0x190] ;  /* 0x00019000011b7983 */ /* 0x000ea80000300800 */
[----:B------:R0:W-:Y:S04]  /*a4f0*/  STL [R1+0x3a8], R9 ;  /* 0x0003a80901007387 */ /* 0x0001e80000100800 */
[----:B------:R-:W4:Y:S01]  /*a500*/  LDL.LU R26, [R1+0x18c] ;  /* 0x00018c00011a7983 */ /* 0x000f220000300800 */
[----:B---3--:R-:W-:-:S05]  /*a510*/  IMAD R0, R61, UR7, RZ ;  /* 0x000000073d007c24 */ /* 0x008fca000f8e02ff */
[----:B------:R1:W-:Y:S04]  /*a520*/  STL [R1+0x3b0], R0 ;  /* 0x0003b00001007387 */ /* 0x0003e80000100800 */
        /* <DEDUP_REMOVED lines=10> */
[----:B0-----:R-:W3:Y:S04]  /*a5d0*/  LDL.LU R9, [R1+0x134] ;  /* 0x0001340001097983 */ /* 0x001ee80000300800 */
[----:B------:R-:W3:Y:S04]  /*a5e0*/  LDL.LU R18, [R1+0x12c] ;  /* 0x00012c0001127983 */ /* 0x000ee80000300800 */
[----:B------:R-:W3:Y:S04]  /*a5f0*/  LDL.LU R13, [R1+0x128] ;  /* 0x00012800010d7983 */ /* 0x000ee80000300800 */
[----:B------:R-:W3:Y:S04]  /*a600*/  LDL.LU R11, [R1+0x114] ;  /* 0x00011400010b7983 */ /* 0x000ee80000300800 */
[----:B------:R-:W3:Y:S04]  /*a610*/  LDL.LU R12, [R1+0x110] ;  /* 0x00011000010c7983 */ /* 0x000ee80000300800 */
[----:B-1----:R-:W3:Y:S04]  /*a620*/  LDL.LU R0, [R1+0x10c] ;  /* 0x00010c0001007983 */ /* 0x002ee80000300800 */
        /* <DEDUP_REMOVED lines=13> */
[----:B--2---:R-:W-:-:S05]  /*a700*/  IMAD R27, R27, UR7, RZ ;  /* 0x000000071b1b7c24 */ /* 0x004fca000f8e02ff */
[----:B------:R4:W-:Y:S02]  /*a710*/  STL [R1+0x3b8], R27 ;  /* 0x0003b81b01007387 */ /* 0x0009e40000100800 */
[----:B----4-:R-:W-:-:S05]  /*a720*/  IMAD R27, R26, UR7, RZ ;  /* 0x000000071a1b7c24 */ /* 0x010fca000f8e02ff */
[----:B------:R0:W-:Y:S01]  /*a730*/  STL [R1+0x3c0], R27 ;  /* 0x0003c01b01007387 */ /* 0x0001e20000100800 */
[----:B---3--:R-:W-:Y:S02]  /*a740*/  IMAD R26, R39, UR7, RZ ;  /* 0x00000007271a7c24 */ /* 0x008fe4000f8e02ff */
[----:B------:R-:W-:-:S03]  /*a750*/  IMAD R38, R38, UR7, RZ ;  /* 0x0000000726267c24 */ /* 0x000fc6000f8e02ff */
[----:B------:R1:W-:Y:S01]  /*a760*/  STL [R1+0x3c8], R26 ;  /* 0x0003c81a01007387 */ /* 0x0003e20000100800 */
[----:B0-----:R-:W-:-:S03]  /*a770*/  IMAD R27, R15, UR7, RZ ;  /* 0x000000070f1b7c24 */ /* 0x001fc6000f8e02ff */
[----:B------:R-:W-:Y:S01]  /*a780*/  STL [R1+0x3d0], R38 ;  /* 0x0003d02601007387 */ /* 0x000fe20000100800 */
[----:B-1----:R-:W-:Y:S02]  /*a790*/  IMAD R26, R14, UR7, RZ ;  /* 0x000000070e1a7c24 */ /* 0x002fe4000f8e02ff */
[----:B------:R-:W-:Y:S01]  /*a7a0*/  IMAD R15, R41, UR7, RZ ;  /* 0x00000007290f7c24 */ /* 0x000fe2000f8e02ff */
[----:B------:R-:W-:Y:S01]  /*a7b0*/  STL [R1+0x3d8], R27 ;  /* 0x0003d81b01007387 */ /* 0x000fe20000100800 */
[----:B------:R-:W-:-:S03]  /*a7c0*/  IMAD R14, R40, UR7, RZ ;  /* 0x00000007280e7c24 */ /* 0x000fc6000f8e02ff */
[----:B------:R-:W-:Y:S01]  /*a7d0*/  STL [R1+0x3e0], R26 ;  /* 0x0003e01a01007387 */ /* 0x000fe20000100800 */
[----:B------:R-:W-:-:S03]  /*a7e0*/  IMAD R20, R20, UR7, RZ ;  /* 0x0000000714147c24 */ /* 0x000fc6000f8e02ff */
[----:B------:R0:W-:Y:S04]  /*a7f0*/  STL [R1+0x3e8], R15 ;  /* 0x0003e80f01007387 */ /* 0x0001e80000100800 */
[----:B------:R1:W-:Y:S01]  /*a800*/  STL [R1+0x3f0], R14 ;  /* 0x0003f00e01007387 */ /* 0x0003e20000100800 */
[----:B0-----:R-:W-:-:S03]  /*a810*/  IMAD R15, R19, UR7, RZ ;  /* 0x00000007130f7c24 */ /* 0x001fc6000f8e02ff */
[----:B------:R-:W-:Y:S01]  /*a820*/  STL [R1+0x3f8], R20 ;  /* 0x0003f81401007387 */ /* 0x000fe20000100800 */
[----:B-1----:R-:W-:-:S03]  /*a830*/  IMAD R14, R37, UR7, RZ ;  /* 0x00000007250e7c24 */ /* 0x002fc6000f8e02ff */
[----:B------:R0:W-:Y:S01]  /*a840*/  STL [R1+0x400], R15 ;  /* 0x0004000f01007387 */ /* 0x0001e20000100800 */
[----:B------:R-:W-:-:S03]  /*a850*/  IMAD R19, R36, UR7, RZ ;  /* 0x0000000724137c24 */ /* 0x000fc6000f8e02ff */
[----:B------:R1:W-:Y:S01]  /*a860*/  STL [R1+0x408], R14 ;  /* 0x0004080e01007387 */ /* 0x0003e20000100800 */
[----:B0-----:R-:W-:Y:S02]  /*a870*/  IMAD R15, R9, UR7, RZ ;  /* 0x00000007090f7c24 */ /* 0x001fe4000f8e02ff */
[----:B------:R-:W-:Y:S02]  /*a880*/  IMAD R9, R13, UR7, RZ ;  /* 0x000000070d097c24 */ /* 0x000fe4000f8e02ff */
[----:B-1----:R-:W-:Y:S01]  /*a890*/  IMAD R14, R18, UR7, RZ ;  /* 0x00000007120e7c24 */ /* 0x002fe2000f8e02ff */
[----:B------:R-:W-:Y:S01]  /*a8a0*/  STL [R1+0x410], R19 ;  /* 0x0004101301007387 */ /* 0x000fe20000100800 */
[----:B------:R-:W-:-:S03]  /*a8b0*/  IMAD R13, R11, UR7, RZ ;  /* 0x000000070b0d7c24 */ /* 0x000fc6000f8e02ff */
[----:B------:R-:W-:Y:S01]  /*a8c0*/  STL [R1+0x414], R15 ;  /* 0x0004140f01007387 */ /* 0x000fe20000100800 */
[----:B------:R-:W-:-:S03]  /*a8d0*/  IMAD R11, R12, UR7, RZ ;  /* 0x000000070c0b7c24 */ /* 0x000fc6000f8e02ff */
[----:B------:R-:W-:Y:S04]  /*a8e0*/  STL [R1+0x40c], R14 ;  /* 0x00040c0e01007387 */ /* 0x000fe80000100800 */
[----:B------:R0:W-:Y:S04]  /*a8f0*/  STL [R1+0x404], R9 ;  /* 0x0004040901007387 */ /* 0x0001e80000100800 */
[----:B------:R-:W-:Y:S01]  /*a900*/  STL [R1+0x3fc], R13 ;  /* 0x0003fc0d01007387 */ /* 0x000fe20000100800 */
[----:B0-----:R-:W-:Y:S02]  /*a910*/  IMAD R9, R0, UR7, RZ ;  /* 0x0000000700097c24 */ /* 0x001fe4000f8e02ff */
[----:B------:R-:W-:Y:S01]  /*a920*/  IMAD R0, R10, UR7, RZ ;  /* 0x000000070a007c24 */ /* 0x000fe2000f8e02ff */
[----:B------:R-:W-:Y:S01]  /*a930*/  STL [R1+0x3f4], R11 ;  /* 0x0003f40b01007387 */ /* 0x000fe20000100800 */
[----:B------:R-:W-:-:S03]  /*a940*/  IMAD R10, R35, UR7, RZ ;  /* 0x00000007230a7c24 */ /* 0x000fc6000f8e02ff */
[----:B------:R0:W-:Y:S04]  /*a950*/  STL [R1+0x3ec], R9 ;  /* 0x0003ec0901007387 */ /* 0x0001e80000100800 */
[----:B------:R1:W-:Y:S01]  /*a960*/  STL [R1+0x3e4], R0 ;  /* 0x0003e40001007387 */ /* 0x0003e20000100800 */
[----:B0-----:R-:W-:-:S03]  /*a970*/  IMAD R9, R24, UR7, RZ ;  /* 0x0000000718097c24 */ /* 0x001fc6000f8e02ff */
[----:B------:R0:W-:Y:S01]  /*a980*/  STL [R1+0x3dc], R10 ;  /* 0x0003dc0a01007387 */ /* 0x0001e20000100800 */
[----:B-1----:R-:W-:-:S03]  /*a990*/  IMAD R0, R25, UR7, RZ ;  /* 0x0000000719007c24 */ /* 0x002fc6000f8e02ff */
        /* <DEDUP_REMOVED lines=16> */
[----:B------:R-:W-:Y:S04]  /*aaa0*/  STL [R1+0x394], R10 ;  /* 0x0003940a01007387 */ /* 0x000fe80000100800 */
[----:B------:R-:W2:Y:S01]  /*aab0*/  LDL.LU R41, [R1+0xa4] ;  /* 0x0000a40001297983 */ /* 0x000ea20000300800 */
[----:B0-----:R-:W-:-:S03]  /*aac0*/  IMAD R0, R61, UR7, RZ ;  /* 0x000000073d007c24 */ /* 0x001fc6000f8e02ff */
[----:B------:R0:W-:Y:S04]  /*aad0*/  STL [R1+0x38c], R9 ;  /* 0x00038c0901007387 */ /* 0x0001e80000100800 */
[----:B------:R-:W3:Y:S04]  /*aae0*/  LDL.LU R40, [R1+0xa0] ;  /* 0x0000a00001287983 */ /* 0x000ee80000300800 */
[----:B------:R1:W-:Y:S04]  /*aaf0*/  STL [R1+0x384], R0 ;  /* 0x0003840001007387 */ /* 0x0003e80000100800 */
[----:B------:R-:W4:Y:S04]  /*ab00*/  LDL.LU R20, [R1+0x90] ;  /* 0x0000900001147983 */ /* 0x000f280000300800 */
[----:B------:R-:W4:Y:S04]  /*ab10*/  LDL.LU R19, [R1+0x8c] ;  /* 0x00008c0001137983 */ /* 0x000f280000300800 */
[----:B------:R-:W4:Y:S04]  /*ab20*/  LDL.LU R37, [R1+0x88] ;  /* 0x0000880001257983 */ /* 0x000f280000300800 */
[----:B------:R-:W4:Y:S04]  /*ab30*/  LDL.LU R36, [R1+0x84] ;  /* 0x0000840001247983 */ /* 0x000f280000300800 */
[----:B0-----:R-:W4:Y:S04]  /*ab40*/  LDL.LU R9, [R1+0x80] ;  /* 0x0000800001097983 */ /* 0x001f280000300800 */
[----:B------:R-:W4:Y:S04]  /*ab50*/  LDL.LU R18, [R1+0x7c] ;  /* 0x00007c0001127983 */ /* 0x000f280000300800 */
[----:B------:R-:W4:Y:S04]  /*ab60*/  LDL.LU R13, [R1+0x78] ;  /* 0x00007800010d7983 */ /* 0x000f280000300800 */
[----:B------:R-:W4:Y:S04]  /*ab70*/  LDL.LU R11, [R1+0x74] ;  /* 0x00007400010b7983 */ /* 0x000f280000300800 */
[----:B------:R-:W4:Y:S04]  /*ab80*/  LDL.LU R12, [R1+0x70] ;  /* 0x00007000010c7983 */ /* 0x000f280000300800 */
[----:B-1----:R-:W4:Y:S04]  /*ab90*/  LDL.LU R0, [R1+0x6c] ;  /* 0x00006c0001007983 */ /* 0x002f280000300800 */
[----:B------:R-:W4:Y:S04]  /*aba0*/  LDL.LU R10, [R1+0x68] ;  /* 0x00006800010a7983 */ /* 0x000f280000300800 */
        /* <DEDUP_REMOVED lines=17> */
[----:B------:R-:W4:Y:S01]  /*acc0*/  LDL.LU R14, [R1] ;  /* 0x00000000010e7983 */ /* 0x000f220000300800 */
[----:B--2---:R-:W-:-:S05]  /*acd0*/  IMAD R41, R41, UR7, RZ ;  /* 0x0000000729297c24 */ /* 0x004fca000f8e02ff */
[----:B------:R0:W-:Y:S01]  /*ace0*/  STL [R1+0x37c], R41 ;  /* 0x00037c2901007387 */ /* 0x0001e20000100800 */
[----:B---3--:R-:W-:-:S03]  /*acf0*/  IMAD R40, R40, UR7, RZ ;  /* 0x0000000728287c24 */ /* 0x008fc6000f8e02ff */
[----:B0-----:R-:W2:Y:S01]  /*ad00*/  LDL.LU R41, [R1+0x31b0] ;  /* 0x0031b00001297983 */ /* 0x001ea20000300800 */
[----:B----4-:R-:W-:-:S03]  /*ad10*/  IMAD R20, R20, UR7, RZ ;  /* 0x0000000714147c24 */ /* 0x010fc6000f8e02ff */
[----:B------:R0:W-:Y:S01]  /*ad20*/  STL [R1+0x378], R40 ;  /* 0x0003782801007387 */ /* 0x0001e20000100800 */
[----:B------:R-:W-:Y:S02]  /*ad30*/  IMAD R19, R19, UR7, RZ ;  /* 0x0000000713137c24 */ /* 0x000fe4000f8e02ff */
[----:B------:R-:W-:Y:S01]  /*ad40*/  IMAD R37, R37, UR7, RZ ;  /* 0x0000000725257c24 */ /* 0x000fe2000f8e02ff */
[----:B0-----:R-:W3:Y:S01]  /*ad50*/  LDL.LU R40, [R1+0x31ac] ;  /* 0x0031ac0001287983 */ /* 0x001ee20000300800 */
[----:B------:R-:W-:-:S03]  /*ad60*/  IMAD R36, R36, UR7, RZ ;  /* 0x0000000724247c24 */ /* 0x000fc6000f8e02ff */
[----:B------:R0:W-:Y:S01]  /*ad70*/  STL [R1+0x374], R20 ;  /* 0x0003741401007387 */ /* 0x0001e20000100800 */
[----:B------:R-:W-:Y:S02]  /*ad80*/  IMAD R9, R9, UR7, RZ ;  /* 0x0000000709097c24 */ /* 0x000fe4000f8e02ff */
[----:B------:R-:W-:Y:S01]  /*ad90*/  IMAD R18, R18, UR7, RZ ;  /* 0x0000000712127c24 */ /* 0x000fe2000f8e02ff */
[----:B0-----:R-:W4:Y:S04]  /*ada0*/  LDL.LU R20, [R1+0x31a8] ;  /* 0x0031a80001147983 */ /* 0x001f280000300800 */
[----:B------:R0:W-:Y:S01]  /*adb0*/  STL [R1+0x370], R19 ;  /* 0x0003701301007387 */ /* 0x0001e20000100800 */
[----:B------:R-:W-:Y:S02]  /*adc0*/  IMAD R13, R13, UR7, RZ ;  /* 0x000000070d0d7c24 */ /* 0x000fe4000f8e02ff */
[----:B------:R-:W-:Y:S01]  /*add0*/  IMAD R11, R11, UR7, RZ ;  /* 0x000000070b0b7c24 */ /* 0x000fe2000f8e02ff */
[----:B0-----:R-:W2:Y:S04]  /*ade0*/  LDL.LU R19, [R1+0x31a4] ;  /* 0x0031a40001137983 */ /* 0x001ea80000300800 */
[----:B------:R0:W-:Y:S01]  /*adf0*/  STL [R1+0x368], R37 ;  /* 0x0003682501007387 */ /* 0x0001e20000100800 */
[----:B------:R-:W-:-:S03]  /*ae00*/  IMAD R12, R12, UR7, RZ ;  /* 0x000000070c0c7c24 */ /* 0x000fc6000f8e02ff */
        /* <DEDUP_REMOVED lines=9> */
[----:B0-----:R-:W3:Y:S04]  /*aea0*/  LDL.LU R18, [R1+0x3194] ;  /* 0x0031940001127983 */ /* 0x001ee80000300800 */
        /* <DEDUP_REMOVED lines=8> */
[----:B0-----:R-:W4:Y:S04]  /*af30*/  LDL.LU R12, [R1+0x3188] ;  /* 0x00318800010c7983 */ /* 0x001f280000300800 */
        /* <DEDUP_REMOVED lines=24> */
[----:B------:R0:W-:Y:S04]  /*b0c0*/  STL [R1+0x32c], R31 ;  /* 0x00032c1f01007387 */ /* 0x0001e80000100800 */
        /* <DEDUP_REMOVED lines=10> */
[----:B0-----:R-:W4:Y:S01]  /*b170*/  LDL.LU R61, [R1+0x3150] ;  /* 0x00315000013d7983 */ /* 0x001f220000300800 */
[----:B------:R-:W-:-:S02]  /*b180*/  IMAD R27, R27, UR7, RZ ;  /* 0x000000071b1b7c24 */ /* 0x000fc4000f8e02ff */
[----:B------:R-:W-:Y:S02]  /*b190*/  IMAD R26, R26, UR7, RZ ;  /* 0x000000071a1a7c24 */ /* 0x000fe4000f8e02ff */
[----:B------:R-:W-:Y:S01]  /*b1a0*/  IMAD R39, R39, UR7, RZ ;  /* 0x0000000727277c24 */ /* 0x000fe2000f8e02ff */
[----:B------:R0:W-:Y:S04]  /*b1b0*/  STL [R1+0x314], R27 ;  /* 0x0003141b01007387 */ /* 0x0001e80000100800 */
[----:B------:R1:W-:Y:S01]  /*b1c0*/  STL [R1+0x310], R26 ;  /* 0x0003101a01007387 */ /* 0x0003e20000100800 */
[----:B0-----:R-:W-:-:S03]  /*b1d0*/  IMAD R27, R38, UR7, RZ ;  /* 0x00000007261b7c24 */ /* 0x001fc6000f8e02ff */
[----:B------:R0:W-:Y:S01]  /*b1e0*/  STL [R1+0x30c], R39 ;  /* 0x00030c2701007387 */ /* 0x0001e20000100800 */
[----:B-1----:R-:W-:Y:S02]  /*b1f0*/  IMAD R26, R15, UR7, RZ ;  /* 0x000000070f1a7c24 */ /* 0x002fe4000f8e02ff */
[----:B------:R-:W-:Y:S01]  /*b200*/  IMAD R15, R14, UR7, RZ ;  /* 0x000000070e0f7c24 */ /* 0x000fe2000f8e02ff */
[----:B------:R1:W-:Y:S04]  /*b210*/  STL [R1+0x308], R27 ;  /* 0x0003081b01007387 */ /* 0x0003e80000100800 */
[----:B------:R-:W-:Y:S04]  /*b220*/  STL [R1+0x304], R26 ;  /* 0x0003041a01007387 */ /* 0x000fe80000100800 */
[----:B------:R0:W-:Y:S01]  /*b230*/  STL [R1+0x300], R15 ;  /* 0x0003000f01007387 */ /* 0x0001e20000100800 */
[----:B--2---:R-:W-:-:S02]  /*b240*/  IMAD R9, R9, UR7, RZ ;  /* 0x0000000709097c24 */ /* 0x004fc4000f8e02ff */
[----:B---3--:R-:W-:Y:S02]  /*b250*/  IMAD R11, R11, UR7, RZ ;  /* 0x000000070b0b7c24 */ /* 0x008fe4000f8e02ff */
[----:B----4-:R-:W-:Y:S02]  /*b260*/  IMAD R0, R0, UR7, RZ ;  /* 0x0000000700007c24 */ /* 0x010fe4000f8e02ff */
[----:B------:R-:W-:Y:S02]  /*b270*/  IMAD R24, R24, UR7, RZ ;  /* 0x0000000718187c24 */ /* 0x000fe4000f8e02ff */
[----:B------:R-:W-:Y:S02]  /*b280*/  IMAD R38, R46, UR7, RZ ;  /* 0x000000072e267c24 */ /* 0x000fe4000f8e02ff */
[----:B0-----:R-:W-:Y:S02]  /*b290*/  IMAD R39, R47, UR7, RZ ;  /* 0x000000072f277c24 */ /* 0x001fe4000f8e02ff */
[----:B-1----:R-:W-:-:S02]  /*b2a0*/  IMAD R27, R53, UR7, RZ ;  /* 0x00000007351b7c24 */ /* 0x002fc4000f8e02ff */
[----:B------:R-:W-:Y:S02]  /*b2b0*/  IMAD R15, R34, UR7, RZ ;  /* 0x00000007220f7c24 */ /* 0x000fe4000f8e02ff */
[----:B------:R-:W-:Y:S02]  /*b2c0*/  IMAD R26, R60, UR7, RZ ;  /* 0x000000073c1a7c24 */ /* 0x000fe4000f8e02ff */
[----:B------:R-:W-:-:S05]  /*b2d0*/  IMAD R14, R61, UR7, RZ ;  /* 0x000000073d0e7c24 */ /* 0x000fca000f8e02ff */
        /* <DEDUP_REMOVED lines=9> */
[----:B------:R1:W-:Y:S04]  /*b370*/  STL [R1+0x2e8], R15 ;  /* 0x0002e80f01007387 */ /* 0x0003e80000100800 */
[----:B------:R2:W-:Y:S01]  /*b380*/  STL [R1+0x2e4], R14 ;  /* 0x0002e40e01007387 */ /* 0x0005e20000100800 */
[----:B0-----:R-:W-:Y:S02]  /*b390*/  IMAD R26, R29, UR7, RZ ;  /* 0x000000071d1a7c24 */ /* 0x001fe4000f8e02ff */
[----:B-1----:R-:W-:-:S03]  /*b3a0*/  IMAD R15, R28, UR7, RZ ;  /* 0x000000071c0f7c24 */ /* 0x002fc6000f8e02ff */
[----:B------:R-:W-:Y:S01]  /*b3b0*/  STL [R1+0x2e0], R26 ;  /* 0x0002e01a01007387 */ /* 0x000fe20000100800 */
[----:B--2---:R-:W-:-:S03]  /*b3c0*/  IMAD R14, R25, UR7, RZ ;  /* 0x00000007190e7c24 */ /* 0x004fc6000f8e02ff */
[----:B------:R0:W-:Y:S04]  /*b3d0*/  STL [R1+0x2dc], R15 ;  /* 0x0002dc0f01007387 */ /* 0x0001e80000100800 */
[----:B------:R1:W-:Y:S01]  /*b3e0*/  STL [R1+0x2d8], R14 ;  /* 0x0002d80e01007387 */ /* 0x0003e20000100800 */
[----:B0-----:R-:W-:-:S03]  /*b3f0*/  IMAD R15, R35, UR7, RZ ;  /* 0x00000007230f7c24 */ /* 0x001fc6000f8e02ff */
[----:B------:R-:W-:Y:S01]  /*b400*/  STL [R1+0x2d4], R24 ;  /* 0x0002d41801007387 */ /* 0x000fe20000100800 */
[----:B-1----:R-:W-:-:S03]  /*b410*/  IMAD R14, R10, UR7, RZ ;  /* 0x000000070a0e7c24 */ /* 0x002fc6000f8e02ff */
[----:B------:R-:W-:Y:S01]  /*b420*/  STL [R1+0x2d0], R15 ;  /* 0x0002d00f01007387 */ /* 0x000fe20000100800 */
[----:B------:R-:W-:-:S03]  /*b430*/  IMAD R10, R12, UR7, RZ ;  /* 0x000000070c0a7c24 */ /* 0x000fc6000f8e02ff */
[----:B------:R-:W-:Y:S04]  /*b440*/  STL [R1+0x2cc], R14 ;  /* 0x0002cc0e01007387 */ /* 0x000fe80000100800 */
[----:B------:R0:W-:Y:S04]  /*b450*/  STL [R1+0x2c8], R0 ;  /* 0x0002c80001007387 */ /* 0x0001e80000100800 */
[----:B------:R1:W-:Y:S01]  /*b460*/  STL [R1+0x2c4], R10 ;  /* 0x0002c40a01007387 */ /* 0x0003e20000100800 */
[----:B0-----:R-:W-:-:S03]  /*b470*/  IMAD R0, R13, UR7, RZ ;  /* 0x000000070d007c24 */ /* 0x001fc6000f8e02ff */
[----:B------:R-:W-:Y:S01]  /*b480*/  STL [R1+0x2c0], R11 ;  /* 0x0002c00b01007387 */ /* 0x000fe20000100800 */
[----:B-1----:R-:W-:-:S03]  /*b490*/  IMAD R10, R18, UR7, RZ ;  /* 0x00000007120a7c24 */ /* 0x002fc6000f8e02ff */
[----:B------:R0:W-:Y:S04]  /*b4a0*/  STL [R1+0x2bc], R0 ;  /* 0x0002bc0001007387 */ /* 0x0001e80000100800 */
[----:B------:R1:W-:Y:S01]  /*b4b0*/  STL [R1+0x2b8], R10 ;  /* 0x0002b80a01007387 */ /* 0x0003e20000100800 */
[----:B0-----:R-:W-:-:S03]  /*b4c0*/  IMAD R0, R36, UR7, RZ ;  /* 0x0000000724007c24 */ /* 0x001fc6000f8e02ff */
[----:B------:R0:W-:Y:S01]  /*b4d0*/  STL [R1+0x2b4], R9 ;  /* 0x0002b40901007387 */ /* 0x0001e20000100800 */
[----:B-1----:R-:W-:-:S03]  /*b4e0*/  IMAD R10, R37, UR7, RZ ;  /* 0x00000007250a7c24 */ /* 0x002fc6000f8e02ff */
[----:B------:R1:W-:Y:S01]  /*b4f0*/  STL [R1+0x2b0], R0 ;  /* 0x0002b00001007387 */ /* 0x0003e20000100800 */
[----:B------:R-:W-:Y:S02]  /*b500*/  IMAD R34, R40, UR7, RZ ;  /* 0x0000000728227c24 */ /* 0x000fe4000f8e02ff */
[----:B0-----:R-:W-:Y:S01]  /*b510*/  IMAD R9, R19, UR7, RZ ;  /* 0x0000000713097c24 */ /* 0x001fe2000f8e02ff */
[----:B------:R-:W-:Y:S01]  /*b520*/  STL [R1+0x2ac], R10 ;  /* 0x0002ac0a01007387 */ /* 0x000fe20000100800 */
[----:B-1----:R-:W-:-:S03]  /*b530*/  IMAD R0, R20, UR7, RZ ;  /* 0x0000000714007c24 */ /* 0x002fc6000f8e02ff */
[----:B------:R0:W-:Y:S04]  /*b540*/  STL [R1+0x2a8], R9 ;  /* 0x0002a80901007387 */ /* 0x0001e80000100800 */
[----:B------:R-:W2:Y:S04]  /*b550*/  LDL.LU R40, [R1+0x3d0] ;  /* 0x0003d00001287983 */ /* 0x000ea80000300800 */
[----:B------:R1:W-:Y:S01]  /*b560*/  STL [R1+0x2a4], R0 ;  /* 0x0002a40001007387 */ /* 0x0003e20000100800 */
[----:B0-----:R-:W-:Y:S02]  /*b570*/  IMAD R9, R42, UR7, RZ ;  /* 0x000000072a097c24 */ /* 0x001fe4000f8e02ff */
[----:B-1----:R-:W-:-:S02]  /*b580*/  IMAD R0, R41, UR7, RZ ;  /* 0x0000000729007c24 */ /* 0x002fc4000f8e02ff */
[----:B------:R-:W3:Y:S04]  /*b590*/  LDL.LU R41, [R1+0x3c8] ;  /* 0x0003c80001297983 */ /* 0x000ee80000300800 */
[----:B------:R-:W-:Y:S04]  /*b5a0*/  STL [R1+0x2a0], R34 ;  /* 0x0002a02201007387 */ /* 0x000fe80000100800 */
[----:B------:R0:W-:Y:S04]  /*b5b0*/  STL [R1+0x29c], R0 ;  /* 0x00029c0001007387 */ /* 0x0001e80000100800 */
[----:B------:R-:W4:Y:S01]  /*b5c0*/  LDL.LU R42, [R1+0x3d8] ;  /* 0x0003d800012a7983 */ /* 0x000f220000300800 */
[----:B0-----:R-:W-:-:S03]  /*b5d0*/  IMAD R0, R43, UR7, RZ ;  /* 0x000000072b007c24 */ /* 0x001fc6000f8e02ff */
[----:B------:R0:W-:Y:S04]  /*b5e0*/  STL [R1+0x298], R9 ;  /* 0x0002980901007387 */ /* 0x0001e80000100800 */
[----:B------:R-:W2:Y:S04]  /*b5f0*/  LDL.LU R43, [R1+0x3c0] ;  /* 0x0003c000012b7983 */ /* 0x000ea80000300800 */
[----:B------:R1:W-:Y:S01]  /*b600*/  STL [R1+0x294], R0 ;  /* 0x0002940001007387 */ /* 0x0003e20000100800 */
[----:B0-----:R-:W-:-:S03]  /*b610*/  IMAD R9, R44, UR7, RZ ;  /* 0x000000072c097c24 */ /* 0x001fc6000f8e02ff */
[----:B------:R-:W2:Y:S01]  /*b620*/  LDL.LU R44, [R1+0x3e0] ;  /* 0x0003e000012c7983 */ /* 0x000ea20000300800 */
[----:B-1----:R-:W-:-:S03]  /*b630*/  IMAD R0, R45, UR7, RZ ;  /* 0x000000072d007c24 */ /* 0x002fc6000f8e02ff */
[----:B------:R-:W-:Y:S04]  /*b640*/  STL [R1+0x290], R9 ;  /* 0x0002900901007387 */ /* 0x000fe80000100800 */
[----:B------:R-:W2:Y:S04]  /*b650*/  LDL R11, [R1+0x50] ;  /* 0x00005000010b7983 */ /* 0x000ea80000100800 */
[----:B------:R-:W2:Y:S04]  /*b660*/  LDL R12, [R1+0x54] ;  /* 0x00005400010c7983 */ /* 0x000ea80000100800 */
[----:B------:R0:W-:Y:S04]  /*b670*/  STL [R1+0x28c], R0 ;  /* 0x00028c0001007387 */ /* 0x0001e80000100800 */
[----:B------:R-:W2:Y:S01]  /*b680*/  LDL R25, [R1+0x28] ;  /* 0x0000280001197983 */ /* 0x000ea20000100800 */
[----:B------:R-:W-:-:S03]  /*b690*/  IMAD R37, R48, UR7, RZ ;  /* 0x0000000730257c24 */ /* 0x000fc6000f8e02ff */
[----:B------:R-:W3:Y:S01]  /*b6a0*/  LDL R10, [R1+0x58] ;  /* 0x00005800010a7983 */ /* 0x000ee20000100800 */
[----:B------:R-:W-:-:S03]  /*b6b0*/  IMAD R36, R49, UR7, RZ ;  /* 0x0000000731247c24 */ /* 0x000fc6000f8e02ff */
[----:B------:R-:W3:Y:S04]  /*b6c0*/  LDL R60, [R1+0x5c] ;  /* 0x00005c00013c7983 */ /* 0x000ee80000100800 */
[----:B------:R-:W3:Y:S04]  /*b6d0*/  LDL R61, [R1+0x36c] ;  /* 0x00036c00013d7983 */ /* 0x000ee80000100800 */
[----:B------:R-:W3:Y:S04]  /*b6e0*/  LDL.LU R45, [R1+0x3b8] ;  /* 0x0003b800012d7983 */ /* 0x000ee80000300800 */
[----:B------:R-:W3:Y:S01]  /*b6f0*/  LDL.LU R47, [R1+0x3b0] ;  /* 0x0003b000012f7983 */ /* 0x000ee20000300800 */
[----:B------:R-:W-:-:S03]  /*b700*/  IMAD R35, R50, UR7, RZ ;  /* 0x0000000732237c24 */ /* 0x000fc6000f8e02ff */
[----:B------:R-:W-:Y:S04]  /*b710*/  STL [R1+0x288], R38 ;  /* 0x0002882601007387 */ /* 0x000fe80000100800 */
[----:B------:R-:W-:Y:S01]  /*b720*/  STL [R1+0x284], R39 ;  /* 0x0002842701007387 */ /* 0x000fe20000100800 */
[----:B------:R-:W-:-:S03]  /*b730*/  IMAD R28, R51, UR7, RZ ;  /* 0x00000007331c7c24 */ /* 0x000fc6000f8e02ff */
[----:B------:R-:W-:Y:S01]  /*b740*/  STL.64 [R1+0x3110], R38 ;  /* 0x0031102601007387 */ /* 0x000fe20000100a00 */
[----:B------:R-:W-:-:S03]  /*b750*/  IMAD R26, R52, UR7, RZ ;  /* 0x00000007341a7c24 */ /* 0x000fc6000f8e02ff */
[----:B------:R-:W3:Y:S04]  /*b760*/  LDL.LU R49, [R1+0x3a8] ;  /* 0x0003a80001317983 */ /* 0x000ee80000300800 */
[----:B------:R-:W-:Y:S04]  /*b770*/  STL [R1+0x280], R37 ;  /* 0x0002802501007387 */ /* 0x000fe80000100800 */
[----:B------:R-:W-:Y:S04]  /*b780*/  STL [R1+0x27c], R36 ;  /* 0x00027c2401007387 */ /* 0x000fe80000100800 */
[----:B------:R-:W-:Y:S04]  /*b790*/  STL.64 [R1+0x3118], R36 ;  /* 0x0031182401007387 */ /* 0x000fe80000100a00 */
[----:B------:R-:W4:Y:S01]  /*b7a0*/  LDL.LU R51, [R1+0x3a0] ;  /* 0x0003a00001337983 */ /* 0x000f220000300800 */
[----:B------:R-:W-:-:S03]  /*b7b0*/  IMAD R29, R54, UR7, RZ ;  /* 0x00000007361d7c24 */ /* 0x000fc6000f8e02ff */
[----:B------:R-:W-:Y:S04]  /*b7c0*/  STL [R1+0x278], R35 ;  /* 0x0002782301007387 */ /* 0x000fe80000100800 */
[----:B------:R-:W-:Y:S01]  /*b7d0*/  STL.64 [R1+0x3120], R34 ;  /* 0x0031202201007387 */ /* 0x000fe20000100a00 */
[----:B------:R-:W-:-:S03]  /*b7e0*/  IMAD R30, R55, UR7, RZ ;  /* 0x00000007371e7c24 */ /* 0x000fc6000f8e02ff */
[----:B------:R-:W-:Y:S04]  /*b7f0*/  STL [R1+0x274], R28 ;  /* 0x0002741c01007387 */ /* 0x000fe80000100800 */
[----:B------:R-:W-:Y:S04]  /*b800*/  STL [R1+0x270], R26 ;  /* 0x0002701a01007387 */ /* 0x000fe80000100800 */
[----:B------:R-:W4:Y:S04]  /*b810*/  LDL.LU R53, [R1+0x398] ;  /* 0x0003980001357983 */ /* 0x000f280000300800 */
[----:B------:R-:W-:Y:S04]  /*b820*/  STL [R1+0x26c], R27 ;  /* 0x00026c1b01007387 */ /* 0x000fe80000100800 */
[----:B------:R-:W-:Y:S01]  /*b830*/  STL.64 [R1+0x3128], R26 ;  /* 0x0031281a01007387 */ /* 0x000fe20000100a00 */
[----:B------:R-:W-:-:S03]  /*b840*/  IMAD R32, R57, UR7, RZ ;  /* 0x0000000739207c24 */ /* 0x000fc6000f8e02ff */
[----:B------:R-:W4:Y:S04]  /*b850*/  LDL.LU R55, [R1+0x390] ;  /* 0x0003900001377983 */ /* 0x000f280000300800 */
[----:B------:R-:W-:Y:S04]  /*b860*/  STL [R1+0x268], R29 ;  /* 0x0002681d01007387 */ /* 0x000fe80000100800 */
[----:B------:R-:W-:Y:S04]  /*b870*/  STL.64 [R1+0x3130], R28 ;  /* 0x0031301c01007387 */ /* 0x000fe80000100a00 */
[----:B------:R-:W-:Y:S04]  /*b880*/  STL [R1+0x264], R30 ;  /* 0x0002641e01007387 */ /* 0x000fe80000100800 */
[----:B------:R-:W4:Y:S01]  /*b890*/  LDL.LU R57, [R1+0x388] ;  /* 0x0003880001397983 */ /* 0x000f220000300800 */
[----:B------:R-:W-:-:S02]  /*b8a0*/  IMAD R31, R56, UR7, RZ ;  /* 0x00000007381f7c24 */ /* 0x000fc4000f8e02ff */
[----:B------:R-:W-:Y:S02]  /*b8b0*/  IMAD R24, R58, UR7, RZ ;  /* 0x000000073a187c24 */ /* 0x000fe4000f8e02ff */
[----:B------:R-:W-:Y:S01]  /*b8c0*/  IMAD R14, R59, UR7, RZ ;  /* 0x000000073b0e7c24 */ /* 0x000fe2000f8e02ff */
[----:B------:R-:W-:Y:S01]  /*b8d0*/  STL [R1+0x260], R31 ;  /* 0x0002601f01007387 */ /* 0x000fe20000100800 */
[----:B------:R-:W-:Y:S02]  /*b8e0*/  IMAD R20, R7, UR7, RZ ;  /* 0x0000000707147c24 */ /* 0x000fe4000f8e02ff */
[----:B------:R-:W-:Y:S01]  /*b8f0*/  IMAD R15, R8, UR7, RZ ;  /* 0x00000007080f7c24 */ /* 0x000fe2000f8e02ff */
[----:B------:R-:W-:Y:S01]  /*b900*/  STL.64 [R1+0x3138], R30 ;  /* 0x0031381e01007387 */ /* 0x000fe20000100a00 */
[----:B------:R-:W-:-:S03]  /*b910*/  IMAD R19, R6, UR7, RZ ;  /* 0x0000000706137c24 */ /* 0x000fc6000f8e02ff */
[----:B------:R-:W-:Y:S01]  /*b920*/  STL [R1+0x25c], R32 ;  /* 0x00025c2001007387 */ /* 0x000fe20000100800 */
[----:B------:R-:W-:-:S03]  /*b930*/  IMAD R18, R5, UR7, RZ ;  /* 0x0000000705127c24 */ /* 0x000fc6000f8e02ff */
[----:B------:R-:W-:Y:S01]  /*b940*/  STL [R1+0x258], R24 ;  /* 0x0002581801007387 */ /* 0x000fe20000100800 */
[----:B------:R-:W-:-:S03]  /*b950*/  IMAD R33, R4, UR7, RZ ;  /* 0x0000000704217c24 */ /* 0x000fc6000f8e02ff */
[----:B------:R-:W-:Y:S04]  /*b960*/  STL [R1+0x254], R14 ;  /* 0x0002540e01007387 */ /* 0x000fe80000100800 */
[----:B------:R-:W-:Y:S04]  /*b970*/  STL [R1+0x24c], R20 ;  /* 0x00024c1401007387 */ /* 0x000fe80000100800 */
[----:B------:R-:W-:Y:S04]  /*b980*/  STL [R1+0x250], R15 ;  /* 0x0002500f01007387 */ /* 0x000fe80000100800 */
[----:B------:R-:W-:Y:S04]  /*b990*/  STL.64 [R1+0x3140], R14 ;  /* 0x0031400e01007387 */ /* 0x000fe80000100a00 */
[----:B------:R-:W-:Y:S04]  /*b9a0*/  STL [R1+0x248], R19 ;  /* 0x0002481301007387 */ /* 0x000fe80000100800 */
[----:B------:R-:W-:Y:S04]  /*b9b0*/  STL [R1+0x244], R18 ;  /* 0x0002441201007387 */ /* 0x000fe80000100800 */
[----:B------:R-:W-:Y:S04]  /*b9c0*/  STL.64 [R1+0x3148], R18 ;  /* 0x0031481201007387 */ /* 0x000fe80000100a00 */
[----:B------:R-:W4:Y:S04]  /*b9d0*/  LDL.LU R46, [R1+0x3e8] ;  /* 0x0003e800012e7983 */ /* 0x000f280000300800 */
[----:B------:R-:W-:Y:S01]  /*b9e0*/  STL [R1+0x240], R33 ;  /* 0x0002402101007387 */ /* 0x000fe20000100800 */
[----:B------:R-:W-:-:S04]  /*b9f0*/  IMAD.WIDE R6, R22, 0x2, R16 ;  /* 0x0000000216067825 */ /* 0x000fc800078e0210 */
[----:B0-----:R-:W-:Y:S02]  /*ba00*/  IMAD R0, R2, UR7, RZ ;  /* 0x0000000702007c24 */ /* 0x001fe4000f8e02ff */
[----:B--2---:R-:W-:-:S05]  /*ba10*/  IMAD.WIDE R4, R25, 0x2, R16 ;  /* 0x0000000219047825 */ /* 0x004fca00078e0210 */
[----:B------:R0:W-:Y:S04]  /*ba20*/  STL.64 [R1+0x238], R4 ;  /* 0x0002380401007387 */ /* 0x0001e80000100a00 */
[----:B------:R-:W2:Y:S01]  /*ba30*/  LDL.LU R48, [R1+0x3f0] ;  /* 0x0003f00001307983 */ /* 0x000ea20000300800 */
[----:B0-----:R-:W-:-:S05]  /*ba40*/  IMAD.WIDE R4, R23, 0x2, R16 ;  /* 0x0000000217047825 */ /* 0x001fca00078e0210 */
[----:B------:R0:W-:Y:S04]  /*ba50*/  STL.64 [R1+0x230], R4 ;  /* 0x0002300401007387 */ /* 0x0001e80000100a00 */
[----:B------:R-:W2:Y:S04]  /*ba60*/  LDL.LU R50, [R1+0x3f8] ;  /* 0x0003f80001327983 */ /* 0x000ea80000300800 */
[----:B------:R3:W-:Y:S01]  /*ba70*/  STL.64 [R1+0x228], R6 ;  /* 0x0002280601007387 */ /* 0x0007e20000100a00 */
[----:B0-----:R-:W-:-:S03]  /*ba80*/  IMAD.WIDE R4, R21, 0x2, R16 ;  /* 0x0000000215047825 */ /* 0x001fc600078e0210 */
[----:B------:R-:W2:Y:S04]  /*ba90*/  LDL.LU R52, [R1+0x400] ;  /* 0x0004000001347983 */ /* 0x000ea80000300800 */
[----:B------:R-:W2:Y:S04]  /*baa0*/  LDL.LU R54, [R1+0x408] ;  /* 0x0004080001367983 */ /* 0x000ea80000300800 */
[----:B------:R0:W-:Y:S01]  /*bab0*/  STL.64 [R1+0x220], R4 ;  /* 0x0002200401007387 */ /* 0x0001e20000100a00 */
[----:B------:R-:W-:-:S03]  /*bac0*/  IMAD.WIDE R8, R12, 0x2, R16 ;  /* 0x000000020c087825 */ /* 0x000fc600078e0210 */
[----:B------:R-:W2:Y:S01]  /*bad0*/  LDL.LU R56, [R1+0x410] ;  /* 0x0004100001387983 */ /* 0x000ea20000300800 */
[----:B---3--:R-:W-:-:S04]  /*bae0*/  IMAD.WIDE R6, R10, 0x2, R16 ;  /* 0x000000020a067825 */ /* 0x008fc800078e0210 */
[----:B0-----:R-:W-:-:S05]  /*baf0*/  IMAD.WIDE R4, R11, 0x2, R16 ;  /* 0x000000020b047825 */ /* 0x001fca00078e0210 */
[----:B------:R0:W-:Y:S04]  /*bb00*/  STL.64 [R1+0x218], R4 ;  /* 0x0002180401007387 */ /* 0x0001e80000100a00 */
[----:B------:R1:W-:Y:S04]  /*bb10*/  STL.64 [R1+0x210], R8 ;  /* 0x0002100801007387 */ /* 0x0003e80000100a00 */
[----:B------:R3:W-:Y:S01]  /*bb20*/  STL.64 [R1+0x208], R6 ;  /* 0x0002080601007387 */ /* 0x0007e20000100a00 */
[----:B0-----:R-:W-:-:S04]  /*bb30*/  IMAD.WIDE R4, R60, 0x2, R16 ;  /* 0x000000023c047825 */ /* 0x001fc800078e0210 */
[--C-:B-1----:R-:W-:Y:S01]  /*bb40*/  IMAD.WIDE R8, R61, 0x2, R16.reuse ;  /* 0x000000023d087825 */ /* 0x102fe200078e0210 */
[----:B------:R0:W-:Y:S03]  /*bb50*/  STL.64 [R1+0x200], R4 ;  /* 0x0002000401007387 */ /* 0x0001e60000100a00 */
[--C-:B---3--:R-:W-:Y:S01]  /*bb60*/  IMAD.WIDE R6, R3, 0x2, R16.reuse ;  /* 0x0000000203067825 */ /* 0x108fe200078e0210 */
[----:B------:R-:W-:Y:S03]  /*bb70*/  STL.64 [R1+0x1f8], R8 ;  /* 0x0001f80801007387 */ /* 0x000fe60000100a00 */
[--C-:B----4-:R-:W-:Y:S01]  /*bb80*/  IMAD.WIDE R2, R55, 0x2, R16.reuse ;  /* 0x0000000237027825 */ /* 0x110fe200078e0210 */
[----:B------:R1:W-:Y:S03]  /*bb90*/  STL.64 [R1+0x1a8], R6 ;  /* 0x0001a80601007387 */ /* 0x0003e60000100a00 */
[----:B0-----:R-:W-:-:S04]  /*bba0*/  IMAD.WIDE R4, R57, 0x2, R16 ;  /* 0x0000000239047825 */ /* 0x001fc800078e0210 */
[--C-:B-1----:R-:W-:Y:S01]  /*bbb0*/  IMAD.WIDE R6, R53, 0x2, R16.reuse ;  /* 0x0000000235067825 */ /* 0x102fe200078e0210 */
[----:B------:R0:W-:Y:S04]  /*bbc0*/  STL.64 [R1+0x198], R4 ;  /* 0x0001980401007387 */ /* 0x0001e80000100a00 */
[----:B------:R1:W-:Y:S04]  /*bbd0*/  STL.64 [R1+0x188], R2 ;  /* 0x0001880201007387 */ /* 0x0003e80000100a00 */
[----:B------:R3:W-:Y:S01]  /*bbe0*/  STL.64 [R1+0x178], R6 ;  /* 0x0001780601007387 */ /* 0x0007e20000100a00 */
[----:B0-----:R-:W-:-:S04]  /*bbf0*/  IMAD.WIDE R4, R51, 0x2, R16 ;  /* 0x0000000233047825 */ /* 0x001fc800078e0210 */
[--C-:B-1----:R-:W-:Y:S01]  /*bc00*/  IMAD.WIDE R2, R49, 0x2, R16.reuse ;  /* 0x0000000231027825 */ /* 0x102fe200078e0210 */
[----:B------:R0:W-:Y:S03]  /*bc10*/  STL.64 [R1+0x168], R4 ;  /* 0x0001680401007387 */ /* 0x0001e60000100a00 */
[--C-:B---3--:R-:W-:Y:S01]  /*bc20*/  IMAD.WIDE R6, R47, 0x2, R16.reuse ;  /* 0x000000022f067825 */ /* 0x108fe200078e0210 */
[----:B------:R1:W-:Y:S04]  /*bc30*/  STL.64 [R1+0x158], R2 ;  /* 0x0001580201007387 */ /* 0x0003e80000100a00 */
[----:B------:R-:W-:Y:S01]  /*bc40*/  STL.64 [R1+0xd0], R6 ;  /* 0x0000d00601007387 */ /* 0x000fe20000100a00 */
[----:B0-----:R-:W-:-:S03]  /*bc50*/  IMAD.WIDE R4, R45, 0x2, R16 ;  /* 0x000000022d047825 */ /* 0x001fc600078e0210 */
[----:B------:R-:W3:Y:S01]  /*bc60*/  LDL R14, [R1+0x414] ;  /* 0x00041400010e7983 */ /* 0x000ee20000100800 */
[----:B-1----:R-:W-:-:S03]  /*bc70*/  IMAD.WIDE R2, R43, 0x2, R16 ;  /* 0x000000022b027825 */ /* 0x002fc600078e0210 */
[----:B------:R-:W-:Y:S04]  /*bc80*/  STL.64 [R1+0xb8], R4 ;  /* 0x0000b80401007387 */ /* 0x000fe80000100a00 */
[----:B------:R-:W4:Y:S04]  /*bc90*/  LDL R15, [R1+0x40c] ;  /* 0x00040c00010f7983 */ /* 0x000f280000100800 */
[----:B------:R0:W-:Y:S04]  /*bca0*/  STL.64 [R1+0xa0], R2 ;  /* 0x0000a00201007387 */ /* 0x0001e80000100a00 */
[----:B------:R-:W4:Y:S04]  /*bcb0*/  LDL R59, [R1+0x404] ;  /* 0x00040400013b7983 */ /* 0x000f280000100800 */
        /* <DEDUP_REMOVED lines=12> */
[----:B------:R-:W4:Y:S01]  /*bd80*/  LDL R37, [R1+0x39c] ;  /* 0x00039c0001257983 */ /* 0x000f220000100800 */
[----:B------:R-:W-:-:S04]  /*bd90*/  IMAD.WIDE R60, R41, 0x2, R16 ;  /* 0x00000002293c7825 */ /* 0x000fc800078e0210 */
[--C-:B0-----:R-:W-:Y:S01]  /*bda0*/  IMAD.WIDE R2, R40, 0x2, R16.reuse ;  /* 0x0000000228027825 */ /* 0x101fe200078e0210 */
[----:B------:R-:W-:Y:S03]  /*bdb0*/  STL.64 [R1+0x2f70], R60 ;  /* 0x002f703c01007387 */ /* 0x000fe60000100a00 */
[--C-:B------:R-:W-:Y:S01]  /*bdc0*/  IMAD.WIDE R4, R42, 0x2, R16.reuse ;  /* 0x000000022a047825 */ /* 0x100fe200078e0210 */
[----:B------:R-:W-:Y:S03]  /*bdd0*/  STL.64 [R1+0x2f78], R2 ;  /* 0x002f780201007387 */ /* 0x000fe60000100a00 */
[--C-:B------:R-:W-:Y:S01]  /*bde0*/  IMAD.WIDE R6, R44, 0x2, R16.reuse ;  /* 0x000000022c067825 */ /* 0x100fe200078e0210 */
[----:B------:R0:W-:Y:S03]  /*bdf0*/  STL.64 [R1+0x2f80], R4 ;  /* 0x002f800401007387 */ /* 0x0001e60000100a00 */
[--C-:B------:R-:W-:Y:S01]  /*be00*/  IMAD.WIDE R8, R46, 0x2, R16.reuse ;  /* 0x000000022e087825 */ /* 0x100fe200078e0210 */
[----:B------:R1:W-:Y:S04]  /*be10*/  STL.64 [R1+0x2f88], R6 ;  /* 0x002f880601007387 */ /* 0x0003e80000100a00 */
[----:B------:R-:W-:Y:S01]  /*be20*/  STL.64 [R1+0x2f90], R8 ;  /* 0x002f900801007387 */ /* 0x000fe20000100a00 */
[----:B--2---:R-:W-:-:S05]  /*be30*/  IMAD.WIDE R10, R48, 0x2, R16 ;  /* 0x00000002300a7825 */ /* 0x004fca00078e0210 */
[----:B------:R-:W-:Y:S01]  /*be40*/  STL.64 [R1+0x2f98], R10 ;  /* 0x002f980a01007387 */ /* 0x000fe20000100a00 */
[----:B------:R-:W-:-:S05]  /*be50*/  IMAD.WIDE R12, R50, 0x2, R16 ;  /* 0x00000002320c7825 */ /* 0x000fca00078e0210 */
[----:B------:R-:W-:Y:S01]  /*be60*/  STL.64 [R1+0x2fa0], R12 ;  /* 0x002fa00c01007387 */ /* 0x000fe20000100a00 */
[----:B0-----:R-:W-:-:S04]  /*be70*/  IMAD.WIDE R4, R52, 0x2, R16 ;  /* 0x0000000234047825 */ /* 0x001fc800078e0210 */
[--C-:B------:R-:W-:Y:S01]  /*be80*/  IMAD.WIDE R2, R54, 0x2, R16.reuse ;  /* 0x0000000236027825 */ /* 0x100fe200078e0210 */
[----:B------:R3:W-:Y:S03]  /*be90*/  STL.64 [R1+0x430], R4 ;  /* 0x0004300401007387 */ /* 0x0007e60000100a00 */
[--C-:B-1----:R-:W-:Y:S01]  /*bea0*/  IMAD.WIDE R6, R56, 0x2, R16.reuse ;  /* 0x0000000238067825 */ /* 0x102fe200078e0210 */
[----:B------:R4:W-:Y:S04]  /*beb0*/  STL.64 [R1+0x448], R2 ;  /* 0x0004480201007387 */ /* 0x0009e80000100a00 */
[----:B------:R0:W-:Y:S01]  /*bec0*/  STL.64 [R1+0x460], R6 ;  /* 0x0004600601007387 */ /* 0x0001e20000100a00 */
[----:B---3--:R-:W-:-:S05]  /*bed0*/  IMAD.WIDE R4, R14, 0x2, R16 ;  /* 0x000000020e047825 */ /* 0x008fca00078e0210 */
[----:B------:R1:W-:Y:S01]  /*bee0*/  STL.64 [R1+0x478], R4 ;  /* 0x0004780401007387 */ /* 0x0003e20000100a00 */
[----:B----4-:R-:W-:-:S04]  /*bef0*/  IMAD.WIDE R2, R15, 0x2, R16 ;  /* 0x000000020f027825 */ /* 0x010fc800078e0210 */
[--C-:B0-----:R-:W-:Y:S01]  /*bf00*/  IMAD.WIDE R6, R59, 0x2, R16.reuse ;  /* 0x000000023b067825 */ /* 0x101fe200078e0210 */
[----:B------:R0:W-:Y:S03]  /*bf10*/  STL.64 [R1+0x490], R2 ;  /* 0x0004900201007387 */ /* 0x0001e60000100a00 */
[--C-:B-1----:R-:W-:Y:S01]  /*bf20*/  IMAD.WIDE R4, R30, 0x2, R16.reuse ;  /* 0x000000021e047825 */ /* 0x102fe200078e0210 */
[----:B------:R1:W-:Y:S04]  /*bf30*/  STL.64 [R1+0x4a8], R6 ;  /* 0x0004a80601007387 */ /* 0x0003e80000100a00 */
[----:B------:R2:W-:Y:S01]  /*bf40*/  STL.64 [R1+0x4c0], R4 ;  /* 0x0004c00401007387 */ /* 0x0005e20000100a00 */
[----:B0-----:R-:W-:-:S04]  /*bf50*/  IMAD.WIDE R2, R31, 0x2, R16 ;  /* 0x000000021f027825 */ /* 0x001fc800078e0210 */
[--C-:B-1----:R-:W-:Y:S01]  /*bf60*/  IMAD.WIDE R6, R58, 0x2, R16.reuse ;  /* 0x000000023a067825 */ /* 0x102fe200078e0210 */
[----:B------:R0:W-:Y:S03]  /*bf70*/  STL.64 [R1+0x4d8], R2 ;  /* 0x0004d80201007387 */ /* 0x0001e60000100a00 */
[--C-:B--2---:R-:W-:Y:S01]  /*bf80*/  IMAD.WIDE R4, R28, 0x2, R16.reuse ;  /* 0x000000021c047825 */ /* 0x104fe200078e0210 */
[----:B------:R1:W-:Y:S04]  /*bf90*/  STL.64 [R1+0x4f0], R6 ;  /* 0x0004f00601007387 */ /* 0x0003e80000100a00 */
[----:B------:R2:W-:Y:S01]  /*bfa0*/  STL.64 [R1+0x508], R4 ;  /* 0x0005080401007387 */ /* 0x0005e20000100a00 */
[----:B0-----:R-:W-:-:S04]  /*bfb0*/  IMAD.WIDE R2, R29, 0x2, R16 ;  /* 0x000000021d027825 */ /* 0x001fc800078e0210 */
[--C-:B-1----:R-:W-:Y:S01]  /*bfc0*/  IMAD.WIDE R6, R26, 0x2, R16.reuse ;  /* 0x000000021a067825 */ /* 0x102fe200078e0210 */
[----:B------:R0:W-:Y:S03]  /*bfd0*/  STL.64 [R1+0x520], R2 ;  /* 0x0005200201007387 */ /* 0x0001e60000100a00 */
[--C-:B--2---:R-:W-:Y:S01]  /*bfe0*/  IMAD.WIDE R4, R38, 0x2, R16.reuse ;  /* 0x0000000226047825 */ /* 0x104fe200078e0210 */
[----:B------:R1:W-:Y:S04]  /*bff0*/  STL.64 [R1+0x538], R6 ;  /* 0x0005380601007387 */ /* 0x0003e80000100a00 */
[----:B------:R-:W2:Y:S01]  /*c000*/  LDL R38, [R1+0x394] ;  /* 0x0003940001267983 */ /* 0x000ea20000100800 */
[----:B0-----:R-:W-:-:S03]  /*c010*/  IMAD.WIDE R2, R39, 0x2, R16 ;  /* 0x0000000227027825 */ /* 0x001fc600078e0210 */
[----:B------:R0:W-:Y:S04]  /*c020*/  STL.64 [R1+0x550], R4 ;  /* 0x0005500401007387 */ /* 0x0001e80000100a00 */
[----:B------:R-:W3:Y:S01]  /*c030*/  LDL R39, [R1+0x38c] ;  /* 0x00038c0001277983 */ /* 0x000ee20000100800 */
[----:B-1----:R-:W-:-:S03]  /*c040*/  IMAD.WIDE R6, R35, 0x2, R16 ;  /* 0x0000000223067825 */ /* 0x002fc600078e0210 */
[----:B------:R1:W-:Y:S01]  /*c050*/  STL.64 [R1+0x568], R2 ;  /* 0x0005680201007387 */ /* 0x0003e20000100a00 */
[----:B0-----:R-:W-:-:S05]  /*c060*/  IMAD.WIDE R4, R27, 0x2, R16 ;  /* 0x000000021b047825 */ /* 0x001fca00078e0210 */
[----:B------:R0:W-:Y:S01]  /*c070*/  STL.64 [R1+0x580], R4 ;  /* 0x0005800401007387 */ /* 0x0001e20000100a00 */
[----:B-1----:R-:W-:-:S05]  /*c080*/  IMAD.WIDE R2, R34, 0x2, R16 ;  /* 0x0000000222027825 */ /* 0x002fca00078e0210 */
[----:B------:R1:W-:Y:S01]  /*c090*/  STL.64 [R1+0x598], R2 ;  /* 0x0005980201007387 */ /* 0x0003e20000100a00 */
[----:B0-----:R-:W-:-:S03]  /*c0a0*/  IMAD.WIDE R4, R36, 0x2, R16 ;  /* 0x0000000224047825 */ /* 0x001fc600078e0210 */
[----:B------:R0:W-:Y:S04]  /*c0b0*/  STL.64 [R1+0x5b0], R6 ;  /* 0x0005b00601007387 */ /* 0x0001e80000100a00 */
[----:B------:R-:W4:Y:S01]  /*c0c0*/  LDL R11, [R1+0x384] ;  /* 0x00038400010b7983 */ /* 0x000f220000100800 */
[----:B-1----:R-:W-:-:S03]  /*c0d0*/  IMAD.WIDE R2, R37, 0x2, R16 ;  /* 0x0000000225027825 */ /* 0x002fc600078e0210 */
[----:B------:R1:W-:Y:S04]  /*c0e0*/  STL.64 [R1+0x5d0], R4 ;  /* 0x0005d00401007387 */ /* 0x0003e80000100a00 */
[----:B------:R-:W4:Y:S04]  /*c0f0*/  LDL R8, [R1+0x37c] ;  /* 0x00037c0001087983 */ /* 0x000f280000100800 */
[----:B------:R1:W-:Y:S04]  /*c100*/  STL.64 [R1+0x5e8], R2 ;  /* 0x0005e80201007387 */ /* 0x0003e80000100a00 */
[----:B------:R-:W4:Y:S04]  /*c110*/  LDL R9, [R1+0x378] ;  /* 0x0003780001097983 */ /* 0x000f280000100800 */
[----:B0-----:R-:W4:Y:S04]  /*c120*/  LDL R6, [R1+0x374] ;  /* 0x0003740001067983 */ /* 0x001f280000100800 */
[----:B------:R-:W4:Y:S04]  /*c130*/  LDL R7, [R1+0x370] ;  /* 0x0003700001077983 */ /* 0x000f280000100800 */
[----:B-1----:R-:W4:Y:S04]  /*c140*/  LDL R4, [R1+0x368] ;  /* 0x0003680001047983 */ /* 0x002f280000100800 */
        /* <DEDUP_REMOVED lines=19> */
[----:B--2---:R-:W-:-:S05]  /*c280*/  IMAD.WIDE R36, R38, 0x2, R16 ;  /* 0x0000000226247825 */ /* 0x004fca00078e0210 */
[----:B------:R0:W-:Y:S01]  /*c290*/  STL.64 [R1+0x608], R36 ;  /* 0x0006082401007387 */ /* 0x0001e20000100a00 */
[----:B---3--:R-:W-:-:S03]  /*c2a0*/  IMAD.WIDE R12, R39, 0x2, R16 ;  /* 0x00000002270c7825 */ /* 0x008fc600078e0210 */
[----:B0-----:R-:W2:Y:S04]  /*c2b0*/  LDL R36, [R1+0x318] ;  /* 0x0003180001247983 */ /* 0x001ea80000100800 */
[----:B------:R4:W-:Y:S04]  /*c2c0*/  STL.64 [R1+0x620], R12 ;  /* 0x0006200c01007387 */ /* 0x0009e80000100a00 */
[----:B------:R-:W3:Y:S04]  /*c2d0*/  LDL R37, [R1+0x314] ;  /* 0x0003140001257983 */ /* 0x000ee80000100800 */
[----:B------:R-:W3:Y:S04]  /*c2e0*/  LDL R38, [R1+0x310] ;  /* 0x0003100001267983 */ /* 0x000ee80000100800 */
[----:B------:R-:W3:Y:S01]  /*c2f0*/  LDL R39, [R1+0x30c] ;  /* 0x00030c0001277983 */ /* 0x000ee20000100800 */
[----:B----4-:R-:W-:-:S04]  /*c300*/  IMAD.WIDE R12, R11, 0x2, R16 ;  /* 0x000000020b0c7825 */ /* 0x010fc800078e0210 */
[--C-:B------:R-:W-:Y:S01]  /*c310*/  IMAD.WIDE R10, R8, 0x2, R16.reuse ;  /* 0x00000002080a7825 */ /* 0x100fe200078e0210 */
[----:B------:R0:W-:Y:S03]  /*c320*/  STL.64 [R1+0x640], R12 ;  /* 0x0006400c01007387 */ /* 0x0001e60000100a00 */
[--C-:B------:R-:W-:Y:S01]  /*c330*/  IMAD.WIDE R8, R9, 0x2, R16.reuse ;  /* 0x0000000209087825 */ /* 0x100fe200078e0210 */
[----:B------:R1:W-:Y:S03]  /*c340*/  STL.64 [R1+0x658], R10 ;  /* 0x0006580a01007387 */ /* 0x0003e60000100a00 */
[--C-:B0-----:R-:W-:Y:S01]  /*c350*/  IMAD.WIDE R12, R6, 0x2, R16.reuse ;  /* 0x00000002060c7825 */ /* 0x101fe200078e0210 */
[----:B------:R0:W-:Y:S03]  /*c360*/  STL.64 [R1+0x678], R8 ;  /* 0x0006780801007387 */ /* 0x0001e60000100a00 */
[--C-:B-1----:R-:W-:Y:S01]  /*c370*/  IMAD.WIDE R10, R7, 0x2, R16.reuse ;  /* 0x00000002070a7825 */ /* 0x102fe200078e0210 */
[----:B------:R-:W-:Y:S03]  /*c380*/  STL.64 [R1+0x690], R12 ;  /* 0x0006900c01007387 */ /* 0x000fe60000100a00 */
[----:B------:R-:W-:-:S04]  /*c390*/  IMAD.WIDE R6, R5, 0x2, R16 ;  /* 0x0000000205067825 */ /* 0x000fc800078e0210 */
[--C-:B0-----:R-:W-:Y:S01]  /*c3a0*/  IMAD.WIDE R8, R4, 0x2, R16.reuse ;  /* 0x0000000204087825 */ /* 0x101fe200078e0210 */
[----:B------:R-:W-:Y:S03]  /*c3b0*/  STL.64 [R1+0x6b0], R10 ;  /* 0x0006b00a01007387 */ /* 0x000fe60000100a00 */
[--C-:B------:R-:W-:Y:S01]  /*c3c0*/  IMAD.WIDE R4, R2, 0x2, R16.reuse ;  /* 0x0000000202047825 */ /* 0x100fe200078e0210 */
[----:B------:R-:W-:Y:S03]  /*c3d0*/  STL.64 [R1+0x6d0], R8 ;  /* 0x0006d00801007387 */ /* 0x000fe60000100a00 */
[--C-:B------:R-:W-:Y:S01]  /*c3e0*/  IMAD.WIDE R2, R3, 0x2, R16.reuse ;  /* 0x0000000203027825 */ /* 0x100fe200078e0210 */
[----:B------:R0:W-:Y:S04]  /*c3f0*/  STL.64 [R1+0x6e8], R6 ;  /* 0x0006e80601007387 */ /* 0x0001e80000100a00 */
[----:B------:R1:W-:Y:S04]  /*c400*/  STL.64 [R1+0x708], R4 ;  /* 0x0007080401007387 */ /* 0x0003e80000100a00 */
[----:B------:R4:W-:Y:S01]  /*c410*/  STL.64 [R1+0x720], R2 ;  /* 0x0007200201007387 */ /* 0x0009e20000100a00 */
[----:B0-----:R-:W-:-:S04]  /*c420*/  IMAD.WIDE R6, R60, 0x2, R16 ;  /* 0x000000023c067825 */ /* 0x001fc800078e0210 */
[--C-:B-1----:R-:W-:Y:S01]  /*c430*/  IMAD.WIDE R4, R61, 0x2, R16.reuse ;  /* 0x000000023d047825 */ /* 0x102fe200078e0210 */
[----:B------:R0:W-:Y:S03]  /*c440*/  STL.64 [R1+0x740], R6 ;  /* 0x0007400601007387 */ /* 0x0001e60000100a00 */
[--C-:B----4-:R-:W-:Y:S01]  /*c450*/  IMAD.WIDE R2, R18, 0x2, R16.reuse ;  /* 0x0000000212027825 */ /* 0x110fe200078e0210 */
        /* <DEDUP_REMOVED lines=22> */
[----:B------:R-:W-:Y:S03]  /*c5c0*/  STL.64 [R1+0x898], R6 ;  /* 0x0008980601007387 */ /* 0x000fe60000100a00 */
[--C-:B----4-:R-:W-:Y:S01]  /*c5d0*/  IMAD.WIDE R2, R34, 0x2, R16.reuse ;  /* 0x0000000222027825 */ /* 0x110fe200078e0210 */
[----:B------:R-:W4:Y:S04]  /*c5e0*/  LDL R19, [R1+0x308] ;  /* 0x0003080001137983 */ /* 0x000f280000100800 */
[----:B------:R0:W-:Y:S04]  /*c5f0*/  STL.64 [R1+0x8b0], R4 ;  /* 0x0008b00401007387 */ /* 0x0001e80000100a00 */
[----:B------:R-:W4:Y:S04]  /*c600*/  LDL R58, [R1+0x304] ;  /* 0x00030400013a7983 */ /* 0x000f280000100800 */
[----:B------:R2:W-:Y:S01]  /*c610*/  STL.64 [R1+0x8d0], R2 ;  /* 0x0008d00201007387 */ /* 0x0005e20000100a00 */
[----:B0-----:R-:W-:-:S05]  /*c620*/  IMAD.WIDE R4, R35, 0x2, R16 ;  /* 0x0000000223047825 */ /* 0x001fca00078e0210 */
[----:B------:R0:W-:Y:S01]  /*c630*/  STL.64 [R1+0x8e8], R4 ;  /* 0x0008e80401007387 */ /* 0x0001e20000100a00 */
[----:B--2---:R-:W-:-:S04]  /*c640*/  IMAD.WIDE R2, R36, 0x2, R16 ;  /* 0x0000000224027825 */ /* 0x004fc800078e0210 */
[--C-:B---3--:R-:W-:Y:S01]  /*c650*/  IMAD.WIDE R6, R37, 0x2, R16.reuse ;  /* 0x0000000225067825 */ /* 0x108fe200078e0210 */
[----:B------:R1:W-:Y:S03]  /*c660*/  STL.64 [R1+0x908], R2 ;  /* 0x0009080201007387 */ /* 0x0003e60000100a00 */
[--C-:B0-----:R-:W-:Y:S01]  /*c670*/  IMAD.WIDE R4, R38, 0x2, R16.reuse ;  /* 0x0000000226047825 */ /* 0x101fe200078e0210 */
[----:B------:R0:W-:Y:S04]  /*c680*/  STL.64 [R1+0x928], R6 ;  /* 0x0009280601007387 */ /* 0x0001e80000100a00 */
[----:B------:R-:W2:Y:S04]  /*c690*/  LDL R14, [R1+0x300] ;  /* 0x00030000010e7983 */ /* 0x000ea80000100800 */
[----:B------:R3:W-:Y:S01]  /*c6a0*/  STL.64 [R1+0x940], R4 ;  /* 0x0009400401007387 */ /* 0x0007e20000100a00 */
[----:B-1----:R-:W-:-:S03]  /*c6b0*/  IMAD.WIDE R2, R39, 0x2, R16 ;  /* 0x0000000227027825 */ /* 0x002fc600078e0210 */
[----:B------:R-:W2:Y:S04]  /*c6c0*/  LDL R15, [R1+0x2fc] ;  /* 0x0002fc00010f7983 */ /* 0x000ea80000100800 */
[----:B------:R1:W-:Y:S04]  /*c6d0*/  STL.64 [R1+0x960], R2 ;  /* 0x0009600201007387 */ /* 0x0003e80000100a00 */
[----:B------:R-:W2:Y:S04]  /*c6e0*/  LDL R30, [R1+0x2f8] ;  /* 0x0002f800011e7983 */ /* 0x000ea80000100800 */
        /* <DEDUP_REMOVED lines=14> */
[----:B0-----:R-:W2:Y:S04]  /*c7d0*/  LDL R6, [R1+0x2bc] ;  /* 0x0002bc0001067983 */ /* 0x001ea80000100800 */
[----:B------:R-:W2:Y:S04]  /*c7e0*/  LDL R7, [R1+0x2b8] ;  /* 0x0002b80001077983 */ /* 0x000ea80000100800 */
[----:B---3--:R-:W3:Y:S04]  /*c7f0*/  LDL R4, [R1+0x2b4] ;  /* 0x0002b40001047983 */ /* 0x008ee80000100800 */
[----:B------:R-:W3:Y:S04]  /*c800*/  LDL R5, [R1+0x2b0] ;  /* 0x0002b00001057983 */ /* 0x000ee80000100800 */
[----:B------:R-:W3:Y:S04]  /*c810*/  LDL R60, [R1+0x2ac] ;  /* 0x0002ac00013c7983 */ /* 0x000ee80000100800 */
[----:B------:R-:W3:Y:S04]  /*c820*/  LDL R61, [R1+0x2a8] ;  /* 0x0002a800013d7983 */ /* 0x000ee80000100800 */
[----:B------:R-:W3:Y:S01]  /*c830*/  LDL R59, [R1+0x2a4] ;  /* 0x0002a400013b7983 */ /* 0x000ee20000100800 */
[----:B----4-:R-:W-:-:S04]  /*c840*/  IMAD.WIDE R10, R19, 0x2, R16 ;  /* 0x00000002130a7825 */ /* 0x010fc800078e0210 */
[--C-:B-1----:R-:W-:Y:S02]  /*c850*/  IMAD.WIDE R2, R58, 0x2, R16.reuse ;  /* 0x000000023a027825 */ /* 0x102fe400078e0210 */
[----:B------:R-:W4:Y:S04]  /*c860*/  LDL R58, [R1+0x29c] ;  /* 0x00029c00013a7983 */ /* 0x000f280000100800 */
[----:B------:R0:W-:Y:S04]  /*c870*/  STL.64 [R1+0x978], R10 ;  /* 0x0009780a01007387 */ /* 0x0001e80000100a00 */
[----:B0-----:R-:W3:Y:S04]  /*c880*/  LDL R10, [R1+0x298] ;  /* 0x00029800010a7983 */ /* 0x001ee80000100800 */
[----:B------:R0:W-:Y:S04]  /*c890*/  STL.64 [R1+0x998], R2 ;  /* 0x0009980201007387 */ /* 0x0001e80000100a00 */
[----:B------:R-:W3:Y:S04]  /*c8a0*/  LDL R11, [R1+0x294] ;  /* 0x00029400010b7983 */ /* 0x000ee80000100800 */
[----:B0-----:R-:W3:Y:S04]  /*c8b0*/  LDL R2, [R1+0x290] ;  /* 0x0002900001027983 */ /* 0x001ee80000100800 */
[----:B------:R-:W3:Y:S01]  /*c8c0*/  LDL R3, [R1+0x28c] ;  /* 0x00028c0001037983 */ /* 0x000ee20000100800 */
[----:B--2---:R-:W-:-:S05]  /*c8d0*/  IMAD.WIDE R18, R14, 0x2, R16 ;  /* 0x000000020e127825 */ /* 0x004fca00078e0210 */
[----:B------:R0:W-:Y:S01]  /*c8e0*/  STL.64 [R1+0x9b0], R18 ;  /* 0x0009b01201007387 */ /* 0x0001e20000100a00 */
[----:B------:R-:W-:-:S03]  /*c8f0*/  IMAD.WIDE R14, R15, 0x2, R16 ;  /* 0x000000020f0e7825 */ /* 0x000fc600078e0210 */
[----:B0-----:R-:W2:Y:S04]  /*c900*/  LDL.LU.64 R18, [R1+0x3148] ;  /* 0x0031480001127983 */ /* 0x001ea80000300a00 */
[----:B------:R0:W-:Y:S02]  /*c910*/  STL.64 [R1+0x9d0], R14 ;  /* 0x0009d00e01007387 */ /* 0x0001e40000100a00 */
[----:B0-----:R-:W-:-:S04]  /*c920*/  IMAD.WIDE R14, R30, 0x2, R16 ;  /* 0x000000021e0e7825 */ /* 0x001fc800078e0210 */
[--C-:B------:R-:W-:Y:S01]  /*c930*/  IMAD.WIDE R30, R31, 0x2, R16.reuse ;  /* 0x000000021f1e7825 */ /* 0x100fe200078e0210 */
[----:B------:R0:W-:Y:S04]  /*c940*/  STL.64 [R1+0x9f0], R14 ;  /* 0x0009f00e01007387 */ /* 0x0001e80000100a00 */
        /* <DEDUP_REMOVED lines=17> */
[----:B0-----:R-:W-:-:S05]  /*ca60*/  IMAD.WIDE R34, R36, 0x2, R16 ;  /* 0x0000000224227825 */ /* 0x001fca00078e0210 */
        /* <DEDUP_REMOVED lines=8> */
[----:B------:R0:W-:Y:S04]  /*caf0*/  STL.64 [R1+0xb28], R38 ;  /* 0x000b282601007387 */ /* 0x0001e80000100a00 */
[----:B0-----:R-:W2:Y:S01]  /*cb00*/  LDL.LU.64 R38, [R1+0x3110] ;  /* 0x0031100001267983 */ /* 0x001ea20000300a00 */
[----:B------:R-:W-:-:S05]  /*cb10*/  IMAD.WIDE R12, R13, 0x2, R16 ;  /* 0x000000020d0c7825 */ /* 0x000fca00078e0210 */
[----:B------:R0:W-:Y:S02]  /*cb20*/  STL.64 [R1+0xb40], R12 ;  /* 0x000b400c01007387 */ /* 0x0001e40000100a00 */
[----:B0-----:R-:W-:-:S05]  /*cb30*/  IMAD.WIDE R12, R8, 0x2, R16 ;  /* 0x00000002080c7825 */ /* 0x001fca00078e0210 */
[----:B------:R0:W-:Y:S02]  /*cb40*/  STL.64 [R1+0xb90], R12 ;  /* 0x000b900c01007387 */ /* 0x0001e40000100a00 */
[----:B0-----:R-:W-:-:S04]  /*cb50*/  IMAD.WIDE R12, R9, 0x2, R16 ;  /* 0x00000002090c7825 */ /* 0x001fc800078e0210 */
[--C-:B------:R-:W-:Y:S01]  /*cb60*/  IMAD.WIDE R8, R6, 0x2, R16.reuse ;  /* 0x0000000206087825 */ /* 0x100fe200078e0210 */
[----:B------:R0:W-:Y:S04]  /*cb70*/  STL.64 [R1+0xbb0], R12 ;  /* 0x000bb00c01007387 */ /* 0x0001e80000100a00 */
[----:B------:R3:W-:Y:S01]  /*cb80*/  STL.64 [R1+0xbc8], R8 ;  /* 0x000bc80801007387 */ /* 0x0007e20000100a00 */
[----:B0-----:R-:W-:-:S04]  /*cb90*/  IMAD.WIDE R12, R7, 0x2, R16 ;  /* 0x00000002070c7825 */ /* 0x001fc800078e0210 */
[--C-:B---3--:R-:W-:Y:S01]  /*cba0*/  IMAD.WIDE R8, R4, 0x2, R16.reuse ;  /* 0x0000000204087825 */ /* 0x108fe200078e0210 */
[----:B------:R-:W-:Y:S03]  /*cbb0*/  STL.64 [R1+0xbe8], R12 ;  /* 0x000be80c01007387 */ /* 0x000fe60000100a00 */
[--C-:B------:R-:W-:Y:S01]  /*cbc0*/  IMAD.WIDE R6, R5, 0x2, R16.reuse ;  /* 0x0000000205067825 */ /* 0x100fe200078e0210 */
[----:B------:R0:W-:Y:S03]  /*cbd0*/  STL.64 [R1+0xc00], R8 ;  /* 0x000c000801007387 */ /* 0x0001e60000100a00 */
[--C-:B------:R-:W-:Y:S01]  /*cbe0*/  IMAD.WIDE R4, R60, 0x2, R16.reuse ;  /* 0x000000023c047825 */ /* 0x100fe200078e0210 */
[----:B------:R1:W-:Y:S04]  /*cbf0*/  STL.64 [R1+0xc20], R6 ;  /* 0x000c200601007387 */ /* 0x0003e80000100a00 */
[----:B------:R-:W-:Y:S01]  /*cc00*/  STL.64 [R1+0xc38], R4 ;  /* 0x000c380401007387 */ /* 0x000fe20000100a00 */
[----:B0-----:R-:W-:-:S04]  /*cc10*/  IMAD.WIDE R8, R61, 0x2, R16 ;  /* 0x000000023d087825 */ /* 0x001fc800078e0210 */
[--C-:B-1----:R-:W-:Y:S01]  /*cc20*/  IMAD.WIDE R6, R59, 0x2, R16.reuse ;  /* 0x000000023b067825 */ /* 0x102fe200078e0210 */
[----:B------:R4:W-:Y:S03]  /*cc30*/  STL.64 [R1+0xc58], R8 ;  /* 0x000c580801007387 */ /* 0x0009e60000100a00 */
[----:B----4-:R-:W-:-:S04]  /*cc40*/  IMAD.WIDE R8, R58, 0x2, R16 ;  /* 0x000000023a087825 */ /* 0x010fc800078e0210 */
[--C-:B--2---:R-:W-:Y:S02]  /*cc50*/  IMAD.WIDE R4, R34, 0x2, R16.reuse ;  /* 0x0000000222047825 */ /* 0x104fe400078e0210 */
[----:B------:R-:W2:Y:S04]  /*cc60*/  LDL R34, [R1+0x418] ;  /* 0x0004180001227983 */ /* 0x000ea80000100800 */
[----:B------:R0:W-:Y:S04]  /*cc70*/  STL.64 [R1+0xc78], R6 ;  /* 0x000c780601007387 */ /* 0x0001e80000100a00 */
[----:B------:R1:W-:Y:S04]  /*cc80*/  STL.64 [R1+0xc90], R4 ;  /* 0x000c900401007387 */ /* 0x0003e80000100a00 */
[----:B------:R-:W-:Y:S01]  /*cc90*/  STL.64 [R1+0xcb0], R8 ;  /* 0x000cb00801007387 */ /* 0x000fe20000100a00 */
[----:B0-----:R-:W-:-:S03]  /*cca0*/  IMAD.WIDE R6, R10, 0x2, R16 ;  /* 0x000000020a067825 */ /* 0x001fc600078e0210 */
[----:B------:R-:W-:Y:S01]  /*ccb0*/  STL.64 [R1+0x30e0], R10 ;  /* 0x0030e00a01007387 */ /* 0x000fe20000100a00 */
[----:B-1----:R-:W-:-:S03]  /*ccc0*/  IMAD.WIDE R4, R11, 0x2, R16 ;  /* 0x000000020b047825 */ /* 0x002fc600078e0210 */
[----:B------:R0:W-:Y:S04]  /*ccd0*/  STL.64 [R1+0xcc8], R6 ;  /* 0x000cc80601007387 */ /* 0x0001e80000100a00 */
[----:B------:R1:W-:Y:S04]  /*cce0*/  STL.64 [R1+0xce8], R4 ;  /* 0x000ce80401007387 */ /* 0x0003e80000100a00 */
[----:B------:R3:W-:Y:S01]  /*ccf0*/  STL.64 [R1+0x30e8], R2 ;  /* 0x0030e80201007387 */ /* 0x0007e20000100a00 */
[----:B0-----:R-:W-:-:S04]  /*cd00*/  IMAD.WIDE R6, R2, 0x2, R16 ;  /* 0x0000000202067825 */ /* 0x001fc800078e0210 */
[--C-:B-1----:R-:W-:Y:S01]  /*cd10*/  IMAD.WIDE R4, R3, 0x2, R16.reuse ;  /* 0x0000000203047825 */ /* 0x102fe200078e0210 */
[----:B------:R0:W-:Y:S04]  /*cd20*/  STL.64 [R1+0xd00], R6 ;  /* 0x000d000601007387 */ /* 0x0001e80000100a00 */
[----:B------:R-:W4:Y:S04]  /*cd30*/  LDL.LU R8, [R1+0x50] ;  /* 0x0000500001087983 */ /* 0x000f280000300800 */
[----:B------:R1:W-:Y:S01]  /*cd40*/  STL.64 [R1+0xd20], R4 ;  /* 0x000d200401007387 */ /* 0x0003e20000100a00 */
[----:B---3--:R-:W-:-:S03]  /*cd50*/  IMAD.WIDE R2, R39, 0x2, R16 ;  /* 0x0000000227027825 */ /* 0x008fc600078e0210 */
[----:B------:R-:W3:Y:S04]  /*cd60*/  LDL.LU R9, [R1+0x54] ;  /* 0x0000540001097983 */ /* 0x000ee80000300800 */
[----:B0-----:R-:W3:Y:S01]  /*cd70*/  LDL.LU R6, [R1+0x58] ;  /* 0x0000580001067983 */ /* 0x001ee20000300800 */
[----:B-1----:R-:W-:-:S03]  /*cd80*/  IMAD.WIDE R4, R38, 0x2, R16 ;  /* 0x0000000226047825 */ /* 0x002fc600078e0210 */
[----:B------:R-:W3:Y:S04]  /*cd90*/  LDL.LU R7, [R1+0x5c] ;  /* 0x00005c0001077983 */ /* 0x000ee80000300800 */
[----:B------:R-:W3:Y:S04]  /*cda0*/  LDL.LU R60, [R1+0x36c] ;  /* 0x00036c00013c7983 */ /* 0x000ee80000300800 */
[----:B------:R-:W3:Y:S04]  /*cdb0*/  LDL.LU R61, [R1+0x380] ;  /* 0x00038000013d7983 */ /* 0x000ee80000300800 */
[----:B------:R-:W-:Y:S04]  /*cdc0*/  STL.64 [R1+0x30f0], R38 ;  /* 0x0030f02601007387 */ /* 0x000fe80000100a00 */
[----:B------:R0:W-:Y:S04]  /*cdd0*/  STL.64 [R1+0xd40], R4 ;  /* 0x000d400401007387 */ /* 0x0001e80000100a00 */
[----:B------:R1:W-:Y:S01]  /*cde0*/  STL.64 [R1+0xd58], R2 ;  /* 0x000d580201007387 */ /* 0x0003e20000100a00 */
[----:B------:R-:W-:-:S03]  /*cdf0*/  IMAD.WIDE R10, R35, 0x2, R16 ;  /* 0x00000002230a7825 */ /* 0x000fc600078e0210 */
[----:B------:R-:W-:Y:S01]  /*ce00*/  STL.64 [R1+0x30f8], R36 ;  /* 0x0030f82401007387 */ /* 0x000fe20000100a00 */
[----:B0-----:R-:W-:-:S04]  /*ce10*/  IMAD.WIDE R4, R37, 0x2, R16 ;  /* 0x0000000225047825 */ /* 0x001fc800078e0210 */
[--C-:B-1----:R-:W-:Y:S01]  /*ce20*/  IMAD.WIDE R2, R36, 0x2, R16.reuse ;  /* 0x0000000224027825 */ /* 0x102fe200078e0210 */
[----:B------:R0:W-:Y:S04]  /*ce30*/  STL.64 [R1+0xd78], R4 ;  /* 0x000d780401007387 */ /* 0x0001e80000100a00 */
[----:B------:R1:W-:Y:S04]  /*ce40*/  STL.64 [R1+0xd90], R2 ;  /* 0x000d900201007387 */ /* 0x0003e80000100a00 */
[----:B------:R-:W-:Y:S01]  /*ce50*/  STL.64 [R1+0xda8], R10 ;  /* 0x000da80a01007387 */ /* 0x000fe20000100a00 */
[----:B0-----:R-:W-:-:S03]  /*ce60*/  IMAD.WIDE R4, R26, 0x2, R16 ;  /* 0x000000021a047825 */ /* 0x001fc600078e0210 */
[----:B------:R-:W3:Y:S01]  /*ce70*/  LDL.LU R26, [R1+0x310c] ;  /* 0x00310c00011a7983 */ /* 0x000ee20000300800 */
[----:B-1----:R-:W-:-:S05]  /*ce80*/  IMAD.WIDE R2, R28, 0x2, R16 ;  /* 0x000000021c027825 */ /* 0x002fca00078e0210 */
[----:B------:R0:W-:Y:S02]  /*ce90*/  STL.64 [R1+0xdc0], R2 ;  /* 0x000dc00201007387 */ /* 0x0001e40000100a00 */
[--C-:B0-----:R-:W-:Y:S02]  /*cea0*/  IMAD.WIDE R2, R27, 0x2, R16.reuse ;  /* 0x000000021b027825 */ /* 0x101fe400078e0210 */
[----:B------:R-:W3:Y:S04]  /*ceb0*/  LDL.LU R27, [R1+0x3108] ;  /* 0x00310800011b7983 */ /* 0x000ee80000300800 */
[----:B------:R0:W-:Y:S01]  /*cec0*/  STL.64 [R1+0xdd8], R4 ;  /* 0x000dd80401007387 */ /* 0x0001e20000100a00 */
[----:B------:R-:W-:-:S03]  /*ced0*/  IMAD.WIDE R10, R31, 0x2, R16 ;  /* 0x000000021f0a7825 */ /* 0x000fc600078e0210 */
[----:B------:R-:W-:Y:S04]  /*cee0*/  STL.64 [R1+0x3100], R28 ;  /* 0x0031001c01007387 */ /* 0x000fe80000100a00 */
[----:B------:R1:W-:Y:S01]  /*cef0*/  STL.64 [R1+0xdf0], R2 ;  /* 0x000df00201007387 */ /* 0x0003e20000100a00 */
[----:B0-----:R-:W-:-:S05]  /*cf00*/  IMAD.WIDE R4, R29, 0x2, R16 ;  /* 0x000000021d047825 */ /* 0x001fca00078e0210 */
[----:B------:R0:W-:Y:S01]  /*cf10*/  STL.64 [R1+0xe08], R4 ;  /* 0x000e080401007387 */ /* 0x0001e20000100a00 */
[----:B-1----:R-:W-:-:S05]  /*cf20*/  IMAD.WIDE R2, R30, 0x2, R16 ;  /* 0x000000021e027825 */ /* 0x002fca00078e0210 */
[----:B------:R1:W-:Y:S01]  /*cf30*/  STL.64 [R1+0xe20], R2 ;  /* 0x000e200201007387 */ /* 0x0003e20000100a00 */
[----:B0-----:R-:W-:-:S03]  /*cf40*/  IMAD.WIDE R4, R32, 0x2, R16 ;  /* 0x0000000220047825 */ /* 0x001fc600078e0210 */
[----:B------:R0:W-:Y:S04]  /*cf50*/  STL.64 [R1+0xe38], R10 ;  /* 0x000e380a01007387 */ /* 0x0001e80000100a00 */
[----:B------:R0:W-:Y:S01]  /*cf60*/  STL.64 [R1+0xe50], R4 ;  /* 0x000e500401007387 */ /* 0x0001e20000100a00 */
[----:B-1----:R-:W-:-:S04]  /*cf70*/  IMAD.WIDE R2, R24, 0x2, R16 ;  /* 0x0000000218027825 */ /* 0x002fc800078e0210 */
[--C-:B0-----:R-:W-:Y:S01]  /*cf80*/  IMAD.WIDE R10, R14, 0x2, R16.reuse ;  /* 0x000000020e0a7825 */ /* 0x101fe200078e0210 */
[----:B------:R0:W-:Y:S03]  /*cf90*/  STL.64 [R1+0xe68], R2 ;  /* 0x000e680201007387 */ /* 0x0001e60000100a00 */
[--C-:B------:R-:W-:Y:S01]  /*cfa0*/  IMAD.WIDE R4, R15, 0x2, R16.reuse ;  /* 0x000000020f047825 */ /* 0x100fe200078e0210 */
[----:B------:R1:W-:Y:S04]  /*cfb0*/  STL.64 [R1+0xe80], R10 ;  /* 0x000e800a01007387 */ /* 0x0003e80000100a00 */
[----:B------:R1:W-:Y:S01]  /*cfc0*/  STL.64 [R1+0xe98], R4 ;  /* 0x000e980401007387 */ /* 0x0003e20000100a00 */
[----:B0-----:R-:W-:-:S04]  /*cfd0*/  IMAD.WIDE R2, R20, 0x2, R16 ;  /* 0x0000000214027825 */ /* 0x001fc800078e0210 */
[--C-:B-1----:R-:W-:Y:S01]  /*cfe0*/  IMAD.WIDE R10, R19, 0x2, R16.reuse ;  /* 0x00000002130a7825 */ /* 0x102fe200078e0210 */
[----:B------:R0:W-:Y:S03]  /*cff0*/  STL.64 [R1+0xeb0], R2 ;  /* 0x000eb00201007387 */ /* 0x0001e60000100a00 */
[--C-:B------:R-:W-:Y:S01]  /*d000*/  IMAD.WIDE R4, R18, 0x2, R16.reuse ;  /* 0x0000000212047825 */ /* 0x100fe200078e0210 */
[----:B------:R-:W-:Y:S04]  /*d010*/  STL.64 [R1+0xec8], R10 ;  /* 0x000ec80a01007387 */ /* 0x000fe80000100a00 */
[----:B------:R1:W-:Y:S01]  /*d020*/  STL.64 [R1+0xee0], R4 ;  /* 0x000ee00401007387 */ /* 0x0003e20000100a00 */
[----:B0-----:R-:W-:-:S05]  /*d030*/  IMAD.WIDE R2, R33, 0x2, R16 ;  /* 0x0000000221027825 */ /* 0x001fca00078e0210 */
[----:B------:R3:W-:Y:S01]  /*d040*/  STL.64 [R1+0xef8], R2 ;  /* 0x000ef80201007387 */ /* 0x0007e20000100a00 */
[----:B-1----:R-:W-:-:S04]  /*d050*/  IMAD.WIDE R4, R0, 0x2, R16 ;  /* 0x0000000200047825 */ /* 0x002fc800078e0210 */
[----:B--2---:R-:W-:-:S05]  /*d060*/  IMAD.WIDE R10, R34, 0x2, R16 ;  /* 0x00000002220a7825 */ /* 0x004fca00078e0210 */
[----:B------:R0:W-:Y:S04]  /*d070*/  STL.64 [R1+0xf28], R10 ;  /* 0x000f280a01007387 */ /* 0x0001e80000100a00 */
[----:B------:R1:W-:Y:S01]  /*d080*/  STL.64 [R1+0xf10], R4 ;  /* 0x000f100401007387 */ /* 0x0003e20000100a00 */
[----:B---3--:R-:W-:-:S04]  /*d090*/  IMAD.WIDE R2, R25, 0x2, R26 ;  /* 0x0000000219027825 */ /* 0x008fc800078e021a */
[--C-:B0-----:R-:W-:Y:S01]  /*d0a0*/  IMAD.WIDE R10, R23, 0x2, R26.reuse ;  /* 0x00000002170a7825 */ /* 0x101fe200078e021a */
[----:B------:R0:W-:Y:S03]  /*d0b0*/  STL.64 [R1+0x1f0], R2 ;  /* 0x0001f00201007387 */ /* 0x0001e60000100a00 */
[--C-:B-1----:R-:W-:Y:S01]  /*d0c0*/  IMAD.WIDE R4, R22, 0x2, R26.reuse ;  /* 0x0000000216047825 */ /* 0x102fe200078e021a */
[----:B------:R4:W-:Y:S04]  /*d0d0*/  STL.64 [R1+0x1e8], R10 ;  /* 0x0001e80a01007387 */ /* 0x0009e80000100a00 */
[----:B------:R1:W-:Y:S01]  /*d0e0*/  STL.64 [R1+0x1e0], R4 ;  /* 0x0001e00401007387 */ /* 0x0003e20000100a00 */
[----:B0-----:R-:W-:-:S04]  /*d0f0*/  IMAD.WIDE R2, R21, 0x2, R26 ;  /* 0x0000000215027825 */ /* 0x001fc800078e021a */
[--C-:B----4-:R-:W-:Y:S01]  /*d100*/  IMAD.WIDE R10, R8, 0x2, R26.reuse ;  /* 0x00000002080a7825 */ /* 0x110fe200078e021a */
        /* <DEDUP_REMOVED lines=21> */
[----:B------:R-:W2:Y:S04]  /*d260*/  LDL R37, [R1+0x414] ;  /* 0x0004140001257983 */ /* 0x000ea80000100800 */
[----:B------:R3:W-:Y:S01]  /*d270*/  STL.64 [R1+0xe0], R4 ;  /* 0x0000e00401007387 */ /* 0x0007e20000100a00 */
[----:B0-----:R-:W-:-:S03]  /*d280*/  IMAD.WIDE R2, R47, 0x2, R26 ;  /* 0x000000022f027825 */ /* 0x001fc600078e021a */
[----:B------:R-:W4:Y:S04]  /*d290*/  LDL R38, [R1+0x40c] ;  /* 0x00040c0001267983 */ /* 0x000f280000100800 */
[----:B------:R0:W-:Y:S04]  /*d2a0*/  STL.64 [R1+0xc8], R2 ;  /* 0x0000c80201007387 */ /* 0x0001e80000100a00 */
[----:B------:R-:W4:Y:S01]  /*d2b0*/  LDL R39, [R1+0x404] ;  /* 0x0004040001277983 */ /* 0x000f220000100800 */
[----:B------:R-:W-:-:S03]  /*d2c0*/  IMAD.WIDE R12, R45, 0x2, R26 ;  /* 0x000000022d0c7825 */ /* 0x000fc600078e021a */
[----:B-1----:R-:W4:Y:S01]  /*d2d0*/  LDL R10, [R1+0x3cc] ;  /* 0x0003cc00010a7983 */ /* 0x002f220000100800 */
[----:B---3--:R-:W-:-:S03]  /*d2e0*/  IMAD.WIDE R4, R43, 0x2, R26 ;  /* 0x000000022b047825 */ /* 0x008fc600078e021a */
[----:B0-----:R-:W3:Y:S04]  /*d2f0*/  LDL R2, [R1+0x3fc] ;  /* 0x0003fc0001027983 */ /* 0x001ee80000100800 */
[----:B------:R-:W3:Y:S04]  /*d300*/  LDL R3, [R1+0x3dc] ;  /* 0x0003dc0001037983 */ /* 0x000ee80000100800 */
[----:B------:R-:W3:Y:S04]  /*d310*/  LDL R11, [R1+0x3c4] ;  /* 0x0003c400010b7983 */ /* 0x000ee80000100800 */
[----:B------:R-:W3:Y:S04]  /*d320*/  LDL R28, [R1+0x3bc] ;  /* 0x0003bc00011c7983 */ /* 0x000ee80000100800 */
[----:B------:R-:W3:Y:S04]  /*d330*/  LDL R29, [R1+0x3b4] ;  /* 0x0003b400011d7983 */ /* 0x000ee80000100800 */
[----:B------:R0:W-:Y:S04]  /*d340*/  STL.64 [R1+0x2fa8], R12 ;  /* 0x002fa80c01007387 */ /* 0x0001e80000100a00 */
[----:B0-----:R-:W3:Y:S04]  /*d350*/  LDL R12, [R1+0x3e4] ;  /* 0x0003e400010c7983 */ /* 0x001ee80000100800 */
[----:B------:R-:W3:Y:S04]  /*d360*/  LDL R13, [R1+0x3d4] ;  /* 0x0003d400010d7983 */ /* 0x000ee80000100800 */
[----:B------:R0:W-:Y:S04]  /*d370*/  STL.64 [R1+0x2fb0], R4 ;  /* 0x002fb00401007387 */ /* 0x0001e80000100a00 */
[----:B0-----:R-:W3:Y:S04]  /*d380*/  LDL R4, [R1+0x3f4] ;  /* 0x0003f40001047983 */ /* 0x001ee80000100800 */
[----:B------:R-:W3:Y:S01]  /*d390*/  LDL R5, [R1+0x3ec] ;  /* 0x0003ec0001057983 */ /* 0x000ee20000100800 */
[----:B------:R-:W-:-:S04]  /*d3a0*/  IMAD.WIDE R58, R41, 0x2, R26 ;  /* 0x00000002293a7825 */ /* 0x000fc800078e021a */
[--C-:B------:R-:W-:Y:S01]  /*d3b0*/  IMAD.WIDE R16, R40, 0x2, R26.reuse ;  /* 0x0000000228107825 */ /* 0x100fe200078e021a */
[----:B------:R-:W-:Y:S03]  /*d3c0*/  STL.64 [R1+0x2fb8], R58 ;  /* 0x002fb83a01007387 */ /* 0x000fe60000100a00 */
[--C-:B------:R-:W-:Y:S01]  /*d3d0*/  IMAD.WIDE R18, R42, 0x2, R26.reuse ;  /* 0x000000022a127825 */ /* 0x100fe200078e021a */
[----:B------:R-:W-:Y:S03]  /*d3e0*/  STL.64 [R1+0x2fc0], R16 ;  /* 0x002fc01001007387 */ /* 0x000fe60000100a00 */
[--C-:B------:R-:W-:Y:S01]  /*d3f0*/  IMAD.WIDE R20, R44, 0x2, R26.reuse ;  /* 0x000000022c147825 */ /* 0x100fe200078e021a */
[----:B------:R0:W-:Y:S03]  /*d400*/  STL.64 [R1+0x2fc8], R18 ;  /* 0x002fc81201007387 */ /* 0x0001e60000100a00 */
[--C-:B------:R-:W-:Y:S01]  /*d410*/  IMAD.WIDE R22, R46, 0x2, R26.reuse ;  /* 0x000000022e167825 */ /* 0x100fe200078e021a */
[----:B------:R1:W-:Y:S03]  /*d420*/  STL.64 [R1+0x2fd0], R20 ;  /* 0x002fd01401007387 */ /* 0x0003e60000100a00 */
[--C-:B------:R-:W-:Y:S01]  /*d430*/  IMAD.WIDE R24, R48, 0x2, R26.reuse ;  /* 0x0000000230187825 */ /* 0x100fe200078e021a */
[----:B------:R-:W-:Y:S03]  /*d440*/  STL.64 [R1+0x2fd8], R22 ;  /* 0x002fd81601007387 */ /* 0x000fe60000100a00 */
[----:B0-----:R-:W-:-:S04]  /*d450*/  IMAD.WIDE R18, R52, 0x2, R26 ;  /* 0x0000000234127825 */ /* 0x001fc800078e021a */
[--C-:B-1----:R-:W-:Y:S01]  /*d460*/  IMAD.WIDE R20, R50, 0x2, R26.reuse ;  /* 0x0000000232147825 */ /* 0x102fe200078e021a */
[----:B------:R-:W-:Y:S03]  /*d470*/  STL.64 [R1+0x2fe0], R24 ;  /* 0x002fe01801007387 */ /* 0x000fe60000100a00 */
[--C-:B------:R-:W-:Y:S01]  /*d480*/  IMAD.WIDE R16, R54, 0x2, R26.reuse ;  /* 0x0000000236107825 */ /* 0x100fe200078e021a */
[----:B------:R0:W-:Y:S04]  /*d490*/  STL.64 [R1+0x420], R20 ;  /* 0x0004201401007387 */ /* 0x0001e80000100a00 */
[----:B------:R2:W-:Y:S04]  /*d4a0*/  STL.64 [R1+0x438], R18 ;  /* 0x0004381201007387 */ /* 0x0005e80000100a00 */
[----:B------:R4:W-:Y:S01]  /*d4b0*/  STL.64 [R1+0x450], R16 ;  /* 0x0004501001007387 */ /* 0x0009e20000100a00 */
[----:B0-----:R-:W-:-:S05]  /*d4c0*/  IMAD.WIDE R20, R56, 0x2, R26 ;  /* 0x0000000238147825 */ /* 0x001fca00078e021a */
[----:B------:R-:W-:Y:S04]  /*d4d0*/  STL.64 [R1+0x468], R20 ;  /* 0x0004681401007387 */ /* 0x000fe80000100a00 */
[----:B------:R-:W3:Y:S01]  /*d4e0*/  LDL R36, [R1+0x3ac] ;  /* 0x0003ac0001247983 */ /* 0x000ee20000100800 */
[----:B--2---:R-:W-:-:S05]  /*d4f0*/  IMAD.WIDE R18, R37, 0x2, R26 ;  /* 0x0000000225127825 */ /* 0x004fca00078e021a */
[----:B------:R-:W-:Y:S01]  /*d500*/  STL.64 [R1+0x480], R18 ;  /* 0x0004801201007387 */ /* 0x000fe20000100a00 */
[----:B----4-:R-:W-:-:S03]  /*d510*/  IMAD.WIDE R16, R38, 0x2, R26 ;  /* 0x0000000226107825 */ /* 0x010fc600078e021a */
[----:B------:R-:W2:Y:S04]  /*d520*/  LDL R37, [R1+0x3a4] ;  /* 0x0003a40001257983 */ /* 0x000ea80000100800 */
[----:B------:R0:W-:Y:S04]  /*d530*/  STL.64 [R1+0x498], R16 ;  /* 0x0004981001007387 */ /* 0x0001e80000100a00 */
[----:B------:R-:W4:Y:S01]  /*d540*/  LDL R38, [R1+0x39c] ;  /* 0x00039c0001267983 */ /* 0x000f220000100800 */
[----:B0-----:R-:W-:-:S03]  /*d550*/  IMAD.WIDE R16, R39, 0x2, R26 ;  /* 0x0000000227107825 */ /* 0x001fc600078e021a */
[----:B------:R-:W4:Y:S04]  /*d560*/  LDL R39, [R1+0x394] ;  /* 0x0003940001277983 */ /* 0x000f280000100800 */
[----:B------:R3:W-:Y:S02]  /*d570*/  STL.64 [R1+0x4b0], R16 ;  /* 0x0004b01001007387 */ /* 0x0007e40000100a00 */
[--C-:B---3--:R-:W-:Y:S02]  /*d580*/  IMAD.WIDE R16, R2, 0x2, R26.reuse ;  /* 0x0000000202107825 */ /* 0x108fe400078e021a */
[----:B------:R-:W3:Y:S04]  /*d590*/  LDL R2, [R1+0x38c] ;  /* 0x00038c0001027983 */ /* 0x000ee80000100800 */
[----:B------:R0:W-:Y:S02]  /*d5a0*/  STL.64 [R1+0x4c8], R16 ;  /* 0x0004c81001007387 */ /* 0x0001e40000100a00 */
[----:B0-----:R-:W-:-:S04]  /*d5b0*/  IMAD.WIDE R16, R12, 0x2, R26 ;  /* 0x000000020c107825 */ /* 0x001fc800078e021a */
[----:B------:R-:W-:-:S04]  /*d5c0*/  IMAD.WIDE R20, R4, 0x2, R26 ;  /* 0x0000000204147825 */ /* 0x000fc800078e021a */
[--C-:B------:R-:W-:Y:S01]  /*d5d0*/  IMAD.WIDE R18, R5, 0x2, R26.reuse ;  /* 0x0000000205127825 */ /* 0x100fe200078e021a */
[----:B------:R-:W-:Y:S03]  /*d5e0*/  STL.64 [R1+0x4e0], R20 ;  /* 0x0004e01401007387 */ /* 0x000fe60000100a00 */
[--C-:B------:R-:W-:Y:S01]  /*d5f0*/  IMAD.WIDE R4, R3, 0x2, R26.reuse ;  /* 0x0000000203047825 */ /* 0x100fe200078e021a */
[----:B------:R-:W-:Y:S04]  /*d600*/  STL.64 [R1+0x4f8], R18 ;  /* 0x0004f81201007387 */ /* 0x000fe80000100a00 */
[----:B------:R-:W3:Y:S04]  /*d610*/  LDL R3, [R1+0x384] ;  /* 0x0003840001037983 */ /* 0x000ee80000100800 */
[----:B------:R0:W-:Y:S04]  /*d620*/  STL.64 [R1+0x510], R16 ;  /* 0x0005101001007387 */ /* 0x0001e80000100a00 */
[----:B------:R1:W-:Y:S01]  /*d630*/  STL.64 [R1+0x528], R4 ;  /* 0x0005280401007387 */ /* 0x0003e20000100a00 */
[----:B0-----:R-:W-:-:S04]  /*d640*/  IMAD.WIDE R16, R13, 0x2, R26 ;  /* 0x000000020d107825 */ /* 0x001fc800078e021a */
[--C-:B------:R-:W-:Y:S01]  /*d650*/  IMAD.WIDE R12, R10, 0x2, R26.reuse ;  /* 0x000000020a0c7825 */ /* 0x100fe200078e021a */
[----:B------:R-:W-:Y:S03]  /*d660*/  STL.64 [R1+0x540], R16 ;  /* 0x0005401001007387 */ /* 0x000fe60000100a00 */
[--C-:B-1----:R-:W-:Y:S01]  /*d670*/  IMAD.WIDE R4, R11, 0x2, R26.reuse ;  /* 0x000000020b047825 */ /* 0x102fe200078e021a */
[----:B------:R-:W3:Y:S04]  /*d680*/  LDL R23, [R1+0x37c] ;  /* 0x00037c0001177983 */ /* 0x000ee80000100800 */
[----:B------:R0:W-:Y:S04]  /*d690*/  STL.64 [R1+0x558], R12 ;  /* 0x0005580c01007387 */ /* 0x0001e80000100a00 */
[----:B------:R-:W3:Y:S04]  /*d6a0*/  LDL R20, [R1+0x378] ;  /* 0x0003780001147983 */ /* 0x000ee80000100800 */
[----:B------:R1:W-:Y:S04]  /*d6b0*/  STL.64 [R1+0x570], R4 ;  /* 0x0005700401007387 */ /* 0x0003e80000100a00 */
[----:B------:R-:W3:Y:S04]  /*d6c0*/  LDL R10, [R1+0x374] ;  /* 0x00037400010a7983 */ /* 0x000ee80000100800 */
[----:B------:R-:W3:Y:S01]  /*d6d0*/  LDL R11, [R1+0x370] ;  /* 0x00037000010b7983 */ /* 0x000ee20000100800 */
[----:B0-----:R-:W-:-:S03]  /*d6e0*/  IMAD.WIDE R12, R28, 0x2, R26 ;  /* 0x000000021c0c7825 */ /* 0x001fc600078e021a */
[----:B------:R-:W3:Y:S01]  /*d6f0*/  LDL R21, [R1+0x368] ;  /* 0x0003680001157983 */ /* 0x000ee20000100800 */
[----:B-1----:R-:W-:-:S03]  /*d700*/  IMAD.WIDE R4, R29, 0x2, R26 ;  /* 0x000000021d047825 */ /* 0x002fc600078e021a */
[----:B------:R-:W-:Y:S04]  /*d710*/  STL.64 [R1+0x588], R12 ;  /* 0x0005880c01007387 */ /* 0x000fe80000100a00 */
[----:B------:R-:W3:Y:S04]  /*d720*/  LDL R18, [R1+0x364] ;  /* 0x0003640001127983 */ /* 0x000ee80000100800 */
[----:B------:R0:W-:Y:S04]  /*d730*/  STL.64 [R1+0x5a0], R4 ;  /* 0x0005a00401007387 */ /* 0x0001e80000100a00 */
[----:B------:R-:W3:Y:S04]  /*d740*/  LDL R19, [R1+0x360] ;  /* 0x0003600001137983 */ /* 0x000ee80000100800 */
[----:B------:R-:W3:Y:S04]  /*d750*/  LDL R16, [R1+0x35c] ;  /* 0x00035c0001107983 */ /* 0x000ee80000100800 */
[----:B------:R-:W3:Y:S04]  /*d760*/  LDL R17, [R1+0x358] ;  /* 0x0003580001117983 */ /* 0x000ee80000100800 */
[----:B------:R-:W3:Y:S04]  /*d770*/  LDL R58, [R1+0x354] ;  /* 0x00035400013a7983 */ /* 0x000ee80000100800 */
[----:B------:R-:W3:Y:S01]  /*d780*/  LDL R59, [R1+0x350] ;  /* 0x00035000013b7983 */ /* 0x000ee20000100800 */
[----:B------:R-:W-:-:S03]  /*d790*/  IMAD.WIDE R24, R36, 0x2, R26 ;  /* 0x0000000224187825 */ /* 0x000fc600078e021a */
[----:B0-----:R-:W3:Y:S04]  /*d7a0*/  LDL R4, [R1+0x34c] ;  /* 0x00034c0001047983 */ /* 0x001ee80000100800 */
[----:B------:R-:W3:Y:S04]  /*d7b0*/  LDL R5, [R1+0x348] ;  /* 0x0003480001057983 */ /* 0x000ee80000100800 */
[----:B------:R-:W3:Y:S04]  /*d7c0*/  LDL R12, [R1+0x344] ;  /* 0x00034400010c7983 */ /* 0x000ee80000100800 */
[----:B------:R-:W3:Y:S04]  /*d7d0*/  LDL R13, [R1+0x340] ;  /* 0x00034000010d7983 */ /* 0x000ee80000100800 */
[----:B------:R4:W-:Y:S01]  /*d7e0*/  STL.64 [R1+0x5b8], R24 ;  /* 0x0005b81801007387 */ /* 0x0009e20000100a00 */
[----:B--2---:R-:W-:-:S05]  /*d7f0*/  IMAD.WIDE R28, R37, 0x2, R26 ;  /* 0x00000002251c7825 */ /* 0x004fca00078e021a */
[----:B------:R0:W-:Y:S01]  /*d800*/  STL.64 [R1+0x5d8], R28 ;  /* 0x0005d81c01007387 */ /* 0x0001e20000100a00 */
[----:B----4-:R-:W-:-:S03]  /*d810*/  IMAD.WIDE R24, R38, 0x2, R26 ;  /* 0x0000000226187825 */ /* 0x010fc600078e021a */
[----:B0-----:R-:W2:Y:S01]  /*d820*/  LDL R28, [R1+0x33c] ;  /* 0x00033c00011c7983 */ /* 0x001ea20000100800 */
[----:B------:R-:W-:-:S03]  /*d830*/  IMAD.WIDE R36, R39, 0x2, R26 ;  /* 0x0000000227247825 */ /* 0x000fc600078e021a */
[----:B------:R3:W-:Y:S04]  /*d840*/  STL.64 [R1+0x5f8], R24 ;  /* 0x0005f81801007387 */ /* 0x0007e80000100a00 */
[----:B------:R0:W-:Y:S04]  /*d850*/  STL.64 [R1+0x610], R36 ;  /* 0x0006102401007387 */ /* 0x0001e80000100a00 */
[----:B------:R-:W4:Y:S01]  /*d860*/  LDL R29, [R1+0x338] ;  /* 0x00033800011d7983 */ /* 0x000f220000100800 */
[----:B---3--:R-:W-:-:S03]  /*d870*/  IMAD.WIDE R24, R2, 0x2, R26 ;  /* 0x0000000202187825 */ /* 0x008fc600078e021a */
[----:B0-----:R-:W3:Y:S04]  /*d880*/  LDL R36, [R1+0x334] ;  /* 0x0003340001247983 */ /* 0x001ee80000100800 */
[----:B------:R0:W-:Y:S04]  /*d890*/  STL.64 [R1+0x628], R24 ;  /* 0x0006281801007387 */ /* 0x0001e80000100a00 */
[----:B------:R-:W3:Y:S04]  /*d8a0*/  LDL R37, [R1+0x330] ;  /* 0x0003300001257983 */ /* 0x000ee80000100800 */
[----:B------:R-:W3:Y:S04]  /*d8b0*/  LDL R38, [R1+0x32c] ;  /* 0x00032c0001267983 */ /* 0x000ee80000100800 */
[----:B------:R-:W3:Y:S04]  /*d8c0*/  LDL R39, [R1+0x328] ;  /* 0x0003280001277983 */ /* 0x000ee80000100800 */
[----:B------:R-:W3:Y:S01]  /*d8d0*/  LDL R2, [R1+0x324] ;  /* 0x0003240001027983 */ /* 0x000ee20000100800 */
[----:B0-----:R-:W-:-:S05]  /*d8e0*/  IMAD.WIDE R24, R3, 0x2, R26 ;  /* 0x0000000203187825 */ /* 0x001fca00078e021a */
[----:B------:R0:W-:Y:S04]  /*d8f0*/  STL.64 [R1+0x648], R24 ;  /* 0x0006481801007387 */ /* 0x0001e80000100a00 */
[----:B------:R-:W3:Y:S01]  /*d900*/  LDL R3, [R1+0x320] ;  /* 0x0003200001037983 */ /* 0x000ee20000100800 */
[----:B0-----:R-:W-:-:S04]  /*d910*/  IMAD.WIDE R24, R23, 0x2, R26 ;  /* 0x0000000217187825 */ /* 0x001fc800078e021a */
[--C-:B------:R-:W-:Y:S01]  /*d920*/  IMAD.WIDE R22, R20, 0x2, R26.reuse ;  /* 0x0000000214167825 */ /* 0x100fe200078e021a */
[----:B------:R0:W-:Y:S04]  /*d930*/  STL.64 [R1+0x660], R24 ;  /* 0x0006601801007387 */ /* 0x0001e80000100a00 */
[----:B------:R1:W-:Y:S01]  /*d940*/  STL.64 [R1+0x680], R22 ;  /* 0x0006801601007387 */ /* 0x0003e20000100a00 */
[----:B0-----:R-:W-:-:S03]  /*d950*/  IMAD.WIDE R24, R10, 0x2, R26 ;  /* 0x000000020a187825 */ /* 0x001fc600078e021a */
[----:B------:R-:W3:Y:S01]  /*d960*/  LDL R10, [R1+0x31c] ;  /* 0x00031c00010a7983 */ /* 0x000ee20000100800 */
[----:B-1----:R-:W-:-:S03]  /*d970*/  IMAD.WIDE R22, R11, 0x2, R26 ;  /* 0x000000020b167825 */ /* 0x002fc600078e021a */
[----:B------:R0:W-:Y:S04]  /*d980*/  STL.64 [R1+0x698], R24 ;  /* 0x0006981801007387 */ /* 0x0001e80000100a00 */
[----:B------:R-:W3:Y:S04]  /*d990*/  LDL R11, [R1+0x318] ;  /* 0x00031800010b7983 */ /* 0x000ee80000100800 */
[----:B------:R1:W-:Y:S01]  /*d9a0*/  STL.64 [R1+0x6b8], R22 ;  /* 0x0006b81601007387 */ /* 0x0003e20000100a00 */
[----:B0-----:R-:W-:-:S04]  /*d9b0*/  IMAD.WIDE R24, R18, 0x2, R26 ;  /* 0x0000000212187825 */ /* 0x001fc800078e021a */
[----:B-1----:R-:W-:-:S04]  /*d9c0*/  IMAD.WIDE R22, R21, 0x2, R26 ;  /* 0x0000000215167825 */ /* 0x002fc800078e021a */
[--C-:B------:R-:W-:Y:S01]  /*d9d0*/  IMAD.WIDE R20, R19, 0x2, R26.reuse ;  /* 0x0000000213147825 */ /* 0x100fe200078e021a */
[----:B------:R0:W-:Y:S03]  /*d9e0*/  STL.64 [R1+0x6d8], R22 ;  /* 0x0006d81601007387 */ /* 0x0001e60000100a00 */
[--C-:B------:R-:W-:Y:S01]  /*d9f0*/  IMAD.WIDE R18, R17, 0x2, R26.reuse ;  /* 0x0000000211127825 */ /* 0x100fe200078e021a */
[----:B------:R-:W-:Y:S04]  /*da00*/  STL.64 [R1+0x6f0], R24 ;  /* 0x0006f01801007387 */ /* 0x000fe80000100a00 */
[----:B------:R1:W-:Y:S01]  /*da10*/  STL.64 [R1+0x710], R20 ;  /* 0x0007101401007387 */ /* 0x0003e20000100a00 */
[----:B0-----:R-:W-:-:S04]  /*da20*/  IMAD.WIDE R22, R16, 0x2, R26 ;  /* 0x0000000210167825 */ /* 0x001fc800078e021a */
[--C-:B------:R-:W-:Y:S01]  /*da30*/  IMAD.WIDE R16, R59, 0x2, R26.reuse ;  /* 0x000000023b107825 */ /* 0x100fe200078e021a */
[----:B------:R-:W-:Y:S03]  /*da40*/  STL.64 [R1+0x728], R22 ;  /* 0x0007281601007387 */ /* 0x000fe60000100a00 */
[--C-:B-1----:R-:W-:Y:S01]  /*da50*/  IMAD.WIDE R20, R58, 0x2, R26.reuse ;  /* 0x000000023a147825 */ /* 0x102fe200078e021a */
[----:B------:R0:W-:Y:S04]  /*da60*/  STL.64 [R1+0x748], R18 ;  /* 0x0007481201007387 */ /* 0x0001e80000100a00 */
[----:B------:R-:W-:Y:S04]  /*da70*/  STL.64 [R1+0x760], R20 ;  /* 0x0007601401007387 */ /* 0x000fe80000100a00 */
[----:B------:R1:W-:Y:S01]  /*da80*/  STL.64 [R1+0x780], R16 ;  /* 0x0007801001007387 */ /* 0x0003e20000100a00 */
[----:B0-----:R-:W-:-:S04]  /*da90*/  IMAD.WIDE R18, R4, 0x2, R26 ;  /* 0x0000000204127825 */ /* 0x001fc800078e021a */
[--C-:B------:R-:W-:Y:S01]  /*daa0*/  IMAD.WIDE R4, R5, 0x2, R26.reuse ;  /* 0x0000000205047825 */ /* 0x100fe200078e021a */
[----:B------:R-:W-:Y:S03]  /*dab0*/  STL.64 [R1+0x7a0], R18 ;  /* 0x0007a01201007387 */ /* 0x000fe60000100a00 */
[--C-:B-1----:R-:W-:Y:S01]  /*dac0*/  IMAD.WIDE R16, R12, 0x2, R26.reuse ;  /* 0x000000020c107825 */ /* 0x102fe200078e021a */
[----:B------:R-:W3:Y:S04]  /*dad0*/  LDL R58, [R1+0x314] ;  /* 0x00031400013a7983 */ /* 0x000ee80000100800 */
[----:B------:R0:W-:Y:S04]  /*dae0*/  STL.64 [R1+0x7b8], R4 ;  /* 0x0007b80401007387 */ /* 0x0001e80000100a00 */
[----:B0-----:R-:W3:Y:S04]  /*daf0*/  LDL R4, [R1+0x310] ;  /* 0x0003100001047983 */ /* 0x001ee80000100800 */
[----:B------:R0:W-:Y:S04]  /*db00*/  STL.64 [R1+0x7d8], R16 ;  /* 0x0007d81001007387 */ /* 0x0001e80000100a00 */
[----:B------:R-:W3:Y:S04]  /*db10*/  LDL R5, [R1+0x30c] ;  /* 0x00030c0001057983 */ /* 0x000ee80000100800 */
[----:B------:R-:W3:Y:S01]  /*db20*/  LDL R12, [R1+0x308] ;  /* 0x00030800010c7983 */ /* 0x000ee20000100800 */
[----:B0-----:R-:W-:-:S05]  /*db30*/  IMAD.WIDE R16, R13, 0x2, R26 ;  /* 0x000000020d107825 */ /* 0x001fca00078e021a */
[----:B------:R4:W-:Y:S04]  /*db40*/  STL.64 [R1+0x7f0], R16 ;  /* 0x0007f01001007387 */ /* 0x0009e80000100a00 */
[----:B------:R-:W3:Y:S01]  /*db50*/  LDL R13, [R1+0x304] ;  /* 0x00030400010d7983 */ /* 0x000ee20000100800 */
[----:B--2---:R-:W-:-:S05]  /*db60*/  IMAD.WIDE R18, R28, 0x2, R26 ;  /* 0x000000021c127825 */ /* 0x004fca00078e021a */
[----:B------:R0:W-:Y:S01]  /*db70*/  STL.64 [R1+0x810], R18 ;  /* 0x0008101201007387 */ /* 0x0001e20000100a00 */
[----:B----4-:R-:W-:-:S05]  /*db80*/  IMAD.WIDE R16, R29, 0x2, R26 ;  /* 0x000000021d107825 */ /* 0x010fca00078e021a */
[----:B------:R1:W-:Y:S01]  /*db90*/  STL.64 [R1+0x828], R16 ;  /* 0x0008281001007387 */ /* 0x0003e20000100a00 */
[----:B---3--:R-:W-:-:S05]  /*dba0*/  IMAD.WIDE R20, R36, 0x2, R26 ;  /* 0x0000000224147825 */ /* 0x008fca00078e021a */
[----:B------:R-:W-:Y:S01]  /*dbb0*/  STL.64 [R1+0x848], R20 ;  /* 0x0008481401007387 */ /* 0x000fe20000100a00 */
[----:B0-----:R-:W-:-:S03]  /*dbc0*/  IMAD.WIDE R18, R37, 0x2, R26 ;  /* 0x0000000225127825 */ /* 0x001fc600078e021a */
[----:B------:R-:W2:Y:S01]  /*dbd0*/  LDL R28, [R1+0x300] ;  /* 0x00030000011c7983 */ /* 0x000ea20000100800 */
[----:B-1----:R-:W-:-:S03]  /*dbe0*/  IMAD.WIDE R16, R38, 0x2, R26 ;  /* 0x0000000226107825 */ /* 0x002fc600078e021a */
[----:B------:R0:W-:Y:S04]  /*dbf0*/  STL.64 [R1+0x868], R18 ;  /* 0x0008681201007387 */ /* 0x0001e80000100a00 */
[----:B------:R1:W-:Y:S01]  /*dc00*/  STL.64 [R1+0x880], R16 ;  /* 0x0008801001007387 */ /* 0x0003e20000100a00 */
[----:B0-----:R-:W-:-:S04]  /*dc10*/  IMAD.WIDE R18, R39, 0x2, R26 ;  /* 0x0000000227127825 */ /* 0x001fc800078e021a */
[--C-:B-1----:R-:W-:Y:S01]  /*dc20*/  IMAD.WIDE R16, R2, 0x2, R26.reuse ;  /* 0x0000000202107825 */ /* 0x102fe200078e021a */
[----:B------:R-:W-:Y:S04]  /*dc30*/  STL.64 [R1+0x8a0], R18 ;  /* 0x0008a01201007387 */ /* 0x000fe80000100a00 */
[----:B------:R-:W3:Y:S04]  /*dc40*/  LDL R29, [R1+0x2fc] ;  /* 0x0002fc00011d7983 */ /* 0x000ee80000100800 */
[----:B------:R0:W-:Y:S04]  /*dc50*/  STL.64 [R1+0x8b8], R16 ;  /* 0x0008b81001007387 */ /* 0x0001e80000100a00 */
[----:B------:R-:W4:Y:S01]  /*dc60*/  LDL R59, [R1+0x2f8] ;  /* 0x0002f800013b7983 */ /* 0x000f220000100800 */
[----:B------:R-:W-:-:S05]  /*dc70*/  IMAD.WIDE R2, R3, 0x2, R26 ;  /* 0x0000000203027825 */ /* 0x000fca00078e021a */
[----:B------:R1:W-:Y:S04]  /*dc80*/  STL.64 [R1+0x8d8], R2 ;  /* 0x0008d80201007387 */ /* 0x0003e80000100a00 */
[----:B------:R-:W4:Y:S04]  /*dc90*/  LDL R36, [R1+0x2f4] ;  /* 0x0002f40001247983 */ /* 0x000f280000100800 */
[----:B------:R-:W4:Y:S04]  /*dca0*/  LDL R37, [R1+0x2f0] ;  /* 0x0002f00001257983 */ /* 0x000f280000100800 */
[----:B------:R-:W4:Y:S01]  /*dcb0*/  LDL R38, [R1+0x2ec] ;  /* 0x0002ec0001267983 */ /* 0x000f220000100800 */
[----:B0-----:R-:W-:-:S05]  /*dcc0*/  IMAD.WIDE R16, R10, 0x2, R26 ;  /* 0x000000020a107825 */ /* 0x001fca00078e021a */
[----:B------:R-:W-:Y:S01]  /*dcd0*/  STL.64 [R1+0x8f0], R16 ;  /* 0x0008f01001007387 */ /* 0x000fe20000100a00 */
[----:B-1----:R-:W-:-:S03]  /*dce0*/  IMAD.WIDE R2, R11, 0x2, R26 ;  /* 0x000000020b027825 */ /* 0x002fc600078e021a */
[----:B------:R-:W4:Y:S04]  /*dcf0*/  LDL R39, [R1+0x2e8] ;  /* 0x0002e80001277983 */ /* 0x000f280000100800 */
[----:B------:R0:W-:Y:S04]  /*dd00*/  STL.64 [R1+0x910], R2 ;  /* 0x0009100201007387 */ /* 0x0001e80000100a00 */
[----:B------:R-:W4:Y:S04]  /*dd10*/  LDL R10, [R1+0x2dc] ;  /* 0x0002dc00010a7983 */ /* 0x000f280000100800 */
[----:B------:R-:W4:Y:S04]  /*dd20*/  LDL R11, [R1+0x2d8] ;  /* 0x0002d800010b7983 */ /* 0x000f280000100800 */
[----:B0-----:R-:W4:Y:S04]  /*dd30*/  LDL R2, [R1+0x2e4] ;  /* 0x0002e40001027983 */ /* 0x001f280000100800 */
[----:B------:R-:W4:Y:S04]  /*dd40*/  LDL R3, [R1+0x2e0] ;  /* 0x0002e00001037983 */ /* 0x000f280000100800 */
[----:B------:R-:W4:Y:S04]  /*dd50*/  LDL R25, [R1+0x2d4] ;  /* 0x0002d40001197983 */ /* 0x000f280000100800 */
[----:B------:R-:W4:Y:S04]  /*dd60*/  LDL R22, [R1+0x2d0] ;  /* 0x0002d00001167983 */ /* 0x000f280000100800 */
[----:B------:R-:W4:Y:S04]  /*dd70*/  LDL R23, [R1+0x2cc] ;  /* 0x0002cc0001177983 */ /* 0x000f280000100800 */
[----:B------:R-:W4:Y:S04]  /*dd80*/  LDL R18, [R1+0x2c8] ;  /* 0x0002c80001127983 */ /* 0x000f280000100800 */
[----:B------:R-:W4:Y:S01]  /*dd90*/  LDL R19, [R1+0x2c4] ;  /* 0x0002c40001137983 */ /* 0x000f220000100800 */
[----:B------:R-:W-:-:S05]  /*dda0*/  IMAD.WIDE R20, R58, 0x2, R26 ;  /* 0x000000023a147825 */ /* 0x000fca00078e021a */
[----:B------:R0:W-:Y:S01]  /*ddb0*/  STL.64 [R1+0x930], R20 ;  /* 0x0009301401007387 */ /* 0x0001e20000100a00 */
[----:B------:R-:W-:-:S05]  /*ddc0*/  IMAD.WIDE R16, R4, 0x2, R26 ;  /* 0x0000000204107825 */ /* 0x000fca00078e021a */
[----:B------:R1:W-:Y:S01]  /*ddd0*/  STL.64 [R1+0x948], R16 ;  /* 0x0009481001007387 */ /* 0x0003e20000100a00 */
[----:B------:R-:W-:-:S03]  /*dde0*/  IMAD.WIDE R4, R5, 0x2, R26 ;  /* 0x0000000205047825 */ /* 0x000fc600078e021a */
[----:B0-----:R-:W4:Y:S04]  /*ddf0*/  LDL R20, [R1+0x2c0] ;  /* 0x0002c00001147983 */ /* 0x001f280000100800 */
[----:B------:R0:W-:Y:S01]  /*de00*/  STL.64 [R1+0x968], R4 ;  /* 0x0009680401007387 */ /* 0x0001e20000100a00 */
[----:B-1----:R-:W-:-:S05]  /*de10*/  IMAD.WIDE R16, R12, 0x2, R26 ;  /* 0x000000020c107825 */ /* 0x002fca00078e021a */
[----:B------:R1:W-:Y:S01]  /*de20*/  STL.64 [R1+0x980], R16 ;  /* 0x0009801001007387 */ /* 0x0003e20000100a00 */
[----:B0-----:R-:W-:-:S03]  /*de30*/  IMAD.WIDE R4, R13, 0x2, R26 ;  /* 0x000000020d047825 */ /* 0x001fc600078e021a */
[----:B------:R-:W4:Y:S04]  /*de40*/  LDL R21, [R1+0x2bc] ;  /* 0x0002bc0001157983 */ /* 0x000f280000100800 */
[----:B-1----:R-:W4:Y:S04]  /*de50*/  LDL R16, [R1+0x2b8] ;  /* 0x0002b80001107983 */ /* 0x002f280000100800 */
[----:B------:R0:W-:Y:S04]  /*de60*/  STL.64 [R1+0x9a0], R4 ;  /* 0x0009a00401007387 */ /* 0x0001e80000100a00 */
[----:B------:R-:W4:Y:S04]  /*de70*/  LDL R17, [R1+0x2b4] ;  /* 0x0002b40001117983 */ /* 0x000f280000100800 */
[----:B0-----:R-:W4:Y:S04]  /*de80*/  LDL R4, [R1+0x2b0] ;  /* 0x0002b00001047983 */ /* 0x001f280000100800 */
[----:B------:R-:W4:Y:S01]  /*de90*/  LDL R5, [R1+0x2ac] ;  /* 0x0002ac0001057983 */ /* 0x000f220000100800 */
[----:B--2---:R-:W-:-:S05]  /*dea0*/  IMAD.WIDE R12, R28, 0x2, R26 ;  /* 0x000000021c0c7825 */ /* 0x004fca00078e021a */
[----:B------:R0:W-:Y:S04]  /*deb0*/  STL.64 [R1+0x9b8], R12 ;  /* 0x0009b80c01007387 */ /* 0x0001e80000100a00 */
[----:B0-----:R-:W2:Y:S04]  /*dec0*/  LDL R12, [R1+0x2a8] ;  /* 0x0002a800010c7983 */ /* 0x001ea80000100800 */
[----:B------:R-:W2:Y:S01]  /*ded0*/  LDL R13, [R1+0x2a4] ;  /* 0x0002a400010d7983 */ /* 0x000ea20000100800 */
[----:B---3--:R-:W-:-:S05]  /*dee0*/  IMAD.WIDE R28, R29, 0x2, R26 ;  /* 0x000000021d1c7825 */ /* 0x008fca00078e021a */
[----:B------:R0:W-:Y:S01]  /*def0*/  STL.64 [R1+0x9d8], R28 ;  /* 0x0009d81c01007387 */ /* 0x0001e20000100a00 */
[----:B----4-:R-:W-:-:S03]  /*df00*/  IMAD.WIDE R58, R59, 0x2, R26 ;  /* 0x000000023b3a7825 */ /* 0x010fc600078e021a */
[----:B0-----:R-:W3:Y:S04]  /*df10*/  LDL.LU.64 R28, [R1+0x3100] ;  /* 0x00310000011c7983 */ /* 0x001ee80000300a00 */
[----:B------:R0:W-:Y:S02]  /*df20*/  STL.64 [R1+0x9f8], R58 ;  /* 0x0009f83a01007387 */ /* 0x0001e40000100a00 */
[----:B0-----:R-:W-:-:S04]  /*df30*/  IMAD.WIDE R58, R36, 0x2, R26 ;  /* 0x00000002243a7825 */ /* 0x001fc800078e021a */
[--C-:B------:R-:W-:Y:S01]  /*df40*/  IMAD.WIDE R36, R37, 0x2, R26.reuse ;  /* 0x0000000225247825 */ /* 0x100fe200078e021a */
[----:B------:R0:W-:Y:S04]  /*df50*/  STL.64 [R1+0xa10], R58 ;  /* 0x000a103a01007387 */ /* 0x0001e80000100a00 */
[----:B0-----:R-:W4:Y:S04]  /*df60*/  LDL R58, [R1+0x2a0] ;  /* 0x0002a000013a7983 */ /* 0x001f280000100800 */
[----:B------:R-:W3:Y:S04]  /*df70*/  LDL R59, [R1+0x29c] ;  /* 0x00029c00013b7983 */ /* 0x000ee80000100800 */
[----:B------:R0:W-:Y:S02]  /*df80*/  STL.64 [R1+0xa30], R36 ;  /* 0x000a302401007387 */ /* 0x0001e40000100a00 */
[----:B0-----:R-:W-:-:S04]  /*df90*/  IMAD.WIDE R36, R38, 0x2, R26 ;  /* 0x0000000226247825 */ /* 0x001fc800078e021a */
[--C-:B------:R-:W-:Y:S01]  /*dfa0*/  IMAD.WIDE R38, R39, 0x2, R26.reuse ;  /* 0x0000000227267825 */ /* 0x100fe200078e021a */
[----:B------:R0:W-:Y:S04]  /*dfb0*/  STL.64 [R1+0xa48], R36 ;  /* 0x000a482401007387 */ /* 0x0001e80000100a00 */
[----:B0-----:R-:W3:Y:S04]  /*dfc0*/  LDL.LU.64 R36, [R1+0x30f8] ;  /* 0x0030f80001247983 */ /* 0x001ee80000300a00 */
        /* <DEDUP_REMOVED lines=10> */
[----:B------:R0:W-:Y:S04]  /*e070*/  STL.64 [R1+0xad8], R10 ;  /* 0x000ad80a01007387 */ /* 0x0001e80000100a00 */
[----:B0-----:R-:W3:Y:S01]  /*e080*/  LDL.LU.64 R10, [R1+0x30e0] ;  /* 0x0030e000010a7983 */ /* 0x001ee20000300a00 */
[----:B------:R-:W-:-:S05]  /*e090*/  IMAD.WIDE R24, R25, 0x2, R26 ;  /* 0x0000000219187825 */ /* 0x000fca00078e021a */
[----:B------:R0:W-:Y:S02]  /*e0a0*/  STL.64 [R1+0xaf8], R24 ;  /* 0x000af81801007387 */ /* 0x0001e40000100a00 */
[----:B0-----:R-:W-:-:S05]  /*e0b0*/  IMAD.WIDE R24, R22, 0x2, R26 ;  /* 0x0000000216187825 */ /* 0x001fca00078e021a */
[----:B------:R0:W-:Y:S02]  /*e0c0*/  STL.64 [R1+0xb10], R24 ;  /* 0x000b101801007387 */ /* 0x0001e40000100a00 */
[----:B0-----:R-:W-:-:S04]  /*e0d0*/  IMAD.WIDE R24, R23, 0x2, R26 ;  /* 0x0000000217187825 */ /* 0x001fc800078e021a */
[--C-:B------:R-:W-:Y:S01]  /*e0e0*/  IMAD.WIDE R22, R18, 0x2, R26.reuse ;  /* 0x0000000212167825 */ /* 0x100fe200078e021a */
[----:B------:R0:W-:Y:S04]  /*e0f0*/  STL.64 [R1+0xb30], R24 ;  /* 0x000b301801007387 */ /* 0x0001e80000100a00 */
[----:B0-----:R-:W3:Y:S04]  /*e100*/  LDL R24, [R1+0x270] ;  /* 0x0002700001187983 */ /* 0x001ee80000100800 */
[----:B------:R-:W3:Y:S04]  /*e110*/  LDL R25, [R1+0x26c] ;  /* 0x00026c0001197983 */ /* 0x000ee80000100800 */
[----:B------:R0:W-:Y:S04]  /*e120*/  STL.64 [R1+0xb78], R22 ;  /* 0x000b781601007387 */ /* 0x0001e80000100a00 */
[----:B------:R-:W3:Y:S01]  /*e130*/  LDL.LU R18, [R1+0x24c] ;  /* 0x00024c0001127983 */ /* 0x000ee20000300800 */
[----:B0-----:R-:W-:-:S03]  /*e140*/  IMAD.WIDE R22, R19, 0x2, R26 ;  /* 0x0000000213167825 */ /* 0x001fc600078e021a */
[----:B------:R-:W3:Y:S04]  /*e150*/  LDL.LU R19, [R1+0x248] ;  /* 0x0002480001137983 */ /* 0x000ee80000300800 */
[----:B------:R0:W-:Y:S02]  /*e160*/  STL.64 [R1+0xb98], R22 ;  /* 0x000b981601007387 */ /* 0x0001e40000100a00 */
[--C-:B0-----:R-:W-:Y:S02]  /*e170*/  IMAD.WIDE R22, R20, 0x2, R26.reuse ;  /* 0x0000000214167825 */ /* 0x101fe400078e021a */
[----:B------:R-:W3:Y:S04]  /*e180*/  LDL R20, [R1+0x258] ;  /* 0x0002580001147983 */ /* 0x000ee80000100800 */
[----:B------:R0:W-:Y:S02]  /*e190*/  STL.64 [R1+0xbb8], R22 ;  /* 0x000bb81601007387 */ /* 0x0001e40000100a00 */
[----:B0-----:R-:W-:-:S05]  /*e1a0*/  IMAD.WIDE R22, R21, 0x2, R26 ;  /* 0x0000000215167825 */ /* 0x001fca00078e021a */
[----:B------:R0:W-:Y:S02]  /*e1b0*/  STL.64 [R1+0xbd0], R22 ;  /* 0x000bd01601007387 */ /* 0x0001e40000100a00 */
[----:B0-----:R-:W-:-:S05]  /*e1c0*/  IMAD.WIDE R22, R16, 0x2, R26 ;  /* 0x0000000210167825 */ /* 0x001fca00078e021a */
[----:B------:R0:W-:Y:S04]  /*e1d0*/  STL.64 [R1+0xbf0], R22 ;  /* 0x000bf01601007387 */ /* 0x0001e80000100a00 */
[----:B------:R-:W3:Y:S01]  /*e1e0*/  LDL R21, [R1+0x244] ;  /* 0x0002440001157983 */ /* 0x000ee20000100800 */
[----:B0-----:R-:W-:-:S04]  /*e1f0*/  IMAD.WIDE R22, R17, 0x2, R26 ;  /* 0x0000000211167825 */ /* 0x001fc800078e021a */
[--C-:B------:R-:W-:Y:S01]  /*e200*/  IMAD.WIDE R16, R4, 0x2, R26.reuse ;  /* 0x0000000204107825 */ /* 0x100fe200078e021a */
[----:B------:R-:W-:Y:S03]  /*e210*/  STL.64 [R1+0xc08], R22 ;  /* 0x000c081601007387 */ /* 0x000fe60000100a00 */
[--C-:B------:R-:W-:Y:S01]  /*e220*/  IMAD.WIDE R4, R5, 0x2, R26.reuse ;  /* 0x0000000205047825 */ /* 0x100fe200078e021a */
[----:B------:R2:W-:Y:S04]  /*e230*/  STL.64 [R1+0xc28], R16 ;  /* 0x000c281001007387 */ /* 0x0005e80000100a00 */
[----:B------:R0:W-:Y:S01]  /*e240*/  STL.64 [R1+0xc40], R4 ;  /* 0x000c400401007387 */ /* 0x0001e20000100a00 */
[----:B--2---:R-:W-:-:S04]  /*e250*/  IMAD.WIDE R16, R12, 0x2, R26 ;  /* 0x000000020c107825 */ /* 0x004fc800078e021a */
[--C-:B------:R-:W-:Y:S01]  /*e260*/  IMAD.WIDE R12, R13, 0x2, R26.reuse ;  /* 0x000000020d0c7825 */ /* 0x100fe200078e021a */
[----:B0-----:R-:W2:Y:S04]  /*e270*/  LDL.LU R4, [R1+0x28] ;  /* 0x0000280001047983 */ /* 0x001ea80000300800 */
[----:B------:R3:W-:Y:S04]  /*e280*/  STL.64 [R1+0xc60], R16 ;  /* 0x000c601001007387 */ /* 0x0007e80000100a00 */
[----:B------:R-:W2:Y:S01]  /*e290*/  LDL.LU R5, [R1+0x44] ;  /* 0x0000440001057983 */ /* 0x000ea20000300800 */
[----:B----4-:R-:W-:-:S03]  /*e2a0*/  IMAD.WIDE R22, R58, 0x2, R26 ;  /* 0x000000023a167825 */ /* 0x010fc600078e021a */
[----:B------:R0:W-:Y:S01]  /*e2b0*/  STL.64 [R1+0xc80], R12 ;  /* 0x000c800c01007387 */ /* 0x0001e20000100a00 */
[----:B---3--:R-:W-:-:S03]  /*e2c0*/  IMAD.WIDE R16, R59, 0x2, R26 ;  /* 0x000000023b107825 */ /* 0x008fc600078e021a */
[----:B0-----:R-:W3:Y:S04]  /*e2d0*/  LDL.LU R12, [R1+0x48] ;  /* 0x00004800010c7983 */ /* 0x001ee80000300800 */
[----:B------:R-:W4:Y:S04]  /*e2e0*/  LDL.LU R13, [R1+0x4c] ;  /* 0x00004c00010d7983 */ /* 0x000f280000300800 */
[----:B------:R-:W-:Y:S04]  /*e2f0*/  STL.64 [R1+0xc98], R22 ;  /* 0x000c981601007387 */ /* 0x000fe80000100a00 */
[----:B------:R0:W-:Y:S02]  /*e300*/  STL.64 [R1+0xcb8], R16 ;  /* 0x000cb81001007387 */ /* 0x0001e40000100a00 */
[----:B0-----:R-:W-:-:S04]  /*e310*/  IMAD.WIDE R16, R2, 0x2, R26 ;  /* 0x0000000202107825 */ /* 0x001fc800078e021a */
[----:B------:R-:W-:-:S04]  /*e320*/  IMAD.WIDE R2, R3, 0x2, R26 ;  /* 0x0000000203027825 */ /* 0x000fc800078e021a */
[----:B------:R-:W-:-:S04]  /*e330*/  IMAD.WIDE R22, R10, 0x2, R26 ;  /* 0x000000020a167825 */ /* 0x000fc800078e021a */
[--C-:B------:R-:W-:Y:S01]  /*e340*/  IMAD.WIDE R10, R11, 0x2, R26.reuse ;  /* 0x000000020b0a7825 */ /* 0x100fe200078e021a */
[----:B------:R-:W-:Y:S04]  /*e350*/  STL.64 [R1+0xcd0], R22 ;  /* 0x000cd01601007387 */ /* 0x000fe80000100a00 */
[----:B------:R0:W-:Y:S04]  /*e360*/  STL.64 [R1+0xcf0], R10 ;  /* 0x000cf00a01007387 */ /* 0x0001e80000100a00 */
[----:B------:R-:W-:Y:S01]  /*e370*/  STL.64 [R1+0xd08], R16 ;  /* 0x000d081001007387 */ /* 0x000fe20000100a00 */
[----:B0-----:R-:W-:-:S03]  /*e380*/  IMAD.WIDE R10, R38, 0x2, R26 ;  /* 0x00000002260a7825 */ /* 0x001fc600078e021a */
[----:B------:R-:W2:Y:S04]  /*e390*/  LDL.LU R38, [R1+0x30dc] ;  /* 0x0030dc0001267983 */ /* 0x000ea80000300800 */
[----:B------:R0:W-:Y:S02]  /*e3a0*/  STL.64 [R1+0xd28], R2 ;  /* 0x000d280201007387 */ /* 0x0001e40000100a00 */
[--C-:B0-----:R-:W-:Y:S02]  /*e3b0*/  IMAD.WIDE R2, R39, 0x2, R26.reuse ;  /* 0x0000000227027825 */ /* 0x101fe400078e021a */
[----:B------:R-:W2:Y:S02]  /*e3c0*/  LDL.LU R39, [R1+0x30d8] ;  /* 0x0030d80001277983 */ /* 0x000ea40000300800 */
[----:B------:R-:W-:-:S02]  /*e3d0*/  IMAD.WIDE R16, R37, 0x2, R26 ;  /* 0x0000000225107825 */ /* 0x000fc400078e021a */
[----:B------:R0:W-:Y:S04]  /*e3e0*/  STL.64 [R1+0xd48], R10 ;  /* 0x000d480a01007387 */ /* 0x0001e80000100a00 */
[----:B------:R1:W-:Y:S04]  /*e3f0*/  STL.64 [R1+0xd60], R2 ;  /* 0x000d600201007387 */ /* 0x0003e80000100a00 */
[----:B------:R1:W-:Y:S01]  /*e400*/  STL.64 [R1+0xd80], R16 ;  /* 0x000d801001007387 */ /* 0x0003e20000100a00 */
[----:B0-----:R-:W-:-:S04]  /*e410*/  IMAD.WIDE R10, R36, 0x2, R26 ;  /* 0x00000002240a7825 */ /* 0x001fc800078e021a */
[--C-:B-1----:R-:W-:Y:S01]  /*e420*/  IMAD.WIDE R2, R35, 0x2, R26.reuse ;  /* 0x0000000223027825 */ /* 0x102fe200078e021a */
[----:B------:R0:W-:Y:S03]  /*e430*/  STL.64 [R1+0xd98], R10 ;  /* 0x000d980a01007387 */ /* 0x0001e60000100a00 */
[--C-:B------:R-:W-:Y:S01]  /*e440*/  IMAD.WIDE R16, R28, 0x2, R26.reuse ;  /* 0x000000021c107825 */ /* 0x100fe200078e021a */
[----:B------:R1:W-:Y:S04]  /*e450*/  STL.64 [R1+0xdb0], R2 ;  /* 0x000db00201007387 */ /* 0x0003e80000100a00 */
[----:B------:R1:W-:Y:S01]  /*e460*/  STL.64 [R1+0xdc8], R16 ;  /* 0x000dc81001007387 */ /* 0x0003e20000100a00 */
[----:B0-----:R-:W-:-:S03]  /*e470*/  IMAD.WIDE R10, R24, 0x2, R26 ;  /* 0x00000002180a7825 */ /* 0x001fc600078e021a */
[----:B------:R-:W-:Y:S01]  /*e480*/  STL.64 [R1+0x30b8], R24 ;  /* 0x0030b81801007387 */ /* 0x000fe20000100a00 */
[----:B-1----:R-:W-:-:S03]  /*e490*/  IMAD.WIDE R2, R25, 0x2, R26 ;  /* 0x0000000219027825 */ /* 0x002fc600078e021a */
[----:B------:R0:W-:Y:S01]  /*e4a0*/  STL.64 [R1+0xde0], R10 ;  /* 0x000de00a01007387 */ /* 0x0001e20000100a00 */
[----:B------:R-:W-:-:S03]  /*e4b0*/  IMAD.WIDE R16, R30, 0x2, R26 ;  /* 0x000000021e107825 */ /* 0x000fc600078e021a */
[----:B------:R1:W-:Y:S01]  /*e4c0*/  STL.64 [R1+0xdf8], R2 ;  /* 0x000df80201007387 */ /* 0x0003e20000100a00 */
        /* <DEDUP_REMOVED lines=8> */
[--C-:B------:R-:W-:Y:S01]  /*e550*/  IMAD.WIDE R2, R14, 0x2, R26.reuse ;  /* 0x000000020e027825 */ /* 0x100fe200078e021a */
[----:B------:R-:W-:Y:S04]  /*e560*/  STL.64 [R1+0xe70], R16 ;  /* 0x000e701001007387 */ /* 0x000fe80000100a00 */
[----:B------:R-:W-:Y:S01]  /*e570*/  STL.64 [R1+0x30c0], R14 ;  /* 0x0030c00e01007387 */ /* 0x000fe20000100a00 */
[----:B0-----:R-:W-:-:S03]  /*e580*/  IMAD.WIDE R10, R15, 0x2, R26 ;  /* 0x000000020f0a7825 */ /* 0x001fc600078e021a */
[----:B------:R0:W-:Y:S04]  /*e590*/  STL.64 [R1+0xe88], R2 ;  /* 0x000e880201007387 */ /* 0x0001e80000100a00 */
[----:B------:R1:W-:Y:S04]  /*e5a0*/  STL.64 [R1+0xea0], R10 ;  /* 0x000ea00a01007387 */ /* 0x0003e80000100a00 */
[----:B------:R-:W-:Y:S01]  /*e5b0*/  STL.64 [R1+0x30c8], R18 ;  /* 0x0030c81201007387 */ /* 0x000fe20000100a00 */
[----:B0-----:R-:W-:-:S04]  /*e5c0*/  IMAD.WIDE R2, R18, 0x2, R26 ;  /* 0x0000000212027825 */ /* 0x001fc800078e021a */
[--C-:B-1----:R-:W-:Y:S01]  /*e5d0*/  IMAD.WIDE R10, R19, 0x2, R26.reuse ;  /* 0x00000002130a7825 */ /* 0x102fe200078e021a */
[----:B------:R0:W-:Y:S04]  /*e5e0*/  STL.64 [R1+0xeb8], R2 ;  /* 0x000eb80201007387 */ /* 0x0001e80000100a00 */
[----:B------:R1:W-:Y:S04]  /*e5f0*/  STL.64 [R1+0xed0], R10 ;  /* 0x000ed00a01007387 */ /* 0x0003e80000100a00 */
[----:B------:R-:W-:Y:S01]  /*e600*/  STL.64 [R1+0x30d0], R20 ;  /* 0x0030d01401007387 */ /* 0x000fe20000100a00 */
[----:B0-----:R-:W-:-:S04]  /*e610*/  IMAD.WIDE R2, R21, 0x2, R26 ;  /* 0x0000000215027825 */ /* 0x001fc800078e021a */
[--C-:B-1----:R-:W-:Y:S01]  /*e620*/  IMAD.WIDE R10, R33, 0x2, R26.reuse ;  /* 0x00000002210a7825 */ /* 0x102fe200078e021a */
[----:B------:R0:W-:Y:S03]  /*e630*/  STL.64 [R1+0xee8], R2 ;  /* 0x000ee80201007387 */ /* 0x0001e60000100a00 */
[--C-:B------:R-:W-:Y:S01]  /*e640*/  IMAD.WIDE R14, R0, 0x2, R26.reuse ;  /* 0x00000002000e7825 */ /* 0x100fe200078e021a */
[----:B------:R2:W-:Y:S03]  /*e650*/  STL.64 [R1+0xf00], R10 ;  /* 0x000f000a01007387 */ /* 0x0005e60000100a00 */
[----:B0-----:R-:W-:-:S05]  /*e660*/  IMAD.WIDE R2, R34, 0x2, R26 ;  /* 0x0000000222027825 */ /* 0x001fca00078e021a */
[----:B------:R0:W-:Y:S04]  /*e670*/  STL.64 [R1+0xf30], R2 ;  /* 0x000f300201007387 */ /* 0x0001e80000100a00 */
[----:B------:R3:W-:Y:S01]  /*e680*/  STL.64 [R1+0xf18], R14 ;  /* 0x000f180e01007387 */ /* 0x0007e20000100a00 */
[----:B--2---:R-:W-:-:S04]  /*e690*/  IMAD.WIDE R10, R4, 0x2, R38 ;  /* 0x00000002040a7825 */ /* 0x004fc800078e0226 */
[--C-:B0-----:R-:W-:Y:S01]  /*e6a0*/  IMAD.WIDE R2, R5, 0x2, R38.reuse ;  /* 0x0000000205027825 */ /* 0x101fe200078e0226 */
[----:B------:R4:W-:Y:S03]  /*e6b0*/  STL.64 [R1+0x150], R10 ;  /* 0x0001500a01007387 */ /* 0x0009e60000100a00 */
[--C-:B---3--:R-:W-:Y:S01]  /*e6c0*/  IMAD.WIDE R14, R12, 0x2, R38.reuse ;  /* 0x000000020c0e7825 */ /* 0x108fe200078e0226 */
[----:B------:R0:W-:Y:S04]  /*e6d0*/  STL.64 [R1+0x148], R2 ;  /* 0x0001480201007387 */ /* 0x0001e80000100a00 */
        /* <DEDUP_REMOVED lines=11> */
[----:B------:R1:W-:Y:S03]  /*e790*/  STL.64 [R1+0x118], R2 ;  /* 0x0001180201007387 */ /* 0x0003e60000100a00 */
[--C-:B------:R-:W-:Y:S01]  /*e7a0*/  IMAD.WIDE R16, R55, 0x2, R38.reuse ;  /* 0x0000000237107825 */ /* 0x100fe200078e0226 */
[----:B------:R-:W-:Y:S03]  /*e7b0*/  STL.64 [R1+0x110], R14 ;  /* 0x0001100e01007387 */ /* 0x000fe60000100a00 */
[----:B0-----:R-:W-:-:S04]  /*e7c0*/  IMAD.WIDE R10, R61, 0x2, R38 ;  /* 0x000000023d0a7825 */ /* 0x001fc800078e0226 */
[--C-:B-1----:R-:W-:Y:S01]  /*e7d0*/  IMAD.WIDE R2, R57, 0x2, R38.reuse ;  /* 0x0000000239027825 */ /* 0x102fe200078e0226 */
[----:B------:R0:W-:Y:S04]  /*e7e0*/  STL.64 [R1+0x108], R10 ;  /* 0x0001080a01007387 */ /* 0x0001e80000100a00 */
[----:B------:R-:W-:Y:S01]  /*e7f0*/  STL.64 [R1+0x3028], R16 ;  /* 0x0030281001007387 */ /* 0x000fe20000100a00 */
[----:B------:R-:W-:-:S03]  /*e800*/  IMAD.WIDE R22, R49, 0x2, R38 ;  /* 0x0000000231167825 */ /* 0x000fc600078e0226 */
[----:B------:R1:W-:Y:S01]  /*e810*/  STL.64 [R1+0x100], R2 ;  /* 0x0001000201007387 */ /* 0x0003e20000100a00 */
[----:B0-----:R-:W-:-:S03]  /*e820*/  IMAD.WIDE R10, R53, 0x2, R38 ;  /* 0x00000002350a7825 */ /* 0x001fc600078e0226 */
[----:B------:R-:W2:Y:S01]  /*e830*/  LDL R18, [R1+0x3dc] ;  /* 0x0003dc0001127983 */ /* 0x000ea20000100800 */
[----:B------:R-:W-:-:S03]  /*e840*/  IMAD.WIDE R58, R47, 0x2, R38 ;  /* 0x000000022f3a7825 */ /* 0x000fc600078e0226 */
[----:B------:R0:W-:Y:S01]  /*e850*/  STL.64 [R1+0xf0], R10 ;  /* 0x0000f00a01007387 */ /* 0x0001e20000100a00 */
[----:B-1----:R-:W-:-:S03]  /*e860*/  IMAD.WIDE R2, R51, 0x2, R38 ;  /* 0x0000000233027825 */ /* 0x002fc600078e0226 */
[----:B------:R-:W3:Y:S04]  /*e870*/  LDL R19, [R1+0x394] ;  /* 0x0003940001137983 */ /* 0x000ee80000100800 */
[----:B------:R1:W-:Y:S04]  /*e880*/  STL.64 [R1+0xe8], R2 ;  /* 0x0000e80201007387 */ /* 0x0003e80000100a00 */
[----:B------:R-:W4:Y:S01]  /*e890*/  LDL R14, [R1+0x38c] ;  /* 0x00038c00010e7983 */ /* 0x000f220000100800 */
[----:B0-----:R-:W-:-:S03]  /*e8a0*/  IMAD.WIDE R10, R45, 0x2, R38 ;  /* 0x000000022d0a7825 */ /* 0x001fc600078e0226 */
[----:B------:R0:W-:Y:S01]  /*e8b0*/  STL.64 [R1+0x2fe8], R22 ;  /* 0x002fe81601007387 */ /* 0x0001e20000100a00 */
[----:B------:R-:W-:-:S04]  /*e8c0*/  IMAD.WIDE R26, R41, 0x2, R38 ;  /* 0x00000002291a7825 */ /* 0x000fc800078e0226 */
[--C-:B-1----:R-:W-:Y:S01]  /*e8d0*/  IMAD.WIDE R2, R43, 0x2, R38.reuse ;  /* 0x000000022b027825 */ /* 0x102fe200078e0226 */
[----:B0-----:R-:W2:Y:S03]  /*e8e0*/  LDL R22, [R1+0x39c] ;  /* 0x00039c0001167983 */ /* 0x001ea60000100800 */
[--C-:B------:R-:W-:Y:S01]  /*e8f0*/  IMAD.WIDE R28, R40, 0x2, R38.reuse ;  /* 0x00000002281c7825 */ /* 0x100fe200078e0226 */
[----:B------:R0:W-:Y:S03]  /*e900*/  STL.64 [R1+0x2ff0], R58 ;  /* 0x002ff03a01007387 */ /* 0x0001e60000100a00 */
[----:B------:R-:W-:-:S04]  /*e910*/  IMAD.WIDE R30, R42, 0x2, R38 ;  /* 0x000000022a1e7825 */ /* 0x000fc800078e0226 */
[--C-:B------:R-:W-:Y:S01]  /*e920*/  IMAD.WIDE R32, R44, 0x2, R38.reuse ;  /* 0x000000022c207825 */ /* 0x100fe200078e0226 */
[----:B0-----:R-:W2:Y:S04]  /*e930*/  LDL R58, [R1+0x3ac] ;  /* 0x0003ac00013a7983 */ /* 0x001ea80000100800 */
[----:B------:R-:W2:Y:S04]  /*e940*/  LDL R59, [R1+0x3a4] ;  /* 0x0003a400013b7983 */ /* 0x000ea80000100800 */
[----:B------:R0:W-:Y:S04]  /*e950*/  STL.64 [R1+0x2ff8], R10 ;  /* 0x002ff80a01007387 */ /* 0x0001e80000100a00 */
        /* <DEDUP_REMOVED lines=16> */
[----:B------:R-:W3:Y:S01]  /*ea60*/  LDL R33, [R1+0x40c] ;  /* 0x00040c0001217983 */ /* 0x000ee20000100800 */
[----:B------:R-:W-:-:S04]  /*ea70*/  IMAD.WIDE R34, R46, 0x2, R38 ;  /* 0x000000022e227825 */ /* 0x000fc800078e0226 */
[--C-:B------:R-:W-:Y:S01]  /*ea80*/  IMAD.WIDE R36, R48, 0x2, R38.reuse ;  /* 0x0000000230247825 */ /* 0x100fe200078e0226 */
[----:B------:R-:W-:Y:S03]  /*ea90*/  STL.64 [R1+0x3030], R34 ;  /* 0x0030302201007387 */ /* 0x000fe60000100a00 */
[--C-:B------:R-:W-:Y:S01]  /*eaa0*/  IMAD.WIDE R16, R50, 0x2, R38.reuse ;  /* 0x0000000232107825 */ /* 0x100fe200078e0226 */
[----:B------:R-:W-:Y:S03]  /*eab0*/  STL.64 [R1+0x3038], R36 ;  /* 0x0030382401007387 */ /* 0x000fe60000100a00 */
[--C-:B------:R-:W-:Y:S01]  /*eac0*/  IMAD.WIDE R20, R52, 0x2, R38.reuse ;  /* 0x0000000234147825 */ /* 0x100fe200078e0226 */
[----:B------:R-:W4:Y:S04]  /*ead0*/  LDL R23, [R1+0x384] ;  /* 0x0003840001177983 */ /* 0x000f280000100800 */
[----:B------:R0:W-:Y:S04]  /*eae0*/  STL.64 [R1+0x428], R16 ;  /* 0x0004281001007387 */ /* 0x0001e80000100a00 */
[----:B0-----:R-:W4:Y:S04]  /*eaf0*/  LDL R16, [R1+0x37c] ;  /* 0x00037c0001107983 */ /* 0x001f280000100800 */
[----:B------:R0:W-:Y:S04]  /*eb00*/  STL.64 [R1+0x440], R20 ;  /* 0x0004401401007387 */ /* 0x0001e80000100a00 */
[----:B------:R-:W4:Y:S04]  /*eb10*/  LDL R17, [R1+0x378] ;  /* 0x0003780001117983 */ /* 0x000f280000100800 */
[----:B------:R-:W4:Y:S04]  /*eb20*/  LDL R15, [R1+0x374] ;  /* 0x00037400010f7983 */ /* 0x000f280000100800 */
[----:B------:R-:W4:Y:S01]  /*eb30*/  LDL R24, [R1+0x370] ;  /* 0x0003700001187983 */ /* 0x000f220000100800 */
[----:B------:R-:W-:-:S03]  /*eb40*/  IMAD.WIDE R36, R54, 0x2, R38 ;  /* 0x0000000236247825 */ /* 0x000fc600078e0226 */
[----:B0-----:R-:W4:Y:S01]  /*eb50*/  LDL R20, [R1+0x368] ;  /* 0x0003680001147983 */ /* 0x001f220000100800 */
[----:B------:R-:W-:-:S03]  /*eb60*/  IMAD.WIDE R34, R56, 0x2, R38 ;  /* 0x0000000238227825 */ /* 0x000fc600078e0226 */
[----:B------:R2:W-:Y:S04]  /*eb70*/  STL.64 [R1+0x458], R36 ;  /* 0x0004582401007387 */ /* 0x0005e80000100a00 */
[----:B------:R-:W4:Y:S04]  /*eb80*/  LDL R21, [R1+0x364] ;  /* 0x0003640001157983 */ /* 0x000f280000100800 */
[----:B------:R3:W-:Y:S04]  /*eb90*/  STL.64 [R1+0x470], R34 ;  /* 0x0004702201007387 */ /* 0x0007e80000100a00 */
[----:B------:R-:W4:Y:S01]  /*eba0*/  LDL R25, [R1+0x360] ;  /* 0x0003600001197983 */ /* 0x000f220000100800 */
[----:B--2---:R-:W-:-:S04]  /*ebb0*/  IMAD.WIDE R36, R32, 0x2, R38 ;  /* 0x0000000220247825 */ /* 0x004fc800078e0226 */
[--C-:B---3--:R-:W-:Y:S01]  /*ebc0*/  IMAD.WIDE R34, R33, 0x2, R38.reuse ;  /* 0x0000000221227825 */ /* 0x108fe200078e0226 */
[----:B------:R-:W-:Y:S03]  /*ebd0*/  STL.64 [R1+0x488], R36 ;  /* 0x0004882401007387 */ /* 0x000fe60000100a00 */
[--C-:B------:R-:W-:Y:S01]  /*ebe0*/  IMAD.WIDE R32, R30, 0x2, R38.reuse ;  /* 0x000000021e207825 */ /* 0x100fe200078e0226 */
[----:B------:R0:W-:Y:S03]  /*ebf0*/  STL.64 [R1+0x4a0], R34 ;  /* 0x0004a02201007387 */ /* 0x0001e60000100a00 */
[--C-:B------:R-:W-:Y:S01]  /*ec00*/  IMAD.WIDE R30, R31, 0x2, R38.reuse ;  /* 0x000000021f1e7825 */ /* 0x100fe200078e0226 */
[----:B------:R1:W-:Y:S04]  /*ec10*/  STL.64 [R1+0x4b8], R32 ;  /* 0x0004b82001007387 */ /* 0x0003e80000100a00 */
[----:B------:R2:W-:Y:S01]  /*ec20*/  STL.64 [R1+0x4d0], R30 ;  /* 0x0004d01e01007387 */ /* 0x0005e20000100a00 */
[----:B0-----:R-:W-:-:S04]  /*ec30*/  IMAD.WIDE R34, R28, 0x2, R38 ;  /* 0x000000021c227825 */ /* 0x001fc800078e0226 */
[--C-:B-1----:R-:W-:Y:S01]  /*ec40*/  IMAD.WIDE R32, R29, 0x2, R38.reuse ;  /* 0x000000021d207825 */ /* 0x102fe200078e0226 */
[----:B------:R-:W-:Y:S03]  /*ec50*/  STL.64 [R1+0x4e8], R34 ;  /* 0x0004e82201007387 */ /* 0x000fe60000100a00 */
[--C-:B--2---:R-:W-:Y:S01]  /*ec60*/  IMAD.WIDE R30, R26, 0x2, R38.reuse ;  /* 0x000000021a1e7825 */ /* 0x104fe200078e0226 */
[----:B------:R-:W-:Y:S03]  /*ec70*/  STL.64 [R1+0x500], R32 ;  /* 0x0005002001007387 */ /* 0x000fe60000100a00 */
[--C-:B------:R-:W-:Y:S02]  /*ec80*/  IMAD.WIDE R28, R18, 0x2, R38.reuse ;  /* 0x00000002121c7825 */ /* 0x100fe400078e0226 */
[----:B------:R-:W2:Y:S04]  /*ec90*/  LDL R18, [R1+0x35c] ;  /* 0x00035c0001127983 */ /* 0x000ea80000100800 */
[----:B------:R0:W-:Y:S04]  /*eca0*/  STL.64 [R1+0x518], R30 ;  /* 0x0005181e01007387 */ /* 0x0001e80000100a00 */
[----:B------:R1:W-:Y:S01]  /*ecb0*/  STL.64 [R1+0x530], R28 ;  /* 0x0005301c01007387 */ /* 0x0003e20000100a00 */
[----:B0-----:R-:W-:-:S04]  /*ecc0*/  IMAD.WIDE R30, R27, 0x2, R38 ;  /* 0x000000021b1e7825 */ /* 0x001fc800078e0226 */
[--C-:B------:R-:W-:Y:S01]  /*ecd0*/  IMAD.WIDE R26, R2, 0x2, R38.reuse ;  /* 0x00000002021a7825 */ /* 0x100fe200078e0226 */
[----:B------:R-:W-:Y:S03]  /*ece0*/  STL.64 [R1+0x548], R30 ;  /* 0x0005481e01007387 */ /* 0x000fe60000100a00 */
[--C-:B-1----:R-:W-:Y:S01]  /*ecf0*/  IMAD.WIDE R28, R3, 0x2, R38.reuse ;  /* 0x00000002031c7825 */ /* 0x102fe200078e0226 */
[----:B------:R0:W-:Y:S03]  /*ed00*/  STL.64 [R1+0x560], R26 ;  /* 0x0005601a01007387 */ /* 0x0001e60000100a00 */
[--C-:B------:R-:W-:Y:S01]  /*ed10*/  IMAD.WIDE R2, R10, 0x2, R38.reuse ;  /* 0x000000020a027825 */ /* 0x100fe200078e0226 */
[----:B------:R-:W-:Y:S04]  /*ed20*/  STL.64 [R1+0x578], R28 ;  /* 0x0005781c01007387 */ /* 0x000fe80000100a00 */
[----:B------:R1:W-:Y:S01]  /*ed30*/  STL.64 [R1+0x590], R2 ;  /* 0x0005900201007387 */ /* 0x0003e20000100a00 */
[----:B0-----:R-:W-:-:S04]  /*ed40*/  IMAD.WIDE R26, R11, 0x2, R38 ;  /* 0x000000020b1a7825 */ /* 0x001fc800078e0226 */
[--C-:B------:R-:W-:Y:S01]  /*ed50*/  IMAD.WIDE R10, R58, 0x2, R38.reuse ;  /* 0x000000023a0a7825 */ /* 0x100fe200078e0226 */
[----:B------:R0:W-:Y:S03]  /*ed60*/  STL.64 [R1+0x5a8], R26 ;  /* 0x0005a81a01007387 */ /* 0x0001e60000100a00 */
[--C-:B-1----:R-:W-:Y:S01]  /*ed70*/  IMAD.WIDE R2, R59, 0x2, R38.reuse ;  /* 0x000000023b027825 */ /* 0x102fe200078e0226 */
[----:B------:R1:W-:Y:S04]  /*ed80*/  STL.64 [R1+0x5c0], R10 ;  /* 0x0005c00a01007387 */ /* 0x0003e80000100a00 */
[----:B------:R4:W-:Y:S01]  /*ed90*/  STL.64 [R1+0x5e0], R2 ;  /* 0x0005e00201007387 */ /* 0x0009e20000100a00 */
[----:B0-----:R-:W-:-:S04]  /*eda0*/  IMAD.WIDE R26, R22, 0x2, R38 ;  /* 0x00000002161a7825 */ /* 0x001fc800078e0226 */
[--C-:B-1----:R-:W-:Y:S01]  /*edb0*/  IMAD.WIDE R10, R19, 0x2, R38.reuse ;  /* 0x00000002130a7825 */ /* 0x102fe200078e0226 */
[----:B------:R-:W-:Y:S03]  /*edc0*/  STL.64 [R1+0x600], R26 ;  /* 0x0006001a01007387 */ /* 0x000fe60000100a00 */
[--C-:B----4-:R-:W-:Y:S01]  /*edd0*/  IMAD.WIDE R2, R14, 0x2, R38.reuse ;  /* 0x000000020e027825 */ /* 0x110fe200078e0226 */
[----:B------:R-:W3:Y:S04]  /*ede0*/  LDL R19, [R1+0x358] ;  /* 0x0003580001137983 */ /* 0x000ee80000100800 */
[----:B------:R0:W-:Y:S04]  /*edf0*/  STL.64 [R1+0x618], R10 ;  /* 0x0006180a01007387 */ /* 0x0001e80000100a00 */
[----:B------:R-:W4:Y:S04]  /*ee00*/  LDL R14, [R1+0x354] ;  /* 0x00035400010e7983 */ /* 0x000f280000100800 */
[----:B------:R1:W-:Y:S01]  /*ee10*/  STL.64 [R1+0x630], R2 ;  /* 0x0006300201007387 */ /* 0x0003e20000100a00 */
[----:B0-----:R-:W-:-:S05]  /*ee20*/  IMAD.WIDE R10, R23, 0x2, R38 ;  /* 0x00000002170a7825 */ /* 0x001fca00078e0226 */
[----:B------:R0:W-:Y:S01]  /*ee30*/  STL.64 [R1+0x650], R10 ;  /* 0x0006500a01007387 */ /* 0x0001e20000100a00 */
[----:B-1----:R-:W-:-:S04]  /*ee40*/  IMAD.WIDE R2, R16, 0x2, R38 ;  /* 0x0000000210027825 */ /* 0x002fc800078e0226 */
[--C-:B------:R-:W-:Y:S01]  /*ee50*/  IMAD.WIDE R16, R17, 0x2, R38.reuse ;  /* 0x0000000211107825 */ /* 0x100fe200078e0226 */
[----:B------:R1:W-:Y:S03]  /*ee60*/  STL.64 [R1+0x668], R2 ;  /* 0x0006680201007387 */ /* 0x0003e60000100a00 */
[--C-:B0-----:R-:W-:Y:S01]  /*ee70*/  IMAD.WIDE R10, R15, 0x2, R38.reuse ;  /* 0x000000020f0a7825 */ /* 0x101fe200078e0226 */
[----:B------:R0:W-:Y:S04]  /*ee80*/  STL.64 [R1+0x688], R16 ;  /* 0x0006881001007387 */ /* 0x0001e80000100a00 */
[----:B------:R-:W4:Y:S01]  /*ee90*/  LDL R15, [R1+0x350] ;  /* 0x00035000010f7983 */ /* 0x000f220000100800 */
[----:B-1----:R-:W-:-:S03]  /*eea0*/  IMAD.WIDE R2, R24, 0x2, R38 ;  /* 0x0000000218027825 */ /* 0x002fc600078e0226 */
[----:B------:R1:W-:Y:S04]  /*eeb0*/  STL.64 [R1+0x6a8], R10 ;  /* 0x0006a80a01007387 */ /* 0x0003e80000100a00 */
[----:B------:R-:W4:Y:S01]  /*eec0*/  LDL R24, [R1+0x34c] ;  /* 0x00034c0001187983 */ /* 0x000f220000100800 */
[----:B0-----:R-:W-:-:S03]  /*eed0*/  IMAD.WIDE R16, R20, 0x2, R38 ;  /* 0x0000000214107825 */ /* 0x001fc600078e0226 */
[----:B------:R0:W-:Y:S01]  /*eee0*/  STL.64 [R1+0x6c0], R2 ;  /* 0x0006c00201007387 */ /* 0x0001e20000100a00 */
[----:B-1----:R-:W-:-:S03]  /*eef0*/  IMAD.WIDE R10, R21, 0x2, R38 ;  /* 0x00000002150a7825 */ /* 0x002fc600078e0226 */
[----:B------:R-:W-:Y:S04]  /*ef00*/  STL.64 [R1+0x6e0], R16 ;  /* 0x0006e01001007387 */ /* 0x000fe80000100a00 */
[----:B------:R-:W4:Y:S01]  /*ef10*/  LDL R32, [R1+0x348] ;  /* 0x0003480001207983 */ /* 0x000f220000100800 */
[----:B0-----:R-:W-:-:S03]  /*ef20*/  IMAD.WIDE R2, R25, 0x2, R38 ;  /* 0x0000000219027825 */ /* 0x001fc600078e0226 */
        /* <DEDUP_REMOVED lines=10> */
[----:B0-----:R-:W4:Y:S01]  /*efd0*/  LDL R2, [R1+0x324] ;  /* 0x0003240001027983 */ /* 0x001f220000100800 */
[----:B--2---:R-:W-:-:S05]  /*efe0*/  IMAD.WIDE R10, R18, 0x2, R38 ;  /* 0x00000002120a7825 */ /* 0x004fca00078e0226 */
[----:B------:R0:W-:Y:S04]  /*eff0*/  STL.64 [R1+0x730], R10 ;  /* 0x0007300a01007387 */ /* 0x0001e80000100a00 */
[----:B------:R-:W2:Y:S04]  /*f000*/  LDL R3, [R1+0x320] ;  /* 0x0003200001037983 */ /* 0x000ea80000100800 */
[----:B------:R-:W2:Y:S04]  /*f010*/  LDL R58, [R1+0x314] ;  /* 0x00031400013a7983 */ /* 0x000ea80000100800 */
[----:B0-----:R-:W2:Y:S04]  /*f020*/  LDL R10, [R1+0x31c] ;  /* 0x00031c00010a7983 */ /* 0x001ea80000100800 */
[----:B------:R-:W2:Y:S04]  /*f030*/  LDL R11, [R1+0x318] ;  /* 0x00031800010b7983 */ /* 0x000ea80000100800 */
[----:B------:R-:W2:Y:S04]  /*f040*/  LDL R59, [R1+0x310] ;  /* 0x00031000013b7983 */ /* 0x000ea80000100800 */
[----:B------:R-:W2:Y:S04]  /*f050*/  LDL R22, [R1+0x30c] ;  /* 0x00030c0001167983 */ /* 0x000ea80000100800 */
[----:B------:R-:W2:Y:S04]  /*f060*/  LDL R16, [R1+0x308] ;  /* 0x0003080001107983 */ /* 0x000ea80000100800 */
[----:B------:R-:W2:Y:S04]  /*f070*/  LDL R17, [R1+0x304] ;  /* 0x0003040001117983 */ /* 0x000ea80000100800 */
[----:B------:R-:W2:Y:S01]  /*f080*/  LDL R23, [R1+0x300] ;  /* 0x0003000001177983 */ /* 0x000ea20000100800 */
[----:B---3--:R-:W-:-:S05]  /*f090*/  IMAD.WIDE R20, R19, 0x2, R38 ;  /* 0x0000000213147825 */ /* 0x008fca00078e0226 */
[----:B------:R0:W-:Y:S01]  /*f0a0*/  STL.64 [R1+0x750], R20 ;  /* 0x0007501401007387 */ /* 0x0001e20000100a00 */
[----:B----4-:R-:W-:-:S03]  /*f0b0*/  IMAD.WIDE R18, R14, 0x2, R38 ;  /* 0x000000020e127825 */ /* 0x010fc600078e0226 */
[----:B0-----:R-:W3:Y:S04]  /*f0c0*/  LDL R20, [R1+0x2fc] ;  /* 0x0002fc0001147983 */ /* 0x001ee80000100800 */
[----:B------:R0:W-:Y:S04]  /*f0d0*/  STL.64 [R1+0x770], R18 ;  /* 0x0007701201007387 */ /* 0x0001e80000100a00 */
[----:B------:R-:W4:Y:S04]  /*f0e0*/  LDL R21, [R1+0x2f8] ;  /* 0x0002f80001157983 */ /* 0x000f280000100800 */
[----:B------:R-:W4:Y:S04]  /*f0f0*/  LDL R14, [R1+0x2ec] ;  /* 0x0002ec00010e7983 */ /* 0x000f280000100800 */
[----:B0-----:R-:W4:Y:S04]  /*f100*/  LDL R18, [R1+0x2f4] ;  /* 0x0002f40001127983 */ /* 0x001f280000100800 */
[----:B------:R-:W4:Y:S01]  /*f110*/  LDL R19, [R1+0x2f0] ;  /* 0x0002f00001137983 */ /* 0x000f220000100800 */
[----:B------:R-:W-:-:S05]  /*f120*/  IMAD.WIDE R36, R15, 0x2, R38 ;  /* 0x000000020f247825 */ /* 0x000fca00078e0226 */
[----:B------:R0:W-:Y:S01]  /*f130*/  STL.64 [R1+0x788], R36 ;  /* 0x0007882401007387 */ /* 0x0001e20000100a00 */
[----:B------:R-:W-:-:S03]  /*f140*/  IMAD.WIDE R34, R24, 0x2, R38 ;  /* 0x0000000218227825 */ /* 0x000fc600078e0226 */
[----:B------:R-:W4:Y:S04]  /*f150*/  LDL R15, [R1+0x2e8] ;  /* 0x0002e800010f7983 */ /* 0x000f280000100800 */
[----:B------:R1:W-:Y:S04]  /*f160*/  STL.64 [R1+0x7a8], R34 ;  /* 0x0007a82201007387 */ /* 0x0003e80000100a00 */
[----:B------:R-:W4:Y:S01]  /*f170*/  LDL R24, [R1+0x2e4] ;  /* 0x0002e40001187983 */ /* 0x000f220000100800 */
[----:B0-----:R-:W-:-:S04]  /*f180*/  IMAD.WIDE R36, R32, 0x2, R38 ;  /* 0x0000000220247825 */ /* 0x001fc800078e0226 */
[--C-:B-1----:R-:W-:Y:S01]  /*f190*/  IMAD.WIDE R34, R33, 0x2, R38.reuse ;  /* 0x0000000221227825 */ /* 0x102fe200078e0226 */
        /* <DEDUP_REMOVED lines=9> */
[--C-:B------:R-:W-:Y:S01]  /*f230*/  IMAD.WIDE R28, R25, 0x2, R38.reuse ;  /* 0x00000002191c7825 */ /* 0x100fe200078e0226 */
[----:B------:R-:W-:Y:S04]  /*f240*/  STL.64 [R1+0x850], R32 ;  /* 0x0008502001007387 */ /* 0x000fe80000100a00 */
[----:B------:R-:W4:Y:S01]  /*f250*/  LDL R25, [R1+0x2e0] ;  /* 0x0002e00001197983 */ /* 0x000f220000100800 */
[----:B------:R-:W-:-:S05]  /*f260*/  IMAD.WIDE R30, R26, 0x2, R38 ;  /* 0x000000021a1e7825 */ /* 0x000fca00078e0226 */
[----:B------:R0:W-:Y:S04]  /*f270*/  STL.64 [R1+0x870], R30 ;  /* 0x0008701e01007387 */ /* 0x0001e80000100a00 */
[----:B------:R2:W-:Y:S01]  /*f280*/  STL.64 [R1+0x888], R28 ;  /* 0x0008881c01007387 */ /* 0x0005e20000100a00 */
[----:B0-----:R-:W-:-:S04]  /*f290*/  IMAD.WIDE R30, R27, 0x2, R38 ;  /* 0x000000021b1e7825 */ /* 0x001fc800078e0226 */
[--C-:B------:R-:W-:Y:S01]  /*f2a0*/  IMAD.WIDE R26, R2, 0x2, R38.reuse ;  /* 0x00000002021a7825 */ /* 0x100fe200078e0226 */
[----:B------:R-:W-:Y:S04]  /*f2b0*/  STL.64 [R1+0x8a8], R30 ;  /* 0x0008a81e01007387 */ /* 0x000fe80000100a00 */
[----:B------:R0:W-:Y:S01]  /*f2c0*/  STL.64 [R1+0x8c0], R26 ;  /* 0x0008c01a01007387 */ /* 0x0001e20000100a00 */
[----:B--2---:R-:W-:-:S04]  /*f2d0*/  IMAD.WIDE R28, R3, 0x2, R38 ;  /* 0x00000002031c7825 */ /* 0x004fc800078e0226 */
[--C-:B------:R-:W-:Y:S01]  /*f2e0*/  IMAD.WIDE R2, R10, 0x2, R38.reuse ;  /* 0x000000020a027825 */ /* 0x100fe200078e0226 */
[----:B------:R-:W-:Y:S03]  /*f2f0*/  STL.64 [R1+0x8e0], R28 ;  /* 0x0008e01c01007387 */ /* 0x000fe60000100a00 */
        /* <DEDUP_REMOVED lines=8> */
[--C-:B--2---:R-:W-:Y:S01]  /*f380*/  IMAD.WIDE R10, R16, 0x2, R38.reuse ;  /* 0x00000002100a7825 */ /* 0x104fe200078e0226 */
[----:B------:R-:W-:Y:S04]  /*f390*/  STL.64 [R1+0x970], R26 ;  /* 0x0009701a01007387 */ /* 0x000fe80000100a00 */
[----:B------:R-:W2:Y:S01]  /*f3a0*/  LDL R16, [R1+0x2dc] ;  /* 0x0002dc0001107983 */ /* 0x000ea20000100800 */
[----:B0-----:R-:W-:-:S03]  /*f3b0*/  IMAD.WIDE R2, R17, 0x2, R38 ;  /* 0x0000000211027825 */ /* 0x001fc600078e0226 */
[----:B------:R0:W-:Y:S04]  /*f3c0*/  STL.64 [R1+0x988], R10 ;  /* 0x0009880a01007387 */ /* 0x0001e80000100a00 */
[----:B------:R-:W2:Y:S04]  /*f3d0*/  LDL R17, [R1+0x2d8] ;  /* 0x0002d80001117983 */ /* 0x000ea80000100800 */
[----:B------:R3:W-:Y:S01]  /*f3e0*/  STL.64 [R1+0x9a8], R2 ;  /* 0x0009a80201007387 */ /* 0x0007e20000100a00 */
[----:B0-----:R-:W-:-:S05]  /*f3f0*/  IMAD.WIDE R10, R23, 0x2, R38 ;  /* 0x00000002170a7825 */ /* 0x001fca00078e0226 */
[----:B------:R0:W-:Y:S01]  /*f400*/  STL.64 [R1+0x9c8], R10 ;  /* 0x0009c80a01007387 */ /* 0x0001e20000100a00 */
[----:B---3--:R-:W-:-:S04]  /*f410*/  IMAD.WIDE R2, R20, 0x2, R38 ;  /* 0x0000000214027825 */ /* 0x008fc800078e0226 */
[--C-:B----4-:R-:W-:Y:S01]  /*f420*/  IMAD.WIDE R20, R21, 0x2, R38.reuse ;  /* 0x0000000215147825 */ /* 0x110fe200078e0226 */
[----:B------:R1:W-:Y:S04]  /*f430*/  STL.64 [R1+0x9e0], R2 ;  /* 0x0009e00201007387 */ /* 0x0003e80000100a00 */
[----:B------:R3:W-:Y:S01]  /*f440*/  STL.64 [R1+0xa00], R20 ;  /* 0x000a001401007387 */ /* 0x0007e20000100a00 */
[----:B0-----:R-:W-:-:S04]  /*f450*/  IMAD.WIDE R10, R18, 0x2, R38 ;  /* 0x00000002120a7825 */ /* 0x001fc800078e0226 */
[--C-:B-1----:R-:W-:Y:S01]  /*f460*/  IMAD.WIDE R2, R19, 0x2, R38.reuse ;  /* 0x0000000213027825 */ /* 0x102fe200078e0226 */
[----:B---3--:R-:W3:Y:S03]  /*f470*/  LDL R20, [R1+0x2d4] ;  /* 0x0002d40001147983 */ /* 0x008ee60000100800 */
[--C-:B------:R-:W-:Y:S01]  /*f480*/  IMAD.WIDE R18, R14, 0x2, R38.reuse ;  /* 0x000000020e127825 */ /* 0x100fe200078e0226 */
[----:B------:R0:W-:Y:S04]  /*f490*/  STL.64 [R1+0xa18], R10 ;  /* 0x000a180a01007387 */ /* 0x0001e80000100a00 */
[----:B------:R-:W4:Y:S04]  /*f4a0*/  LDL R21, [R1+0x2d0] ;  /* 0x0002d00001157983 */ /* 0x000f280000100800 */
[----:B------:R1:W-:Y:S01]  /*f4b0*/  STL.64 [R1+0xa38], R2 ;  /* 0x000a380201007387 */ /* 0x0003e20000100a00 */
[----:B0-----:R-:W-:-:S03]  /*f4c0*/  IMAD.WIDE R10, R15, 0x2, R38 ;  /* 0x000000020f0a7825 */ /* 0x001fc600078e0226 */
[----:B------:R0:W-:Y:S01]  /*f4d0*/  STL.64 [R1+0xa50], R18 ;  /* 0x000a501201007387 */ /* 0x0001e20000100a00 */
[----:B-1----:R-:W-:-:S03]  /*f4e0*/  IMAD.WIDE R2, R24, 0x2, R38 ;  /* 0x0000000218027825 */ /* 0x002fc600078e0226 */
[----:B0-----:R-:W4:Y:S04]  /*f4f0*/  LDL R18, [R1+0x2cc] ;  /* 0x0002cc0001127983 */ /* 0x001f280000100800 */
[----:B------:R-:W-:Y:S04]  /*f500*/  STL.64 [R1+0xa70], R10 ;  /* 0x000a700a01007387 */ /* 0x000fe80000100a00 */
[----:B------:R-:W4:Y:S04]  /*f510*/  LDL R19, [R1+0x2c8] ;  /* 0x0002c80001137983 */ /* 0x000f280000100800 */
[----:B------:R0:W-:Y:S04]  /*f520*/  STL.64 [R1+0xa90], R2 ;  /* 0x000a900201007387 */ /* 0x0001e80000100a00 */
[----:B------:R-:W4:Y:S04]  /*f530*/  LDL R37, [R1+0x2c4] ;  /* 0x0002c40001257983 */ /* 0x000f280000100800 */
[----:B------:R-:W4:Y:S04]  /*f540*/  LDL R34, [R1+0x2c0] ;  /* 0x0002c00001227983 */ /* 0x000f280000100800 */
[----:B------:R-:W4:Y:S04]  /*f550*/  LDL R14, [R1+0x2bc] ;  /* 0x0002bc00010e7983 */ /* 0x000f280000100800 */
[----:B------:R-:W4:Y:S04]  /*f560*/  LDL R15, [R1+0x2b8] ;  /* 0x0002b800010f7983 */ /* 0x000f280000100800 */
[----:B------:R-:W4:Y:S01]  /*f570*/  LDL.LU R30, [R1+0x28c] ;  /* 0x00028c00011e7983 */ /* 0x000f220000300800 */
[----:B0-----:R-:W-:-:S03]  /*f580*/  IMAD.WIDE R2, R25, 0x2, R38 ;  /* 0x0000000219027825 */ /* 0x001fc600078e0226 */
[----:B------:R-:W4:Y:S04]  /*f590*/  LDL.LU R31, [R1+0x288] ;  /* 0x00028800011f7983 */ /* 0x000f280000300800 */
[----:B------:R-:W4:Y:S04]  /*f5a0*/  LDL R24, [R1+0x2b4] ;  /* 0x0002b40001187983 */ /* 0x000f280000100800 */
[----:B------:R-:W4:Y:S04]  /*f5b0*/  LDL R25, [R1+0x2b0] ;  /* 0x0002b00001197983 */ /* 0x000f280000100800 */
[----:B------:R0:W-:Y:S04]  /*f5c0*/  STL.64 [R1+0xaa8], R2 ;  /* 0x000aa80201007387 */ /* 0x0001e80000100a00 */
[----:B------:R-:W4:Y:S04]  /*f5d0*/  LDL R35, [R1+0x2ac] ;  /* 0x0002ac0001237983 */ /* 0x000f280000100800 */
[----:B------:R-:W4:Y:S04]  /*f5e0*/  LDL R32, [R1+0x2a8] ;  /* 0x0002a80001207983 */ /* 0x000f280000100800 */
[----:B------:R-:W4:Y:S04]  /*f5f0*/  LDL R33, [R1+0x2a4] ;  /* 0x0002a40001217983 */ /* 0x000f280000100800 */
[----:B------:R-:W4:Y:S04]  /*f600*/  LDL R26, [R1+0x2a0] ;  /* 0x0002a000011a7983 */ /* 0x000f280000100800 */
[----:B------:R-:W4:Y:S04]  /*f610*/  LDL R27, [R1+0x29c] ;  /* 0x00029c00011b7983 */ /* 0x000f280000100800 */
[----:B0-----:R-:W4:Y:S04]  /*f620*/  LDL R2, [R1+0x298] ;  /* 0x0002980001027983 */ /* 0x001f280000100800 */
[----:B------:R-:W4:Y:S04]  /*f630*/  LDL R3, [R1+0x294] ;  /* 0x0002940001037983 */ /* 0x000f280000100800 */
[----:B------:R-:W4:Y:S04]  /*f640*/  LDL R58, [R1+0x290] ;  /* 0x00029000013a7983 */ /* 0x000f280000100800 */
[----:B------:R-:W4:Y:S01]  /*f650*/  LDL R59, [R1+0x284] ;  /* 0x00028400013b7983 */ /* 0x000f220000100800 */
[----:B--2---:R-:W-:-:S05]  /*f660*/  IMAD.WIDE R22, R16, 0x2, R38 ;  /* 0x0000000210167825 */ /* 0x004fca00078e0226 */
[----:B------:R-:W-:Y:S01]  /*f670*/  STL.64 [R1+0xac8], R22 ;  /* 0x000ac81601007387 */ /* 0x000fe20000100a00 */
[----:B------:R-:W-:-:S03]  /*f680*/  IMAD.WIDE R10, R17, 0x2, R38 ;  /* 0x00000002110a7825 */ /* 0x000fc600078e0226 */
[----:B------:R-:W2:Y:S04]  /*f690*/  LDL R16, [R1+0x280] ;  /* 0x0002800001107983 */ /* 0x000ea80000100800 */
[----:B------:R0:W-:Y:S04]  /*f6a0*/  STL.64 [R1+0xae0], R10 ;  /* 0x000ae00a01007387 */ /* 0x0001e80000100a00 */
[----:B------:R-:W2:Y:S04]  /*f6b0*/  LDL R17, [R1+0x27c] ;  /* 0x00027c0001117983 */ /* 0x000ea80000100800 */
[----:B------:R-:W2:Y:S04]  /*f6c0*/  LDL.LU R28, [R1+0x278] ;  /* 0x00027800011c7983 */ /* 0x000ea80000300800 */
[----:B------:R-:W2:Y:S04]  /*f6d0*/  LDL.LU R29, [R1+0x274] ;  /* 0x00027400011d7983 */ /* 0x000ea80000300800 */
[----:B0-----:R-:W2:Y:S01]  /*f6e0*/  LDL.LU R10, [R1+0x268] ;  /* 0x00026800010a7983 */ /* 0x001ea20000300800 */
[----:B---3--:R-:W-:-:S05]  /*f6f0*/  IMAD.WIDE R22, R20, 0x2, R38 ;  /* 0x0000000214167825 */ /* 0x008fca00078e0226 */
[----:B------:R0:W-:Y:S01]  /*f700*/  STL.64 [R1+0xb00], R22 ;  /* 0x000b001601007387 */ /* 0x0001e20000100a00 */
[----:B----4-:R-:W-:-:S03]  /*f710*/  IMAD.WIDE R20, R21, 0x2, R38 ;  /* 0x0000000215147825 */ /* 0x010fc600078e0226 */
[----:B------:R-:W3:Y:S04]  /*f720*/  LDL.LU R11, [R1+0x264] ;  /* 0x00026400010b7983 */ /* 0x000ee80000300800 */
[----:B------:R1:W-:Y:S04]  /*f730*/  STL.64 [R1+0xb18], R20 ;  /* 0x000b181401007387 */ /* 0x0003e80000100a00 */
[----:B0-----:R-:W4:Y:S04]  /*f740*/  LDL.LU R22, [R1+0x260] ;  /* 0x0002600001167983 */ /* 0x001f280000300800 */
[----:B------:R-:W3:Y:S01]  /*f750*/  LDL.LU R23, [R1+0x25c] ;  /* 0x00025c0001177983 */ /* 0x000ee20000300800 */
[----:B-1----:R-:W-:-:S05]  /*f760*/  IMAD.WIDE R20, R18, 0x2, R38 ;  /* 0x0000000212147825 */ /* 0x002fca00078e0226 */
[----:B------:R0:W-:Y:S01]  /*f770*/  STL.64 [R1+0xb38], R20 ;  /* 0x000b381401007387 */ /* 0x0001e20000100a00 */
[----:B------:R-:W-:-:S04]  /*f780*/  IMAD.WIDE R18, R19, 0x2, R38 ;  /* 0x0000000213127825 */ /* 0x000fc800078e0226 */
[--C-:B------:R-:W-:Y:S01]  /*f790*/  IMAD.WIDE R36, R37, 0x2, R38.reuse ;  /* 0x0000000225247825 */ /* 0x100fe200078e0226 */
[----:B0-----:R-:W3:Y:S04]  /*f7a0*/  LDL.LU.64 R20, [R1+0x30d0] ;  /* 0x0030d00001147983 */ /* 0x001ee80000300a00 */
[----:B------:R0:W-:Y:S04]  /*f7b0*/  STL.64 [R1+0xb88], R18 ;  /* 0x000b881201007387 */ /* 0x0001e80000100a00 */
[----:B0-----:R-:W3:Y:S04]  /*f7c0*/  LDL.LU.64 R18, [R1+0x30c8] ;  /* 0x0030c80001127983 */ /* 0x001ee80000300a00 */
[----:B------:R0:W-:Y:S02]  /*f7d0*/  STL.64 [R1+0xba0], R36 ;  /* 0x000ba02401007387 */ /* 0x0001e40000100a00 */
[----:B0-----:R-:W-:-:S05]  /*f7e0*/  IMAD.WIDE R36, R34, 0x2, R38 ;  /* 0x0000000222247825 */ /* 0x001fca00078e0226 */
[----:B------:R0:W-:Y:S02]  /*f7f0*/  STL.64 [R1+0xbc0], R36 ;  /* 0x000bc02401007387 */ /* 0x0001e40000100a00 */
[----:B0-----:R-:W-:-:S04]  /*f800*/  IMAD.WIDE R36, R14, 0x2, R38 ;  /* 0x000000020e247825 */ /* 0x001fc800078e0226 */
[--C-:B------:R-:W-:Y:S01]  /*f810*/  IMAD.WIDE R14, R15, 0x2, R38.reuse ;  /* 0x000000020f0e7825 */ /* 0x100fe200078e0226 */
[----:B------:R0:W-:Y:S04]  /*f820*/  STL.64 [R1+0xbd8], R36 ;  /* 0x000bd82401007387 */ /* 0x0001e80000100a00 */
[----:B0-----:R-:W3:Y:S04]  /*f830*/  LDL.LU R36, [R1+0x240] ;  /* 0x0002400001247983 */ /* 0x001ee80000300800 */
[----:B------:R-:W3:Y:S04]  /*f840*/  LDL.LU R37, [R1+0x418] ;  /* 0x0004180001257983 */ /* 0x000ee80000300800 */
        /* <DEDUP_REMOVED lines=9> */
[----:B0-----:R-:W-:-:S04]  /*f8e0*/  IMAD.WIDE R34, R32, 0x2, R38 ;  /* 0x0000000220227825 */ /* 0x001fc800078e0226 */
[--C-:B------:R-:W-:Y:S01]  /*f8f0*/  IMAD.WIDE R32, R33, 0x2, R38.reuse ;  /* 0x0000000221207825 */ /* 0x100fe200078e0226 */
[----:B------:R0:W-:Y:S04]  /*f900*/  STL.64 [R1+0xc68], R34 ;  /* 0x000c682201007387 */ /* 0x0001e80000100a00 */
[----:B------:R1:W-:Y:S01]  /*f910*/  STL.64 [R1+0xc88], R32 ;  /* 0x000c882001007387 */ /* 0x0003e20000100a00 */
[----:B0-----:R-:W-:-:S04]  /*f920*/  IMAD.WIDE R34, R26, 0x2, R38 ;  /* 0x000000021a227825 */ /* 0x001fc800078e0226 */
[--C-:B-1----:R-:W-:Y:S01]  /*f930*/  IMAD.WIDE R32, R27, 0x2, R38.reuse ;  /* 0x000000021b207825 */ /* 0x102fe200078e0226 */
[----:B------:R0:W-:Y:S03]  /*f940*/  STL.64 [R1+0xca0], R34 ;  /* 0x000ca02201007387 */ /* 0x0001e60000100a00 */
[--C-:B------:R-:W-:Y:S01]  /*f950*/  IMAD.WIDE R26, R3, 0x2, R38.reuse ;  /* 0x00000002031a7825 */ /* 0x100fe200078e0226 */
[----:B------:R1:W-:Y:S03]  /*f960*/  STL.64 [R1+0xcc0], R32 ;  /* 0x000cc02001007387 */ /* 0x0003e60000100a00 */
[----:B0-----:R-:W-:-:S04]  /*f970*/  IMAD.WIDE R34, R2, 0x2, R38 ;  /* 0x0000000202227825 */ /* 0x001fc800078e0226 */
[--C-:B-1----:R-:W-:Y:S01]  /*f980*/  IMAD.WIDE R32, R58, 0x2, R38.reuse ;  /* 0x000000023a207825 */ /* 0x102fe200078e0226 */
[----:B------:R-:W-:Y:S03]  /*f990*/  STL.64 [R1+0xcd8], R34 ;  /* 0x000cd82201007387 */ /* 0x000fe60000100a00 */
[--C-:B------:R-:W-:Y:S01]  /*f9a0*/  IMAD.WIDE R2, R30, 0x2, R38.reuse ;  /* 0x000000021e027825 */ /* 0x100fe200078e0226 */
[----:B------:R0:W-:Y:S04]  /*f9b0*/  STL.64 [R1+0xcf8], R26 ;  /* 0x000cf81a01007387 */ /* 0x0001e80000100a00 */
[----:B------:R-:W-:Y:S04]  /*f9c0*/  STL.64 [R1+0xd18], R32 ;  /* 0x000d182001007387 */ /* 0x000fe80000100a00 */
[----:B------:R-:W-:Y:S01]  /*f9d0*/  STL.64 [R1+0x3078], R30 ;  /* 0x0030781e01007387 */ /* 0x000fe20000100a00 */
[----:B0-----:R-:W-:-:S03]  /*f9e0*/  IMAD.WIDE R26, R31, 0x2, R38 ;  /* 0x000000021f1a7825 */ /* 0x001fc600078e0226 */
[----:B------:R0:W-:Y:S04]  /*f9f0*/  STL.64 [R1+0xd30], R2 ;  /* 0x000d300201007387 */ /* 0x0001e80000100a00 */
[----:B------:R1:W-:Y:S01]  /*fa00*/  STL.64 [R1+0xd50], R26 ;  /* 0x000d501a01007387 */ /* 0x0003e20000100a00 */
[----:B0-----:R-:W-:-:S04]  /*fa10*/  IMAD.WIDE R2, R59, 0x2, R38 ;  /* 0x000000023b027825 */ /* 0x001fc800078e0226 */
[--C-:B--2---:R-:W-:Y:S01]  /*fa20*/  IMAD.WIDE R30, R16, 0x2, R38.reuse ;  /* 0x00000002101e7825 */ /* 0x104fe200078e0226 */
[----:B------:R0:W-:Y:S03]  /*fa30*/  STL.64 [R1+0xd68], R2 ;  /* 0x000d680201007387 */ /* 0x0001e60000100a00 */
[--C-:B-1----:R-:W-:Y:S01]  /*fa40*/  IMAD.WIDE R26, R17, 0x2, R38.reuse ;  /* 0x00000002111a7825 */ /* 0x102fe200078e0226 */
[----:B------:R-:W-:Y:S04]  /*fa50*/  STL.64 [R1+0xd88], R30 ;  /* 0x000d881e01007387 */ /* 0x000fe80000100a00 */
[----:B------:R-:W-:Y:S01]  /*fa60*/  STL.64 [R1+0xda0], R26 ;  /* 0x000da01a01007387 */ /* 0x000fe20000100a00 */
[----:B0-----:R-:W-:-:S03]  /*fa70*/  IMAD.WIDE R2, R28, 0x2, R38 ;  /* 0x000000021c027825 */ /* 0x001fc600078e0226 */
[----:B------:R-:W-:Y:S01]  /*fa80*/  STL.64 [R1+0x3080], R28 ;  /* 0x0030801c01007387 */ /* 0x000fe20000100a00 */
[----:B------:R-:W-:-:S03]  /*fa90*/  IMAD.WIDE R16, R29, 0x2, R38 ;  /* 0x000000021d107825 */ /* 0x000fc600078e0226 */
[----:B------:R-:W-:Y:S04]  /*faa0*/  STL.64 [R1+0xdb8], R2 ;  /* 0x000db80201007387 */ /* 0x000fe80000100a00 */
[----:B------:R0:W-:Y:S02]  /*fab0*/  STL.64 [R1+0xdd0], R16 ;  /* 0x000dd01001007387 */ /* 0x0001e40000100a00 */
[----:B0-----:R-:W-:-:S04]  /*fac0*/  IMAD.WIDE R16, R10, 0x2, R38 ;  /* 0x000000020a107825 */ /* 0x001fc800078e0226 */
[----:B---3--:R-:W-:-:S04]  /*fad0*/  IMAD.WIDE R2, R24, 0x2, R38 ;  /* 0x0000000218027825 */ /* 0x008fc800078e0226 */
[--C-:B------:R-:W-:Y:S01]  /*fae0*/  IMAD.WIDE R24, R25, 0x2, R38.reuse ;  /* 0x0000000219187825 */ /* 0x100fe200078e0226 */
[----:B------:R0:W-:Y:S04]  /*faf0*/  STL.64 [R1+0xde8], R2 ;  /* 0x000de80201007387 */ /* 0x0001e80000100a00 */
[----:B------:R-:W-:Y:S04]  /*fb00*/  STL.64 [R1+0xe00], R24 ;  /* 0x000e001801007387 */ /* 0x000fe80000100a00 */
[----:B------:R4:W-:Y:S01]  /*fb10*/  STL.64 [R1+0x3088], R10 ;  /* 0x0030880a01007387 */ /* 0x0009e20000100a00 */
[----:B0-----:R-:W-:-:S03]  /*fb20*/  IMAD.WIDE R2, R11, 0x2, R38 ;  /* 0x000000020b027825 */ /* 0x001fc600078e0226 */
[----:B------:R-:W-:Y:S04]  /*fb30*/  STL.64 [R1+0xe18], R16 ;  /* 0x000e181001007387 */ /* 0x000fe80000100a00 */
[----:B------:R0:W-:Y:S01]  /*fb40*/  STL.64 [R1+0xe30], R2 ;  /* 0x000e300201007387 */ /* 0x0001e20000100a00 */
[----:B----4-:R-:W-:-:S03]  /*fb50*/  IMAD.WIDE R10, R22, 0x2, R38 ;  /* 0x00000002160a7825 */ /* 0x010fc600078e0226 */
[----:B------:R-:W-:Y:S04]  /*fb60*/  STL.64 [R1+0x3090], R22 ;  /* 0x0030901601007387 */ /* 0x000fe80000100a00 */
[----:B------:R1:W-:Y:S01]  /*fb70*/  STL.64 [R1+0xe48], R10 ;  /* 0x000e480a01007387 */ /* 0x0003e20000100a00 */
[----:B0-----:R-:W-:-:S05]  /*fb80*/  IMAD.WIDE R2, R23, 0x2, R38 ;  /* 0x0000000217027825 */ /* 0x001fca00078e0226 */
[----:B------:R0:W-:Y:S01]  /*fb90*/  STL.64 [R1+0xe60], R2 ;  /* 0x000e600201007387 */ /* 0x0001e20000100a00 */
[----:B-1----:R-:W-:-:S04]  /*fba0*/  IMAD.WIDE R10, R20, 0x2, R38 ;  /* 0x00000002140a7825 */ /* 0x002fc800078e0226 */
[----:B------:R-:W-:-:S04]  /*fbb0*/  IMAD.WIDE R16, R15, 0x2, R38 ;  /* 0x000000020f107825 */ /* 0x000fc800078e0226 */
[--C-:B0-----:R-:W-:Y:S02]  /*fbc0*/  IMAD.WIDE R2, R14, 0x2, R38.reuse ;  /* 0x000000020e027825 */ /* 0x101fe400078e0226 */
[----:B------:R-:W2:Y:S04]  /*fbd0*/  LDL.LU R14, [R1+0x30b4] ;  /* 0x0030b400010e7983 */ /* 0x000ea80000300800 */
[----:B------:R0:W-:Y:S04]  /*fbe0*/  STL.64 [R1+0xe78], R10 ;  /* 0x000e780a01007387 */ /* 0x0001e80000100a00 */
[----:B------:R-:W2:Y:S04]  /*fbf0*/  LDL.LU R15, [R1+0x30b0] ;  /* 0x0030b000010f7983 */ /* 0x000ea80000300800 */
[----:B------:R1:W-:Y:S01]  /*fc00*/  STL.64 [R1+0xe90], R2 ;  /* 0x000e900201007387 */ /* 0x0003e20000100a00 */
[----:B0-----:R-:W-:-:S03]  /*fc10*/  IMAD.WIDE R10, R18, 0x2, R38 ;  /* 0x00000002120a7825 */ /* 0x001fc600078e0226 */
[----:B------:R0:W-:Y:S04]  /*fc20*/  STL.64 [R1+0xea8], R16 ;  /* 0x000ea81001007387 */ /* 0x0001e80000100a00 */
[----:B------:R-:W-:Y:S01]  /*fc30*/  STL.64 [R1+0x3098], R18 ;  /* 0x0030981201007387 */ /* 0x000fe20000100a00 */
[----:B-1----:R-:W-:-:S03]  /*fc40*/  IMAD.WIDE R2, R19, 0x2, R38 ;  /* 0x0000000213027825 */ /* 0x002fc600078e0226 */
[----:B------:R1:W-:Y:S01]  /*fc50*/  STL.64 [R1+0xec0], R10 ;  /* 0x000ec00a01007387 */ /* 0x0003e20000100a00 */
[----:B0-----:R-:W-:-:S03]  /*fc60*/  IMAD.WIDE R16, R21, 0x2, R38 ;  /* 0x0000000215107825 */ /* 0x001fc600078e0226 */
[----:B------:R0:W-:Y:S04]  /*fc70*/  STL.64 [R1+0xed8], R2 ;  /* 0x000ed80201007387 */ /* 0x0001e80000100a00 */
[----:B------:R3:W-:Y:S01]  /*fc80*/  STL.64 [R1+0xef0], R16 ;  /* 0x000ef01001007387 */ /* 0x0007e20000100a00 */
[----:B-1----:R-:W-:-:S03]  /*fc90*/  IMAD.WIDE R10, R36, 0x2, R38 ;  /* 0x00000002240a7825 */ /* 0x002fc600078e0226 */
[----:B------:R-:W-:Y:S01]  /*fca0*/  STL.64 [R1+0x30a0], R36 ;  /* 0x0030a02401007387 */ /* 0x000fe20000100a00 */
[----:B0-----:R-:W-:-:S03]  /*fcb0*/  IMAD.WIDE R2, R37, 0x2, R38 ;  /* 0x0000000225027825 */ /* 0x001fc600078e0226 */
[----:B------:R-:W-:Y:S01]  /*fcc0*/  STL.64 [R1+0xf08], R10 ;  /* 0x000f080a01007387 */ /* 0x000fe20000100a00 */
[----:B---3--:R-:W-:-:S03]  /*fcd0*/  IMAD.WIDE R16, R0, 0x2, R38 ;  /* 0x0000000200107825 */ /* 0x008fc600078e0226 */
[----:B------:R2:W-:Y:S04]  /*fce0*/  STL.64 [R1+0xf38], R2 ;  /* 0x000f380201007387 */ /* 0x0005e80000100a00 */
[----:B------:R0:W-:Y:S01]  /*fcf0*/  STL.64 [R1+0xf20], R16 ;  /* 0x000f201001007387 */ /* 0x0001e20000100a00 */
[----:B--2---:R-:W-:-:S04]  /*fd00*/  IMAD.WIDE R2, R4, 0x2, R14 ;  /* 0x0000000204027825 */ /* 0x004fc800078e020e */
[--C-:B------:R-:W-:Y:S01]  /*fd10*/  IMAD.WIDE R10, R5, 0x2, R14.reuse ;  /* 0x00000002050a7825 */ /* 0x100fe200078e020e */
[----:B------:R1:W-:Y:S03]  /*fd20*/  STL.64 [R1+0x98], R2 ;  /* 0x0000980201007387 */ /* 0x0003e60000100a00 */
[--C-:B------:R-:W-:Y:S01]  /*fd30*/  IMAD.WIDE R4, R12, 0x2, R14.reuse ;  /* 0x000000020c047825 */ /* 0x100fe200078e020e */
[----:B------:R-:W-:Y:S03]  /*fd40*/  STL.64 [R1+0x90], R10 ;  /* 0x0000900a01007387 */ /* 0x000fe60000100a00 */
[--C-:B0-----:R-:W-:Y:S01]  /*fd50*/  IMAD.WIDE R16, R8, 0x2, R14.reuse ;  /* 0x0000000208107825 */ /* 0x101fe200078e020e */
[----:B------:R-:W-:Y:S03]  /*fd60*/  STL.64 [R1+0x88], R4 ;  /* 0x0000880401007387 */ /* 0x000fe60000100a00 */
[--C-:B-1----:R-:W-:Y:S01]  /*fd70*/  IMAD.WIDE R2, R13, 0x2, R14.reuse ;  /* 0x000000020d027825 */ /* 0x102fe200078e020e */
[----:B------:R-:W-:Y:S03]  /*fd80*/  STL.64 [R1+0x3060], R16 ;  /* 0x0030601001007387 */ /* 0x000fe60000100a00 */
[--C-:B------:R-:W-:Y:S01]  /*fd90*/  IMAD.WIDE R12, R9, 0x2, R14.reuse ;  /* 0x00000002090c7825 */ /* 0x100fe200078e020e */
[----:B------:R0:W-:Y:S03]  /*fda0*/  STL.64 [R1+0x80], R2 ;  /* 0x0000800201007387 */ /* 0x0001e60000100a00 */
[--C-:B------:R-:W-:Y:S01]  /*fdb0*/  IMAD.WIDE R34, R60, 0x2, R14.reuse ;  /* 0x000000023c227825 */ /* 0x100fe200078e020e */
[----:B------:R-:W-:Y:S03]  /*fdc0*/  STL.64 [R1+0x3058], R12 ;  /* 0x0030580c01007387 */ /* 0x000fe60000100a00 */
[----:B0-----:R-:W-:-:S05]  /*fdd0*/  IMAD.WIDE R2, R6, 0x2, R14 ;  /* 0x0000000206027825 */ /* 0x001fca00078e020e */
[----:B------:R0:W-:Y:S01]  /*fde0*/  STL.64 [R1+0x3050], R2 ;  /* 0x0030500201007387 */ /* 0x0001e20000100a00 */
[----:B------:R-:W-:-:S03]  /*fdf0*/  IMAD.WIDE R24, R57, 0x2, R14 ;  /* 0x0000000239187825 */ /* 0x000fc600078e020e */
[----:B------:R1:W-:Y:S01]  /*fe00*/  STL.64 [R1+0x3040], R34 ;  /* 0x0030402201007387 */ /* 0x0003e20000100a00 */
[----:B------:R-:W-:-:S04]  /*fe10*/  IMAD.WIDE R32, R55, 0x2, R14 ;  /* 0x0000000237207825 */ /* 0x000fc800078e020e */
[----:B0-----:R-:W-:-:S04]  /*fe20*/  IMAD.WIDE R2, R7, 0x2, R14 ;  /* 0x0000000207027825 */ /* 0x001fc800078e020e */
[--C-:B------:R-:W-:Y:S01]  /*fe30*/  IMAD.WIDE R6, R61, 0x2, R14.reuse ;  /* 0x000000023d067825 */ /* 0x100fe200078e020e */
[----:B------:R0:W-:Y:S03]  /*fe40*/  STL.64 [R1+0x60], R2 ;  /* 0x0000600201007387 */ /* 0x0001e60000100a00 */
[--C-:B------:R-:W-:Y:S01]  /*fe50*/  IMAD.WIDE R26, R53, 0x2, R14.reuse ;  /* 0x00000002351a7825 */ /* 0x100fe200078e020e */
[----:B------:R2:W-:Y:S04]  /*fe60*/  STL.64 [R1+0x3048], R6 ;  /* 0x0030480601007387 */ /* 0x0005e80000100a00 */
[----:B------:R-:W-:Y:S04]  /*fe70*/  STL.64 [R1+0x3068], R24 ;  /* 0x0030681801007387 */ /* 0x000fe80000100a00 */
[----:B------:R-:W-:Y:S04]  /*fe80*/  STL.64 [R1+0x3070], R32 ;  /* 0x0030702001007387 */ /* 0x000fe80000100a00 */
[----:B------:R3:W-:Y:S04]  /*fe90*/  STL.64 [R1+0x30a8], R26 ;  /* 0x0030a81a01007387 */ /* 0x0007e80000100a00 */
[----:B------:R-:W2:Y:S04]  /*fea0*/  LDL.LU R30, [R1+0x414] ;  /* 0x00041400011e7983 */ /* 0x000ea80000300800 */
[----:B-1----:R-:W3:Y:S04]  /*feb0*/  LDL.LU R34, [R1+0x40c] ;  /* 0x00040c0001227983 */ /* 0x002ee80000300800 */
[----:B------:R-:W4:Y:S04]  /*fec0*/  LDL.LU R35, [R1+0x404] ;  /* 0x0004040001237983 */ /* 0x000f280000300800 */
[----:B0-----:R-:W4:Y:S04]  /*fed0*/  LDL.LU R2, [R1+0x3fc] ;  /* 0x0003fc0001027983 */ /* 0x001f280000300800 */
        /* <DEDUP_REMOVED lines=15> */
[----:B------:R-:W4:Y:S01]  /*ffd0*/  LDL.LU R29, [R1+0x37c] ;  /* 0x00037c00011d7983 */ /* 0x000f220000300800 */
[----:B--2---:R-:W-:-:S03]  /*ffe0*/  IMAD.WIDE R6, R30, 0x2, R14 ;  /* 0x000000021e067825 */ /* 0x004fc600078e020e */
[----:B------:R-:W2:Y:S01]  /*fff0*/  LDL.LU R30, [R1+0x378] ;  /* 0x00037800011e7983 */ /* 0x000ea20000300800 */
[----:B---3--:R-:W-:-:S03]  /*10000*/  IMAD.WIDE R26, R34, 0x2, R14 ;  /* 0x00000002221a7825 */ /* 0x008fc600078e020e */
[----:B------:R0:W-:Y:S01]  /*10010*/  STL.64 [R1+0x410], R6 ;  /* 0x0004100601007387 */ /* 0x0001e20000100a00 */
[----:B----4-:R-:W-:-:S03]  /*10020*/  IMAD.WIDE R24, R35, 0x2, R14 ;  /* 0x0000000223187825 */ /* 0x010fc600078e020e */
[----:B------:R-:W-:Y:S04]  /*10030*/  STL.64 [R1+0x408], R26 ;  /* 0x0004081a01007387 */ /* 0x000fe80000100a00 */
[----:B------:R1:W-:Y:S01]  /*10040*/  STL.64 [R1+0x400], R24 ;  /* 0x0004001801007387 */ /* 0x0003e20000100a00 */
[----:B0-----:R-:W-:-:S04]  /*10050*/  IMAD.WIDE R6, R2, 0x2, R14 ;  /* 0x0000000202067825 */ /* 0x001fc800078e020e */
[--C-:B------:R-:W-:Y:S01]  /*10060*/  IMAD.WIDE R2, R3, 0x2, R14.reuse ;  /* 0x0000000203027825 */ /* 0x100fe200078e020e */
[----:B------:R0:W-:Y:S03]  /*10070*/  STL.64 [R1+0x3f8], R6 ;  /* 0x0003f80601007387 */ /* 0x0001e60000100a00 */
[--C-:B-1----:R-:W-:Y:S01]  /*10080*/  IMAD.WIDE R24, R12, 0x2, R14.reuse ;  /* 0x000000020c187825 */ /* 0x102fe200078e020e */
[----:B------:R1:W-:Y:S04]  /*10090*/  STL.64 [R1+0x3f0], R2 ;  /* 0x0003f00201007387 */ /* 0x0003e80000100a00 */
[----:B------:R-:W-:Y:S01]  /*100a0*/  STL.64 [R1+0x3e8], R24 ;  /* 0x0003e81801007387 */ /* 0x000fe20000100a00 */
[----:B0-----:R-:W-:-:S03]  /*100b0*/  IMAD.WIDE R6, R37, 0x2, R14 ;  /* 0x0000000225067825 */ /* 0x001fc600078e020e */
[----:B------:R-:W3:Y:S01]  /*100c0*/  LDL.LU R37, [R1+0x374] ;  /* 0x0003740001257983 */ /* 0x000ee20000300800 */
[----:B-1----:R-:W-:-:S03]  /*100d0*/  IMAD.WIDE R2, R31, 0x2, R14 ;  /* 0x000000021f027825 */ /* 0x002fc600078e020e */
[----:B------:R0:W-:Y:S04]  /*100e0*/  STL.64 [R1+0x3e0], R6 ;  /* 0x0003e00601007387 */ /* 0x0001e80000100a00 */
[----:B------:R-:W4:Y:S04]  /*100f0*/  LDL.LU R31, [R1+0x370] ;  /* 0x00037000011f7983 */ /* 0x000f280000300800 */
[----:B------:R1:W-:Y:S01]  /*10100*/  STL.64 [R1+0x3d8], R2 ;  /* 0x0003d80201007387 */ /* 0x0003e20000100a00 */
[----:B0-----:R-:W-:-:S03]  /*10110*/  IMAD.WIDE R6, R18, 0x2, R14 ;  /* 0x0000000212067825 */ /* 0x001fc600078e020e */
[----:B------:R-:W3:Y:S04]  /*10120*/  LDL.LU R18, [R1+0x368] ;  /* 0x0003680001127983 */ /* 0x000ee80000300800 */
[----:B------:R0:W-:Y:S01]  /*10130*/  STL.64 [R1+0x3d0], R6 ;  /* 0x0003d00601007387 */ /* 0x0001e20000100a00 */
[----:B-1----:R-:W-:-:S04]  /*10140*/  IMAD.WIDE R2, R13, 0x2, R14 ;  /* 0x000000020d027825 */ /* 0x002fc800078e020e */
[--C-:B------:R-:W-:Y:S01]  /*10150*/  IMAD.WIDE R12, R16, 0x2, R14.reuse ;  /* 0x00000002100c7825 */ /* 0x100fe200078e020e */
[----:B------:R1:W-:Y:S03]  /*10160*/  STL.64 [R1+0x3c8], R2 ;  /* 0x0003c80201007387 */ /* 0x0003e60000100a00 */
[--C-:B0-----:R-:W-:Y:S01]  /*10170*/  IMAD.WIDE R6, R17, 0x2, R14.reuse ;  /* 0x0000000211067825 */ /* 0x101fe200078e020e */
[----:B------:R0:W-:Y:S03]  /*10180*/  STL.64 [R1+0x3c0], R12 ;  /* 0x0003c00c01007387 */ /* 0x0001e60000100a00 */
[--C-:B-1----:R-:W-:Y:S02]  /*10190*/  IMAD.WIDE R2, R19, 0x2, R14.reuse ;  /* 0x0000000213027825 */ /* 0x102fe400078e020e */
[----:B------:R-:W3:Y:S04]  /*101a0*/  LDL.LU R19, [R1+0x364] ;  /* 0x0003640001137983 */ /* 0x000ee80000300800 */
[----:B------:R1:W-:Y:S01]  /*101b0*/  STL.64 [R1+0x3b8], R6 ;  /* 0x0003b80601007387 */ /* 0x0003e20000100a00 */
[----:B0-----:R-:W-:-:S03]  /*101c0*/  IMAD.WIDE R12, R22, 0x2, R14 ;  /* 0x00000002160c7825 */ /* 0x001fc600078e020e */
[----:B------:R0:W-:Y:S01]  /*101d0*/  STL.64 [R1+0x3b0], R2 ;  /* 0x0003b00201007387 */ /* 0x0001e20000100a00 */
[----:B-1----:R-:W-:-:S05]  /*101e0*/  IMAD.WIDE R6, R36, 0x2, R14 ;  /* 0x0000000224067825 */ /* 0x002fca00078e020e */
[----:B------:R1:W-:Y:S01]  /*101f0*/  STL.64 [R1+0x3a8], R6 ;  /* 0x0003a80601007387 */ /* 0x0003e20000100a00 */
[----:B0-----:R-:W-:-:S03]  /*10200*/  IMAD.WIDE R2, R23, 0x2, R14 ;  /* 0x0000000217027825 */ /* 0x001fc600078e020e */
[----:B-1----:R-:W3:Y:S04]  /*10210*/  LDL.LU R6, [R1+0x360] ;  /* 0x0003600001067983 */ /* 0x002ee80000300800 */
[----:B------:R0:W-:Y:S04]  /*10220*/  STL.64 [R1+0x3a0], R12 ;  /* 0x0003a00c01007387 */ /* 0x0001e80000100a00 */
[----:B------:R-:W3:Y:S04]  /*10230*/  LDL.LU R22, [R1+0x35c] ;  /* 0x00035c0001167983 */ /* 0x000ee80000300800 */
[----:B------:R1:W-:Y:S04]  /*10240*/  STL.64 [R1+0x398], R2 ;  /* 0x0003980201007387 */ /* 0x0003e80000100a00 */
[----:B------:R-:W3:Y:S01]  /*10250*/  LDL.LU R23, [R1+0x358] ;  /* 0x0003580001177983 */ /* 0x000ee20000300800 */
[----:B0-----:R-:W-:-:S04]  /*10260*/  IMAD.WIDE R12, R11, 0x2, R14 ;  /* 0x000000020b0c7825 */ /* 0x001fc800078e020e */
[--C-:B-1----:R-:W-:Y:S02]  /*10270*/  IMAD.WIDE R2, R10, 0x2, R14.reuse ;  /* 0x000000020a027825 */ /* 0x102fe400078e020e */
[----:B------:R-:W3:Y:S04]  /*10280*/  LDL.LU R10, [R1+0x354] ;  /* 0x00035400010a7983 */ /* 0x000ee80000300800 */
[----:B------:R0:W-:Y:S04]  /*10290*/  STL.64 [R1+0x390], R2 ;  /* 0x0003900201007387 */ /* 0x0001e80000100a00 */
[----:B------:R1:W-:Y:S04]  /*102a0*/  STL.64 [R1+0x388], R12 ;  /* 0x0003880c01007387 */ /* 0x0003e80000100a00 */
[----:B------:R-:W3:Y:S01]  /*102b0*/  LDL.LU R7, [R1+0x350] ;  /* 0x0003500001077983 */ /* 0x000ee20000300800 */
[----:B0-----:R-:W-:-:S03]  /*102c0*/  IMAD.WIDE R2, R28, 0x2, R14 ;  /* 0x000000021c027825 */ /* 0x001fc600078e020e */
[----:B------:R-:W3:Y:S04]  /*102d0*/  LDL.LU R11, [R1+0x34c] ;  /* 0x00034c00010b7983 */ /* 0x000ee80000300800 */
[----:B------:R2:W-:Y:S04]  /*102e0*/  STL.64 [R1+0x380], R2 ;  /* 0x0003800201007387 */ /* 0x0005e80000100a00 */
[----:B------:R-:W3:Y:S01]  /*102f0*/  LDL.LU R28, [R1+0x348] ;  /* 0x00034800011c7983 */ /* 0x000ee20000300800 */
[----:B-1----:R-:W-:-:S03]  /*10300*/  IMAD.WIDE R12, R29, 0x2, R14 ;  /* 0x000000021d0c7825 */ /* 0x002fc600078e020e */
[----:B------:R-:W3:Y:S04]  /*10310*/  LDL.LU R34, [R1+0x344] ;  /* 0x0003440001227983 */ /* 0x000ee80000300800 */
[----:B------:R-:W-:Y:S04]  /*10320*/  STL.64 [R1+0x5c8], R12 ;  /* 0x0005c80c01007387 */ /* 0x000fe80000100a00 */
[----:B------:R-:W3:Y:S01]  /*10330*/  LDL.LU R35, [R1+0x340] ;  /* 0x0003400001237983 */ /* 0x000ee20000300800 */
[----:B--2---:R-:W-:-:S05]  /*10340*/  IMAD.WIDE R2, R30, 0x2, R14 ;  /* 0x000000021e027825 */ /* 0x004fca00078e020e */
[----:B------:R0:W-:Y:S04]  /*10350*/  STL.64 [R1+0x378], R2 ;  /* 0x0003780201007387 */ /* 0x0001e80000100a00 */
[----:B0-----:R-:W2:Y:S04]  /*10360*/  LDL.LU R2, [R1+0x33c] ;  /* 0x00033c0001027983 */ /* 0x001ea80000300800 */
[----:B------:R-:W2:Y:S04]  /*10370*/  LDL.LU R3, [R1+0x338] ;  /* 0x0003380001037983 */ /* 0x000ea80000300800 */
[----:B------:R-:W2:Y:S04]  /*10380*/  LDL.LU R12, [R1+0x334] ;  /* 0x00033400010c7983 */ /* 0x000ea80000300800 */
[----:B------:R-:W2:Y:S04]  /*10390*/  LDL.LU R29, [R1+0x330] ;  /* 0x00033000011d7983 */ /* 0x000ea80000300800 */
[----:B------:R-:W2:Y:S01]  /*103a0*/  LDL.LU R30, [R1+0x32c] ;  /* 0x00032c00011e7983 */ /* 0x000ea20000300800 */
[----:B----4-:R-:W-:-:S03]  /*103b0*/  IMAD.WIDE R16, R31, 0x2, R14 ;  /* 0x000000021f107825 */ /* 0x010fc600078e020e */
[----:B------:R-:W4:Y:S01]  /*103c0*/  LDL.LU R31, [R1+0x328] ;  /* 0x00032800011f7983 */ /* 0x000f220000300800 */
[----:B---3--:R-:W-:-:S05]  /*103d0*/  IMAD.WIDE R24, R37, 0x2, R14 ;  /* 0x0000000225187825 */ /* 0x008fca00078e020e */
[----:B------:R0:W-:Y:S04]  /*103e0*/  STL.64 [R1+0x5f0], R24 ;  /* 0x0005f01801007387 */ /* 0x0001e80000100a00 */
[----:B------:R1:W-:Y:S04]  /*103f0*/  STL.64 [R1+0x370], R16 ;  /* 0x0003701001007387 */ /* 0x0003e80000100a00 */
[----:B------:R-:W3:Y:S01]  /*10400*/  LDL.LU R13, [R1+0x324] ;  /* 0x00032400010d7983 */ /* 0x000ee20000300800 */
[----:B0-----:R-:W-:-:S03]  /*10410*/  IMAD.WIDE R24, R18, 0x2, R14 ;  /* 0x0000000212187825 */ /* 0x001fc600078e020e */
[----:B-1----:R-:W3:Y:S04]  /*10420*/  LDL.LU R16, [R1+0x320] ;  /* 0x0003200001107983 */ /* 0x002ee80000300800 */
[----:B------:R0:W-:Y:S04]  /*10430*/  STL.64 [R1+0x368], R24 ;  /* 0x0003681801007387 */ /* 0x0001e80000100a00 */
[----:B------:R-:W3:Y:S04]  /*10440*/  LDL.LU R17, [R1+0x31c] ;  /* 0x00031c0001117983 */ /* 0x000ee80000300800 */
[----:B------:R-:W3:Y:S01]  /*10450*/  LDL.LU R36, [R1+0x318] ;  /* 0x0003180001247983 */ /* 0x000ee20000300800 */
[----:B0-----:R-:W-:-:S03]  /*10460*/  IMAD.WIDE R24, R19, 0x2, R14 ;  /* 0x0000000213187825 */ /* 0x001fc600078e020e */
[----:B------:R-:W3:Y:S04]  /*10470*/  LDL.LU R37, [R1+0x314] ;  /* 0x0003140001257983 */ /* 0x000ee80000300800 */
[----:B------:R-:W3:Y:S04]  /*10480*/  LDL.LU R18, [R1+0x310] ;  /* 0x0003100001127983 */ /* 0x000ee80000300800 */
[----:B------:R0:W-:Y:S04]  /*10490*/  STL.64 [R1+0x638], R24 ;  /* 0x0006381801007387 */ /* 0x0001e80000100a00 */
[----:B------:R-:W3:Y:S01]  /*104a0*/  LDL.LU R19, [R1+0x30c] ;  /* 0x00030c0001137983 */ /* 0x000ee20000300800 */
[----:B------:R-:W-:-:S05]  /*104b0*/  IMAD.WIDE R32, R6, 0x2, R14 ;  /* 0x0000000206207825 */ /* 0x000fca00078e020e */
[----:B------:R-:W-:Y:S01]  /*104c0*/  STL.64 [R1+0x360], R32 ;  /* 0x0003602001007387 */ /* 0x000fe20000100a00 */
[----:B------:R-:W-:-:S03]  /*104d0*/  IMAD.WIDE R26, R22, 0x2, R14 ;  /* 0x00000002161a7825 */ /* 0x000fc600078e020e */
[----:B------:R-:W3:Y:S04]  /*104e0*/  LDL.LU R22, [R1+0x308] ;  /* 0x0003080001167983 */ /* 0x000ee80000300800 */
[----:B------:R-:W-:Y:S01]  /*104f0*/  STL.64 [R1+0x670], R26 ;  /* 0x0006701a01007387 */ /* 0x000fe20000100a00 */
[----:B0-----:R-:W-:-:S03]  /*10500*/  IMAD.WIDE R24, R23, 0x2, R14 ;  /* 0x0000000217187825 */ /* 0x001fc600078e020e */
[----:B------:R-:W3:Y:S04]  /*10510*/  LDL.LU R23, [R1+0x304] ;  /* 0x0003040001177983 */ /* 0x000ee80000300800 */
[----:B------:R0:W-:Y:S02]  /*10520*/  STL.64 [R1+0x358], R24 ;  /* 0x0003581801007387 */ /* 0x0001e40000100a00 */
[--C-:B0-----:R-:W-:Y:S02]  /*10530*/  IMAD.WIDE R24, R10, 0x2, R14.reuse ;  /* 0x000000020a187825 */ /* 0x101fe400078e020e */
[----:B------:R-:W3:Y:S02]  /*10540*/  LDL.LU R10, [R1+0x300] ;  /* 0x00030000010a7983 */ /* 0x000ee40000300800 */
[----:B------:R-:W-:-:S02]  /*10550*/  IMAD.WIDE R26, R7, 0x2, R14 ;  /* 0x00000002071a7825 */ /* 0x000fc400078e020e */
[----:B------:R0:W-:Y:S04]  /*10560*/  STL.64 [R1+0x6a0], R24 ;  /* 0x0006a01801007387 */ /* 0x0001e80000100a00 */
[----:B------:R1:W-:Y:S01]  /*10570*/  STL.64 [R1+0x350], R26 ;  /* 0x0003501a01007387 */ /* 0x0003e20000100a00 */
[----:B0-----:R-:W-:-:S03]  /*10580*/  IMAD.WIDE R24, R11, 0x2, R14 ;  /* 0x000000020b187825 */ /* 0x001fc600078e020e */
[----:B------:R-:W3:Y:S01]  /*10590*/  LDL.LU R11, [R1+0x2fc] ;  /* 0x0002fc00010b7983 */ /* 0x000ee20000300800 */
[----:B------:R-:W-:-:S03]  /*105a0*/  IMAD.WIDE R6, R28, 0x2, R14 ;  /* 0x000000021c067825 */ /* 0x000fc600078e020e */
[----:B------:R0:W-:Y:S04]  /*105b0*/  STL.64 [R1+0x6c8], R24 ;  /* 0x0006c81801007387 */ /* 0x0001e80000100a00 */
[----:B------:R-:W3:Y:S01]  /*105c0*/  LDL.LU R28, [R1+0x2f8] ;  /* 0x0002f800011c7983 */ /* 0x000ee20000300800 */
[----:B-1----:R-:W-:-:S03]  /*105d0*/  IMAD.WIDE R26, R34, 0x2, R14 ;  /* 0x00000002221a7825 */ /* 0x002fc600078e020e */
[----:B------:R2:W-:Y:S01]  /*105e0*/  STL.64 [R1+0x348], R6 ;  /* 0x0003480601007387 */ /* 0x0005e20000100a00 */
[----:B0-----:R-:W-:-:S03]  /*105f0*/  IMAD.WIDE R24, R35, 0x2, R14 ;  /* 0x0000000223187825 */ /* 0x001fc600078e020e */
[----:B------:R-:W-:Y:S04]  /*10600*/  STL.64 [R1+0x700], R26 ;  /* 0x0007001a01007387 */ /* 0x000fe80000100a00 */
[----:B------:R0:W-:Y:S01]  /*10610*/  STL.64 [R1+0x340], R24 ;  /* 0x0003401801007387 */ /* 0x0001e20000100a00 */
[----:B--2---:R-:W-:-:S04]  /*10620*/  IMAD.WIDE R6, R2, 0x2, R14 ;  /* 0x0000000202067825 */ /* 0x004fc800078e020e */
[--C-:B------:R-:W-:Y:S01]  /*10630*/  IMAD.WIDE R2, R3, 0x2, R14.reuse ;  /* 0x0000000203027825 */ /* 0x100fe200078e020e */
[----:B------:R1:W-:Y:S03]  /*10640*/  STL.64 [R1+0x738], R6 ;  /* 0x0007380601007387 */ /* 0x0003e60000100a00 */
[--C-:B0-----:R-:W-:Y:S01]  /*10650*/  IMAD.WIDE R24, R12, 0x2, R14.reuse ;  /* 0x000000020c187825 */ /* 0x101fe200078e020e */
[----:B------:R0:W-:Y:S04]  /*10660*/  STL.64 [R1+0x338], R2 ;  /* 0x0003380201007387 */ /* 0x0001e80000100a00 */
[----:B------:R-:W-:Y:S01]  /*10670*/  STL.64 [R1+0x768], R24 ;  /* 0x0007681801007387 */ /* 0x000fe20000100a00 */
[----:B-1----:R-:W-:-:S03]  /*10680*/  IMAD.WIDE R6, R29, 0x2, R14 ;  /* 0x000000021d067825 */ /* 0x002fc600078e020e */
[----:B------:R-:W2:Y:S01]  /*10690*/  LDL.LU R29, [R1+0x2f4] ;  /* 0x0002f400011d7983 */ /* 0x000ea20000300800 */
[----:B0-----:R-:W-:-:S03]  /*106a0*/  IMAD.WIDE R2, R30, 0x2, R14 ;  /* 0x000000021e027825 */ /* 0x001fc600078e020e */
[----:B------:R-:W-:Y:S04]  /*106b0*/  STL.64 [R1+0x330], R6 ;  /* 0x0003300601007387 */ /* 0x000fe80000100a00 */
[----:B------:R-:W2:Y:S04]  /*106c0*/  LDL.LU R30, [R1+0x2f0] ;  /* 0x0002f000011e7983 */ /* 0x000ea80000300800 */
[----:B------:R4:W-:Y:S02]  /*106d0*/  STL.64 [R1+0x790], R2 ;  /* 0x0007900201007387 */ /* 0x0009e40000100a00 */
[----:B----4-:R-:W-:-:S02]  /*106e0*/  IMAD.WIDE R2, R31, 0x2, R14 ;  /* 0x000000021f027825 */ /* 0x010fc400078e020e */
[----:B------:R-:W4:Y:S02]  /*106f0*/  LDL.LU R31, [R1+0x2ec] ;  /* 0x0002ec00011f7983 */ /* 0x000f240000300800 */
[--C-:B---3--:R-:W-:Y:S02]  /*10700*/  IMAD.WIDE R6, R13, 0x2, R14.reuse ;  /* 0x000000020d067825 */ /* 0x108fe400078e020e */
[----:B------:R0:W-:Y:S04]  /*10710*/  STL.64 [R1+0x328], R2 ;  /* 0x0003280201007387 */ /* 0x0001e80000100a00 */
[----:B------:R1:W-:Y:S01]  /*10720*/  STL.64 [R1+0x7c8], R6 ;  /* 0x0007c80601007387 */ /* 0x0003e20000100a00 */
[----:B------:R-:W-:-:S04]  /*10730*/  IMAD.WIDE R12, R17, 0x2, R14 ;  /* 0x00000002110c7825 */ /* 0x000fc800078e020e */
[----:B0-----:R-:W-:-:S04]  /*10740*/  IMAD.WIDE R2, R16, 0x2, R14 ;  /* 0x0000000210027825 */ /* 0x001fc800078e020e */
[--C-:B-1----:R-:W-:Y:S01]  /*10750*/  IMAD.WIDE R6, R36, 0x2, R14.reuse ;  /* 0x0000000224067825 */ /* 0x102fe200078e020e */
[----:B------:R0:W-:Y:S03]  /*10760*/  STL.64 [R1+0x320], R2 ;  /* 0x0003200201007387 */ /* 0x0001e60000100a00 */
[--C-:B------:R-:W-:Y:S01]  /*10770*/  IMAD.WIDE R16, R37, 0x2, R14.reuse ;  /* 0x0000000225107825 */ /* 0x100fe200078e020e */
[----:B0-----:R-:W3:Y:S04]  /*10780*/  LDL.LU R2, [R1+0x2e8] ;  /* 0x0002e80001027983 */ /* 0x001ee80000300800 */
[----:B------:R0:W-:Y:S04]  /*10790*/  STL.64 [R1+0x800], R12 ;  /* 0x0008000c01007387 */ /* 0x0001e80000100a00 */
[----:B------:R1:W-:Y:S04]  /*107a0*/  STL.64 [R1+0x318], R6 ;  /* 0x0003180601007387 */ /* 0x0003e80000100a00 */
[----:B------:R-:W-:Y:S01]  /*107b0*/  STL.64 [R1+0x830], R16 ;  /* 0x0008301001007387 */ /* 0x000fe20000100a00 */
[----:B0-----:R-:W-:-:S03]  /*107c0*/  IMAD.WIDE R12, R18, 0x2, R14 ;  /* 0x00000002120c7825 */ /* 0x001fc600078e020e */
[----:B------:R-:W3:Y:S01]  /*107d0*/  LDL.LU R36, [R1+0x2e4] ;  /* 0x0002e40001247983 */ /* 0x000ee20000300800 */
[----:B-1----:R-:W-:-:S03]  /*107e0*/  IMAD.WIDE R6, R19, 0x2, R14 ;  /* 0x0000000213067825 */ /* 0x002fc600078e020e */
[----:B------:R0:W-:Y:S04]  /*107f0*/  STL.64 [R1+0x310], R12 ;  /* 0x0003100c01007387 */ /* 0x0001e80000100a00 */
[----:B------:R-:W3:Y:S04]  /*10800*/  LDL.LU R37, [R1+0x2e0] ;  /* 0x0002e00001257983 */ /* 0x000ee80000300800 */
[----:B------:R1:W-:Y:S04]  /*10810*/  STL.64 [R1+0x858], R6 ;  /* 0x0008580601007387 */ /* 0x0003e80000100a00 */
[----:B------:R-:W3:Y:S01]  /*10820*/  LDL.LU R3, [R1+0x2dc] ;  /* 0x0002dc0001037983 */ /* 0x000ee20000300800 */
[----:B0-----:R-:W-:-:S03]  /*10830*/  IMAD.WIDE R12, R23, 0x2, R14 ;  /* 0x00000002170c7825 */ /* 0x001fc600078e020e */
[----:B------:R-:W3:Y:S01]  /*10840*/  LDL.LU R35, [R1+0x2d8] ;  /* 0x0002d80001237983 */ /* 0x000ee20000300800 */
[----:B-1----:R-:W-:-:S05]  /*10850*/  IMAD.WIDE R6, R22, 0x2, R14 ;  /* 0x0000000216067825 */ /* 0x002fca00078e020e */
[----:B------:R0:W-:Y:S04]  /*10860*/  STL.64 [R1+0x308], R6 ;  /* 0x0003080601007387 */ /* 0x0001e80000100a00 */
[----:B------:R1:W-:Y:S01]  /*10870*/  STL.64 [R1+0x890], R12 ;  /* 0x0008900c01007387 */ /* 0x0003e20000100a00 */
[----:B0-----:R-:W-:-:S03]  /*10880*/  IMAD.WIDE R6, R10, 0x2, R14 ;  /* 0x000000020a067825 */ /* 0x001fc600078e020e */
[----:B-1----:R-:W3:Y:S04]  /*10890*/  LDL.LU R12, [R1+0x2d4] ;  /* 0x0002d400010c7983 */ /* 0x002ee80000300800 */
[----:B------:R-:W3:Y:S04]  /*108a0*/  LDL.LU R18, [R1+0x2d0] ;  /* 0x0002d00001127983 */ /* 0x000ee80000300800 */
[----:B------:R0:W-:Y:S01]  /*108b0*/  STL.64 [R1+0x300], R6 ;  /* 0x0003000601007387 */ /* 0x0001e20000100a00 */
[----:B------:R-:W-:-:S03]  /*108c0*/  IMAD.WIDE R10, R11, 0x2, R14 ;  /* 0x000000020b0a7825 */ /* 0x000fc600078e020e */
[----:B------:R-:W3:Y:S04]  /*108d0*/  LDL.LU R19, [R1+0x2cc] ;  /* 0x0002cc0001137983 */ /* 0x000ee80000300800 */
[----:B------:R-:W3:Y:S04]  /*108e0*/  LDL.LU R22, [R1+0x2c8] ;  /* 0x0002c80001167983 */ /* 0x000ee80000300800 */
[----:B------:R1:W-:Y:S01]  /*108f0*/  STL.64 [R1+0x8c8], R10 ;  /* 0x0008c80a01007387 */ /* 0x0003e20000100a00 */
[----:B0-----:R-:W-:-:S03]  /*10900*/  IMAD.WIDE R6, R28, 0x2, R14 ;  /* 0x000000021c067825 */ /* 0x001fc600078e020e */
[----:B------:R-:W3:Y:S04]  /*10910*/  LDL.LU R23, [R1+0x2c4] ;  /* 0x0002c40001177983 */ /* 0x000ee80000300800 */
[----:B------:R2:W-:Y:S04]  /*10920*/  STL.64 [R1+0x2f8], R6 ;  /* 0x0002f80601007387 */ /* 0x0005e80000100a00 */
[----:B-1----:R-:W3:Y:S04]  /*10930*/  LDL.LU R10, [R1+0x2c0] ;  /* 0x0002c000010a7983 */ /* 0x002ee80000300800 */
[----:B------:R-:W3:Y:S04]  /*10940*/  LDL.LU R11, [R1+0x2bc] ;  /* 0x0002bc00010b7983 */ /* 0x000ee80000300800 */
[----:B------:R-:W3:Y:S04]  /*10950*/  LDL.LU R13, [R1+0x2b8] ;  /* 0x0002b800010d7983 */ /* 0x000ee80000300800 */
[----:B------:R-:W3:Y:S04]  /*10960*/  LDL.LU R16, [R1+0x2b4] ;  /* 0x0002b40001107983 */ /* 0x000ee80000300800 */
[----:B------:R-:W3:Y:S01]  /*10970*/  LDL.LU R28, [R1+0x2b0] ;  /* 0x0002b000011c7983 */ /* 0x000ee20000300800 */
[----:B--2---:R-:W-:-:S03]  /*10980*/  IMAD.WIDE R6, R29, 0x2, R14 ;  /* 0x000000021d067825 */ /* 0x004fc600078e020e */
[----:B------:R-:W2:Y:S01]  /*10990*/  LDL.LU R29, [R1+0x2ac] ;  /* 0x0002ac00011d7983 */ /* 0x000ea20000300800 */
[----:B------:R-:W-:-:S03]  /*109a0*/  IMAD.WIDE R24, R30, 0x2, R14 ;  /* 0x000000021e187825 */ /* 0x000fc600078e020e */
[----:B------:R4:W-:Y:S04]  /*109b0*/  STL.64 [R1+0x8f8], R6 ;  /* 0x0008f80601007387 */ /* 0x0009e80000100a00 */
[----:B------:R0:W-:Y:S04]  /*109c0*/  STL.64 [R1+0x2f0], R24 ;  /* 0x0002f01801007387 */ /* 0x0001e80000100a00 */
[----:B------:R-:W2:Y:S01]  /*109d0*/  LDL.LU R30, [R1+0x2a8] ;  /* 0x0002a800011e7983 */ /* 0x000ea20000300800 */
[----:B----4-:R-:W-:-:S03]  /*109e0*/  IMAD.WIDE R6, R31, 0x2, R14 ;  /* 0x000000021f067825 */ /* 0x010fc600078e020e */
[----:B------:R-:W4:Y:S04]  /*109f0*/  LDL.LU R31, [R1+0x2a4] ;  /* 0x0002a400011f7983 */ /* 0x000f280000300800 */
[----:B------:R3:W-:Y:S04]  /*10a00*/  STL.64 [R1+0x920], R6 ;  /* 0x0009200601007387 */ /* 0x0007e80000100a00 */
[----:B------:R-:W4:Y:S04]  /*10a10*/  LDL.LU R33, [R1+0x2a0] ;  /* 0x0002a00001217983 */ /* 0x000f280000300800 */
[----:B------:R-:W4:Y:S04]  /*10a20*/  LDL.LU R17, [R1+0x29c] ;  /* 0x00029c0001117983 */ /* 0x000f280000300800 */
[----:B0-----:R-:W4:Y:S04]  /*10a30*/  LDL.LU R24, [R1+0x298] ;  /* 0x0002980001187983 */ /* 0x001f280000300800 */
[----:B------:R-:W4:Y:S01]  /*10a40*/  LDL.LU R25, [R1+0x294] ;  /* 0x0002940001197983 */ /* 0x000f220000300800 */
[----:B---3--:R-:W-:-:S05]  /*10a50*/  IMAD.WIDE R6, R2, 0x2, R14 ;  /* 0x0000000202067825 */ /* 0x008fca00078e020e */
[----:B------:R0:W-:Y:S01]  /*10a60*/  STL.64 [R1+0x2e8], R6 ;  /* 0x0002e80601007387 */ /* 0x0001e20000100a00 */
[----:B------:R-:W-:-:S03]  /*10a70*/  IMAD.WIDE R26, R36, 0x2, R14 ;  /* 0x00000002241a7825 */ /* 0x000fc600078e020e */
[----:B0-----:R-:W3:Y:S04]  /*10a80*/  LDL.LU R6, [R1+0x290] ;  /* 0x0002900001067983 */ /* 0x001ee80000300800 */
[----:B------:R0:W-:Y:S01]  /*10a90*/  STL.64 [R1+0x958], R26 ;  /* 0x0009581a01007387 */ /* 0x0001e20000100a00 */
[----:B------:R-:W-:-:S04]  /*10aa0*/  IMAD.WIDE R36, R37, 0x2, R14 ;  /* 0x0000000225247825 */ /* 0x000fc800078e020e */
[--C-:B------:R-:W-:Y:S01]  /*10ab0*/  IMAD.WIDE R2, R3, 0x2, R14.reuse ;  /* 0x0000000203027825 */ /* 0x100fe200078e020e */
[----:B0-----:R-:W3:Y:S03]  /*10ac0*/  LDL.LU.64 R26, [R1+0x30a8] ;  /* 0x0030a800011a7983 */ /* 0x001ee60000300a00 */
[--C-:B------:R-:W-:Y:S01]  /*10ad0*/  IMAD.WIDE R34, R35, 0x2, R14.reuse ;  /* 0x0000000223227825 */ /* 0x100fe200078e020e */
[----:B------:R0:W-:Y:S04]  /*10ae0*/  STL.64 [R1+0x2e0], R36 ;  /* 0x0002e02401007387 */ /* 0x0001e80000100a00 */
[----:B0-----:R-:W3:Y:S04]  /*10af0*/  LDL.LU.64 R36, [R1+0x30a0] ;  /* 0x0030a00001247983 */ /* 0x001ee80000300a00 */
[----:B------:R0:W-:Y:S04]  /*10b00*/  STL.64 [R1+0x990], R2 ;  /* 0x0009900201007387 */ /* 0x0001e80000100a00 */
[----:B0-----:R-:W3:Y:S04]  /*10b10*/  LDL.LU R2, [R1+0x284] ;  /* 0x0002840001027983 */ /* 0x001ee80000300800 */
[----:B------:R-:W3:Y:S04]  /*10b20*/  LDL.LU R3, [R1+0x280] ;  /* 0x0002800001037983 */ /* 0x000ee80000300800 */
[----:B------:R-:W3:Y:S04]  /*10b30*/  LDL.LU R7, [R1+0x27c] ;  /* 0x00027c0001077983 */ /* 0x000ee80000300800 */
        /* <DEDUP_REMOVED lines=11> */
[----:B------:R0:W-:Y:S03]  /*10bf0*/  STL.64 [R1+0x2c8], R18 ;  /* 0x0002c81201007387 */ /* 0x0001e60000100a00 */
[--C-:B------:R-:W-:Y:S01]  /*10c00*/  IMAD.WIDE R12, R13, 0x2, R14.reuse ;  /* 0x000000020d0c7825 */ /* 0x100fe200078e020e */
[----:B0-----:R-:W3:Y:S04]  /*10c10*/  LDL.LU.64 R18, [R1+0x3098] ;  /* 0x0030980001127983 */ /* 0x001ee80000300a00 */
[----:B------:R0:W-:Y:S02]  /*10c20*/  STL.64 [R1+0xa20], R22 ;  /* 0x000a201601007387 */ /* 0x0001e40000100a00 */
[----:B0-----:R-:W-:-:S04]  /*10c30*/  IMAD.WIDE R22, R10, 0x2, R14 ;  /* 0x000000020a167825 */ /* 0x001fc800078e020e */
[--C-:B------:R-:W-:Y:S01]  /*10c40*/  IMAD.WIDE R10, R11, 0x2, R14.reuse ;  /* 0x000000020b0a7825 */ /* 0x100fe200078e020e */
[----:B------:R0:W-:Y:S04]  /*10c50*/  STL.64 [R1+0x2c0], R22 ;  /* 0x0002c01601007387 */ /* 0x0001e80000100a00 */
[----:B0-----:R-:W3:Y:S04]  /*10c60*/  LDL.LU.64 R22, [R1+0x3090] ;  /* 0x0030900001167983 */ /* 0x001ee80000300a00 */
[----:B------:R0:W-:Y:S04]  /*10c70*/  STL.64 [R1+0xa58], R10 ;  /* 0x000a580a01007387 */ /* 0x0001e80000100a00 */
[----:B0-----:R-:W3:Y:S04]  /*10c80*/  LDL.LU.64 R10, [R1+0x3088] ;  /* 0x00308800010a7983 */ /* 0x001ee80000300a00 */
[----:B------:R0:W-:Y:S02]  /*10c90*/  STL.64 [R1+0x2b8], R12 ;  /* 0x0002b80c01007387 */ /* 0x0001e40000100a00 */
[----:B0-----:R-:W-:-:S05]  /*10ca0*/  IMAD.WIDE R12, R16, 0x2, R14 ;  /* 0x00000002100c7825 */ /* 0x001fca00078e020e */
[----:B------:R0:W-:Y:S02]  /*10cb0*/  STL.64 [R1+0xa88], R12 ;  /* 0x000a880c01007387 */ /* 0x0001e40000100a00 */
[----:B0-----:R-:W-:-:S04]  /*10cc0*/  IMAD.WIDE R12, R28, 0x2, R14 ;  /* 0x000000021c0c7825 */ /* 0x001fc800078e020e */
[--C-:B--2---:R-:W-:Y:S01]  /*10cd0*/  IMAD.WIDE R28, R29, 0x2, R14.reuse ;  /* 0x000000021d1c7825 */ /* 0x104fe200078e020e */
[----:B------:R0:W-:Y:S04]  /*10ce0*/  STL.64 [R1+0x2b0], R12 ;  /* 0x0002b00c01007387 */ /* 0x0001e80000100a00 */
[----:B0-----:R-:W2:Y:S04]  /*10cf0*/  LDL.LU R12, [R1+0x258] ;  /* 0x00025800010c7983 */ /* 0x001ea80000300800 */
[----:B------:R-:W2:Y:S04]  /*10d00*/  LDL.LU R13, [R1+0x254] ;  /* 0x00025400010d7983 */ /* 0x000ea80000300800 */
[----:B------:R-:W2:Y:S04]  /*10d10*/  LDL.LU R16, [R1+0x250] ;  /* 0x0002500001107983 */ /* 0x000ea80000300800 */
[----:B------:R0:W-:Y:S02]  /*10d20*/  STL.64 [R1+0xab0], R28 ;  /* 0x000ab01c01007387 */ /* 0x0001e40000100a00 */
[----:B0-----:R-:W-:-:S04]  /*10d30*/  IMAD.WIDE R28, R30, 0x2, R14 ;  /* 0x000000021e1c7825 */ /* 0x001fc800078e020e */
[--C-:B----4-:R-:W-:Y:S01]  /*10d40*/  IMAD.WIDE R30, R31, 0x2, R14.reuse ;  /* 0x000000021f1e7825 */ /* 0x110fe200078e020e */
[----:B------:R0:W-:Y:S04]  /*10d50*/  STL.64 [R1+0x2a8], R28 ;  /* 0x0002a81c01007387 */ /* 0x0001e80000100a00 */
[----:B0-----:R-:W4:Y:S04]  /*10d60*/  LDL.LU.64 R28, [R1+0x3080] ;  /* 0x00308000011c7983 */ /* 0x001f280000300a00 */
[----:B------:R0:W-:Y:S04]  /*10d70*/  STL.64 [R1+0xae8], R30 ;  /* 0x000ae81e01007387 */ /* 0x0001e80000100a00 */
[----:B0-----:R-:W2:Y:S01]  /*10d80*/  LDL.LU.64 R30, [R1+0x3078] ;  /* 0x00307800011e7983 */ /* 0x001ea20000300a00 */
[----:B------:R-:W-:-:S05]  /*10d90*/  IMAD.WIDE R32, R33, 0x2, R14 ;  /* 0x0000000221207825 */ /* 0x000fca00078e020e */
[----:B------:R0:W-:Y:S02]  /*10da0*/  STL.64 [R1+0x2a0], R32 ;  /* 0x0002a02001007387 */ /* 0x0001e40000100a00 */
[--C-:B0-----:R-:W-:Y:S02]  /*10db0*/  IMAD.WIDE R32, R17, 0x2, R14.reuse ;  /* 0x0000000211207825 */ /* 0x101fe400078e020e */
[----:B------:R-:W4:Y:S04]  /*10dc0*/  LDL.LU R17, [R1+0x244] ;  /* 0x0002440001117983 */ /* 0x000f280000300800 */
[----:B------:R0:W-:Y:S02]  /*10dd0*/  STL.64 [R1+0xb20], R32 ;  /* 0x000b202001007387 */ /* 0x0001e40000100a00 */
[----:B0-----:R-:W-:-:S05]  /*10de0*/  IMAD.WIDE R32, R24, 0x2, R14 ;  /* 0x0000000218207825 */ /* 0x001fca00078e020e */
[----:B------:R0:W-:Y:S02]  /*10df0*/  STL.64 [R1+0x298], R32 ;  /* 0x0002982001007387 */ /* 0x0001e40000100a00 */
[----:B0-----:R-:W-:-:S04]  /*10e00*/  IMAD.WIDE R32, R25, 0x2, R14 ;  /* 0x0000000219207825 */ /* 0x001fc800078e020e */
[--C-:B---3--:R-:W-:Y:S01]  /*10e10*/  IMAD.WIDE R24, R6, 0x2, R14.reuse ;  /* 0x0000000206187825 */ /* 0x108fe200078e020e */
[----:B------:R2:W-:Y:S04]  /*10e20*/  STL.64 [R1+0xb80], R32 ;  /* 0x000b802001007387 */ /* 0x0005e80000100a00 */
[----:B------:R0:W-:Y:S01]  /*10e30*/  STL.64 [R1+0x290], R24 ;  /* 0x0002901801007387 */ /* 0x0001e20000100a00 */
[----:B--2---:R-:W-:-:S04]  /*10e40*/  IMAD.WIDE R32, R30, 0x2, R14 ;  /* 0x000000021e207825 */ /* 0x004fc800078e020e */
[--C-:B0-----:R-:W-:Y:S02]  /*10e50*/  IMAD.WIDE R24, R31, 0x2, R14.reuse ;  /* 0x000000021f187825 */ /* 0x101fe400078e020e */
[----:B------:R-:W2:Y:S04]  /*10e60*/  LDL.LU.64 R30, [R1+0x238] ;  /* 0x00023800011e7983 */ /* 0x000ea80000300a00 */
[----:B------:R0:W-:Y:S04]  /*10e70*/  STL.64 [R1+0xba8], R32 ;  /* 0x000ba82001007387 */ /* 0x0001e80000100a00 */
[----:B------:R1:W-:Y:S01]  /*10e80*/  STL.64 [R1+0x288], R24 ;  /* 0x0002881801007387 */ /* 0x0003e20000100a00 */
[----:B0-----:R-:W-:-:S04]  /*10e90*/  IMAD.WIDE R32, R2, 0x2, R14 ;  /* 0x0000000202207825 */ /* 0x001fc800078e020e */
[--C-:B-1----:R-:W-:Y:S02]  /*10ea0*/  IMAD.WIDE R24, R3, 0x2, R14.reuse ;  /* 0x0000000203187825 */ /* 0x102fe400078e020e */
[----:B------:R-:W3:Y:S04]  /*10eb0*/  LDL.LU.64 R2, [R1+0x1f0] ;  /* 0x0001f00001027983 */ /* 0x000ee80000300a00 */
[----:B------:R0:W-:Y:S04]  /*10ec0*/  STL.64 [R1+0xbe0], R32 ;  /* 0x000be02001007387 */ /* 0x0001e80000100a00 */
[----:B------:R4:W-:Y:S01]  /*10ed0*/  STL.64 [R1+0x280], R24 ;  /* 0x0002801801007387 */ /* 0x0009e20000100a00 */
[----:B0-----:R-:W-:-:S04]  /*10ee0*/  IMAD.WIDE R32, R7, 0x2, R14 ;  /* 0x0000000207207825 */ /* 0x001fc800078e020e */
[--C-:B----4-:R-:W-:Y:S01]  /*10ef0*/  IMAD.WIDE R24, R28, 0x2, R14.reuse ;  /* 0x000000021c187825 */ /* 0x110fe200078e020e */
[----:B------:R-:W-:Y:S03]  /*10f00*/  STL.64 [R1+0xc18], R32 ;  /* 0x000c182001007387 */ /* 0x000fe60000100a00 */
[--C-:B------:R-:W-:Y:S02]  /*10f10*/  IMAD.WIDE R6, R29, 0x2, R14.reuse ;  /* 0x000000021d067825 */ /* 0x100fe400078e020e */
[----:B------:R-:W4:Y:S04]  /*10f20*/  LDL.LU.64 R28, [R1+0x150] ;  /* 0x00015000011c7983 */ /* 0x000f280000300a00 */
        /* <DEDUP_REMOVED lines=8> */
[--C-:B-1----:R-:W-:Y:S02]  /*10fb0*/  IMAD.WIDE R6, R11, 0x2, R14.reuse ;  /* 0x000000020b067825 */ /* 0x102fe400078e020e */
[----:B------:R-:W4:Y:S04]  /*10fc0*/  LDL.LU.64 R10, [R1+0x230] ;  /* 0x00023000010a7983 */ /* 0x000f280000300a00 */
[----:B------:R0:W-:Y:S04]  /*10fd0*/  STL.64 [R1+0x268], R24 ;  /* 0x0002681801007387 */ /* 0x0001e80000100a00 */
[----:B------:R1:W-:Y:S01]  /*10fe0*/  STL.64 [R1+0xca8], R6 ;  /* 0x000ca80601007387 */ /* 0x0003e20000100a00 */
[----:B0-----:R-:W-:-:S04]  /*10ff0*/  IMAD.WIDE R24, R22, 0x2, R14 ;  /* 0x0000000216187825 */ /* 0x001fc800078e020e */
[--C-:B-1----:R-:W-:Y:S02]  /*11000*/  IMAD.WIDE R6, R23, 0x2, R14.reuse ;  /* 0x0000000217067825 */ /* 0x102fe400078e020e */
[----:B------:R-:W4:Y:S04]  /*11010*/  LDL.LU.64 R22, [R1+0x1e8] ;  /* 0x0001e80001167983 */ /* 0x000f280000300a00 */
[----:B------:R0:W-:Y:S04]  /*11020*/  STL.64 [R1+0x260], R24 ;  /* 0x0002601801007387 */ /* 0x0001e80000100a00 */
[----:B------:R1:W-:Y:S04]  /*11030*/  STL.64 [R1+0xce0], R6 ;  /* 0x000ce00601007387 */ /* 0x0003e80000100a00 */
[----:B------:R-:W4:Y:S01]  /*11040*/  LDL.LU.64 R32, [R1+0x148] ;  /* 0x0001480001207983 */ /* 0x000f220000300a00 */
[----:B0-----:R-:W-:-:S04]  /*11050*/  IMAD.WIDE R24, R12, 0x2, R14 ;  /* 0x000000020c187825 */ /* 0x001fc800078e020e */
[--C-:B-1----:R-:W-:Y:S01]  /*11060*/  IMAD.WIDE R6, R13, 0x2, R14.reuse ;  /* 0x000000020d067825 */ /* 0x102fe200078e020e */
[----:B------:R0:W-:Y:S03]  /*11070*/  STL.64 [R1+0x258], R24 ;  /* 0x0002581801007387 */ /* 0x0001e60000100a00 */
[--C-:B------:R-:W-:Y:S01]  /*11080*/  IMAD.WIDE R12, R16, 0x2, R14.reuse ;  /* 0x00000002100c7825 */ /* 0x100fe200078e020e */
[----:B------:R1:W-:Y:S04]  /*11090*/  STL.64 [R1+0xd10], R6 ;  /* 0x000d100601007387 */ /* 0x0003e80000100a00 */
[----:B0-----:R-:W4:Y:S01]  /*110a0*/  LDL.LU.64 R24, [R1+0x90] ;  /* 0x0000900001187983 */ /* 0x001f220000300a00 */
[----:B-1----:R-:W-:-:S03]  /*110b0*/  IMAD.WIDE R6, R18, 0x2, R14 ;  /* 0x0000000212067825 */ /* 0x002fc600078e020e */
[----:B------:R0:W-:Y:S04]  /*110c0*/  STL.64 [R1+0x250], R12 ;  /* 0x0002500c01007387 */ /* 0x0001e80000100a00 */
[----:B------:R1:W-:Y:S01]  /*110d0*/  STL.64 [R1+0xd38], R6 ;  /* 0x000d380601007387 */ /* 0x0003e20000100a00 */
[----:B0-----:R-:W-:-:S03]  /*110e0*/  IMAD.WIDE R12, R19, 0x2, R14 ;  /* 0x00000002130c7825 */ /* 0x001fc600078e020e */
[----:B------:R-:W4:Y:S01]  /*110f0*/  LDL.LU.64 R18, [R1+0x228] ;  /* 0x0002280001127983 */ /* 0x000f220000300a00 */
[----:B-1----:R-:W-:-:S03]  /*11100*/  IMAD.WIDE R6, R17, 0x2, R14 ;  /* 0x0000000211067825 */ /* 0x002fc600078e020e */
[----:B------:R0:W-:Y:S01]  /*11110*/  STL.64 [R1+0x248], R12 ;  /* 0x0002480c01007387 */ /* 0x0001e20000100a00 */
[----:B------:R-:W-:-:S03]  /*11120*/  IMAD.WIDE R16, R36, 0x2, R14 ;  /* 0x0000000224107825 */ /* 0x000fc600078e020e */
[----:B0-----:R-:W4:Y:S04]  /*11130*/  LDL.LU.64 R12, [R1+0x1e0] ;  /* 0x0001e000010c7983 */ /* 0x001f280000300a00 */
[----:B------:R0:W-:Y:S04]  /*11140*/  STL.64 [R1+0xd70], R6 ;  /* 0x000d700601007387 */ /* 0x0001e80000100a00 */
[----:B------:R1:W-:Y:S01]  /*11150*/  STL.64 [R1+0x240], R16 ;  /* 0x0002401001007387 */ /* 0x0003e20000100a00 */
[----:B0-----:R-:W-:-:S03]  /*11160*/  IMAD.WIDE R6, R37, 0x2, R14 ;  /* 0x0000000225067825 */ /* 0x001fc600078e020e */
[----:B------:R-:W4:Y:S04]  /*11170*/  LDL.LU.64 R36, [R1+0x140] ;  /* 0x0001400001247983 */ /* 0x000f280000300a00 */
[----:B------:R-:W-:Y:S04]  /*11180*/  STL.64 [R1+0x418], R6 ;  /* 0x0004180601007387 */ /* 0x000fe80000100a00 */
[----:B--2---:R0:W-:Y:S04]  /*11190*/  STL [R1+0x2f5c], R30 ;  /* 0x002f5c1e01007387 */ /* 0x0041e80000100800 */
[----:B-1----:R-:W2:Y:S01]  /*111a0*/  LDL.LU.64 R16, [R1+0x88] ;  /* 0x0000880001107983 */ /* 0x002ea20000300a00 */
[----:B------:R-:W-:-:S04]  /*111b0*/  IMAD.WIDE R58, R51, 0x2, R14 ;  /* 0x00000002333a7825 */ /* 0x000fc800078e020e */
        /* <DEDUP_REMOVED lines=15> */
[----:B------:R-:W-:Y:S01]  /*112b0*/  IMAD.MOV.U32 R0, RZ, RZ, R31 ;  /* 0x000000ffff007224 */ /* 0x000fe200078e001f */
[----:B---3--:R-:W-:Y:S04]  /*112c0*/  STL [R1+0x2f58], R2 ;  /* 0x002f580201007387 */ /* 0x008fe80000100800 */
[----:B------:R1:W-:Y:S04]  /*112d0*/  STL [R1+0x2f54], R0 ;  /* 0x002f540001007387 */ /* 0x0003e80000100800 */
[----:B0-----:R-:W3:Y:S01]  /*112e0*/  LDL.LU.64 R30, [R1+0x220] ;  /* 0x00022000011e7983 */ /* 0x001ee20000300a00 */
[----:B-1----:R-:W-:-:S03]  /*112f0*/  IMAD.MOV.U32 R0, RZ, RZ, R3 ;  /* 0x000000ffff007224 */ /* 0x002fc600078e0003 */
[----:B------:R-:W3:Y:S04]  /*11300*/  LDL.LU.64 R2, [R1+0x1d8] ;  /* 0x0001d80001027983 */ /* 0x000ee80000300a00 */
[----:B------:R0:W-:Y:S04]  /*11310*/  STL [R1+0x2f4c], R0 ;  /* 0x002f4c0001007387 */ /* 0x0001e80000100800 */
[----:B----4-:R1:W-:Y:S01]  /*11320*/  STL [R1+0x2f50], R28 ;  /* 0x002f501c01007387 */ /* 0x0103e20000100800 */
[----:B0-----:R-:W-:-:S03]  /*11330*/  IMAD.MOV.U32 R0, RZ, RZ, R29 ;  /* 0x000000ffff007224 */ /* 0x001fc600078e001d */
[----:B-1----:R-:W4:Y:S04]  /*11340*/  LDL.LU.64 R28, [R1+0x138] ;  /* 0x00013800011c7983 */ /* 0x002f280000300a00 */
[----:B------:R0:W-:Y:S04]  /*11350*/  STL [R1+0x2f44], R0 ;  /* 0x002f440001007387 */ /* 0x0001e80000100800 */
[----:B------:R-:W-:Y:S04]  /*11360*/  STL [R1+0x2f48], R34 ;  /* 0x002f482201007387 */ /* 0x000fe80000100800 */
[----:B------:R-:W4:Y:S01]  /*11370*/  LDL.LU.64 R6, [R1+0x80] ;  /* 0x0000800001067983 */ /* 0x000f220000300a00 */
[----:B0-----:R-:W-:-:S05]  /*11380*/  IMAD.MOV.U32 R0, RZ, RZ, R35 ;  /* 0x000000ffff007224 */ /* 0x001fca00078e0023 */
[----:B------:R0:W-:Y:S04]  /*11390*/  STL [R1+0x2f3c], R0 ;  /* 0x002f3c0001007387 */ /* 0x0001e80000100800 */
[----:B------:R1:W-:Y:S01]  /*113a0*/  STL [R1+0x2f40], R10 ;  /* 0x002f400a01007387 */ /* 0x0003e20000100800 */
[----:B0-----:R-:W-:-:S03]  /*113b0*/  IMAD.MOV.U32 R0, RZ, RZ, R11 ;  /* 0x000000ffff007224 */ /* 0x001fc600078e000b */
[----:B-1----:R-:W4:Y:S04]  /*113c0*/  LDL.LU.64 R10, [R1+0x218] ;  /* 0x00021800010a7983 */ /* 0x002f280000300a00 */
[----:B------:R0:W-:Y:S04]  /*113d0*/  STL [R1+0x2f34], R0 ;  /* 0x002f340001007387 */ /* 0x0001e80000100800 */
[----:B------:R1:W-:Y:S04]  /*113e0*/  STL [R1+0x2f38], R22 ;  /* 0x002f381601007387 */ /* 0x0003e80000100800 */
[----:B------:R-:W4:Y:S01]  /*113f0*/  LDL.LU.64 R34, [R1+0x1d0] ;  /* 0x0001d00001227983 */ /* 0x000f220000300a00 */
[----:B0-----:R-:W-:-:S03]  /*11400*/  IMAD.MOV.U32 R0, RZ, RZ, R23 ;  /* 0x000000ffff007224 */ /* 0x001fc600078e0017 */
[----:B------:R-:W-:Y:S04]  /*11410*/  STL [R1+0x2f30], R32 ;  /* 0x002f302001007387 */ /* 0x000fe80000100800 */
[----:B------:R0:W-:Y:S04]  /*11420*/  STL [R1+0x2f2c], R0 ;  /* 0x002f2c0001007387 */ /* 0x0001e80000100800 */
[----:B-1----:R-:W4:Y:S01]  /*11430*/  LDL.LU.64 R22, [R1+0x130] ;  /* 0x0001300001167983 */ /* 0x002f220000300a00 */
[----:B0-----:R-:W-:-:S03]  /*11440*/  IMAD.MOV.U32 R0, RZ, RZ, R33 ;  /* 0x000000ffff007224 */ /* 0x001fc600078e0021 */
[----:B------:R-:W4:Y:S04]  /*11450*/  LDL.LU.64 R32, [R1+0x3070] ;  /* 0x0030700001207983 */ /* 0x000f280000300a00 */
[----:B------:R-:W-:Y:S04]  /*11460*/  STL [R1+0x2f28], R24 ;  /* 0x002f281801007387 */ /* 0x000fe80000100800 */
[----:B------:R0:W-:Y:S02]  /*11470*/  STL [R1+0x2f24], R0 ;  /* 0x002f240001007387 */ /* 0x0001e40000100800 */
[----:B0-----:R-:W-:-:S02]  /*11480*/  IMAD.MOV.U32 R0, RZ, RZ, R25 ;  /* 0x000000ffff007224 */ /* 0x001fc400078e0019 */
[----:B------:R-:W4:Y:S04]  /*11490*/  LDL.LU.64 R24, [R1+0x3068] ;  /* 0x0030680001187983 */ /* 0x000f280000300a00 */
[----:B------:R-:W-:Y:S04]  /*114a0*/  STL [R1+0x2f20], R18 ;  /* 0x002f201201007387 */ /* 0x000fe80000100800 */
[----:B------:R0:W-:Y:S02]  /*114b0*/  STL [R1+0x2f1c], R0 ;  /* 0x002f1c0001007387 */ /* 0x0001e40000100800 */
[----:B0-----:R-:W-:-:S02]  /*114c0*/  IMAD.MOV.U32 R0, RZ, RZ, R19 ;  /* 0x000000ffff007224 */ /* 0x001fc400078e0013 */
[----:B------:R-:W4:Y:S04]  /*114d0*/  LDL.LU.64 R18, [R1+0x210] ;  /* 0x0002100001127983 */ /* 0x000f280000300a00 */
[----:B------:R0:W-:Y:S04]  /*114e0*/  STL [R1+0x2f14], R0 ;  /* 0x002f140001007387 */ /* 0x0001e80000100800 */
[----:B------:R1:W-:Y:S01]  /*114f0*/  STL [R1+0x2f18], R12 ;  /* 0x002f180c01007387 */ /* 0x0003e20000100800 */
[----:B0-----:R-:W-:-:S03]  /*11500*/  IMAD.MOV.U32 R0, RZ, RZ, R13 ;  /* 0x000000ffff007224 */ /* 0x001fc600078e000d */
[----:B------:R-:W-:Y:S04]  /*11510*/  STL [R1+0x2f10], R36 ;  /* 0x002f102401007387 */ /* 0x000fe80000100800 */
[----:B------:R0:W-:Y:S04]  /*11520*/  STL [R1+0x2f0c], R0 ;  /* 0x002f0c0001007387 */ /* 0x0001e80000100800 */
[----:B-1----:R-:W4:Y:S01]  /*11530*/  LDL.LU.64 R12, [R1+0x1c8] ;  /* 0x0001c800010c7983 */ /* 0x002f220000300a00 */
[----:B0-----:R-:W-:-:S03]  /*11540*/  IMAD.MOV.U32 R0, RZ, RZ, R37 ;  /* 0x000000ffff007224 */ /* 0x001fc600078e0025 */
[----:B--2---:R-:W-:Y:S04]  /*11550*/  STL [R1+0x2f08], R16 ;  /* 0x002f081001007387 */ /* 0x004fe80000100800 */
[----:B------:R0:W-:Y:S04]  /*11560*/  STL [R1+0x2f04], R0 ;  /* 0x002f040001007387 */ /* 0x0001e80000100800 */
[----:B------:R-:W2:Y:S01]  /*11570*/  LDL.LU.64 R36, [R1+0x128] ;  /* 0x0001280001247983 */ /* 0x000ea20000300a00 */
[----:B0-----:R-:W-:-:S03]  /*11580*/  IMAD.MOV.U32 R0, RZ, RZ, R17 ;  /* 0x000000ffff007224 */ /* 0x001fc600078e0011 */
[----:B------:R-:W2:Y:S04]  /*11590*/  LDL.LU.64 R16, [R1+0x3060] ;  /* 0x0030600001107983 */ /* 0x000ea80000300a00 */
[----:B---3--:R-:W-:Y:S04]  /*115a0*/  STL [R1+0x2f00], R30 ;  /* 0x002f001e01007387 */ /* 0x008fe80000100800 */
[----:B------:R0:W-:Y:S04]  /*115b0*/  STL [R1+0x2efc], R0 ;  /* 0x002efc0001007387 */ /* 0x0001e80000100800 */
[----:B------:R-:W-:Y:S01]  /*115c0*/  STL [R1+0x2ef8], R2 ;  /* 0x002ef80201007387 */ /* 0x000fe20000100800 */
[----:B0-----:R-:W-:-:S05]  /*115d0*/  IMAD.MOV.U32 R0, RZ, RZ, R31 ;  /* 0x000000ffff007224 */ /* 0x001fca00078e001f */
[----:B------:R0:W-:Y:S04]  /*115e0*/  STL [R1+0x2ef4], R0 ;  /* 0x002ef40001007387 */ /* 0x0001e80000100800 */
[----:B------:R-:W3:Y:S01]  /*115f0*/  LDL.LU.64 R30, [R1+0x208] ;  /* 0x00020800011e7983 */ /* 0x000ee20000300a00 */
[----:B0-----:R-:W-:-:S03]  /*11600*/  IMAD.MOV.U32 R0, RZ, RZ, R3 ;  /* 0x000000ffff007224 */ /* 0x001fc600078e0003 */
[----:B----4-:R-:W-:Y:S04]  /*11610*/  STL [R1+0x2ef0], R28 ;  /* 0x002ef01c01007387 */ /* 0x010fe80000100800 */
[----:B------:R0:W-:Y:S02]  /*11620*/  STL [R1+0x2eec], R0 ;  /* 0x002eec0001007387 */ /* 0x0001e40000100800 */
[----:B0-----:R-:W-:Y:S02]  /*11630*/  IMAD.MOV.U32 R0, RZ, RZ, R29 ;  /* 0x000000ffff007224 */ /* 0x001fe400078e001d */
[----:B------:R-:W4:Y:S04]  /*11640*/  LDL.LU.64 R28, [R1+0x1c0] ;  /* 0x0001c000011c7983 */ /* 0x000f280000300a00 */
[----:B------:R0:W-:Y:S04]  /*11650*/  STL [R1+0x2ee4], R0 ;  /* 0x002ee40001007387 */ /* 0x0001e80000100800 */
[----:B------:R-:W-:Y:S04]  /*11660*/  STL [R1+0x2ee8], R6 ;  /* 0x002ee80601007387 */ /* 0x000fe80000100800 */
[----:B------:R-:W3:Y:S01]  /*11670*/  LDL.LU.64 R2, [R1+0x120] ;  /* 0x0001200001027983 */ /* 0x000ee20000300a00 */
[----:B0-----:R-:W-:-:S03]  /*11680*/  IMAD.MOV.U32 R0, RZ, RZ, R7 ;  /* 0x000000ffff007224 */ /* 0x001fc600078e0007 */
[----:B------:R-:W-:Y:S04]  /*11690*/  STL [R1+0x2ee0], R10 ;  /* 0x002ee00a01007387 */ /* 0x000fe80000100800 */
[----:B------:R0:W-:Y:S02]  /*116a0*/  STL [R1+0x2edc], R0 ;  /* 0x002edc0001007387 */ /* 0x0001e40000100800 */
[----:B0-----:R-:W-:Y:S02]  /*116b0*/  IMAD.MOV.U32 R0, RZ, RZ, R11 ;  /* 0x000000ffff007224 */ /* 0x001fe400078e000b */
[----:B------:R-:W-:Y:S04]  /*116c0*/  STL [R1+0x2ed8], R34 ;  /* 0x002ed82201007387 */ /* 0x000fe80000100800 */
[----:B------:R0:W-:Y:S04]  /*116d0*/  STL [R1+0x2ed4], R0 ;  /* 0x002ed40001007387 */ /* 0x0001e80000100800 */
[----:B------:R-:W3:Y:S01]  /*116e0*/  LDL.LU.64 R10, [R1+0x200] ;  /* 0x00020000010a7983 */ /* 0x000ee20000300a00 */
[----:B0-----:R-:W-:-:S03]  /*116f0*/  IMAD.MOV.U32 R0, RZ, RZ, R35 ;  /* 0x000000ffff007224 */ /* 0x001fc600078e0023 */
[----:B------:R-:W-:Y:S04]  /*11700*/  STL [R1+0x2ed0], R22 ;  /* 0x002ed01601007387 */ /* 0x000fe80000100800 */
[----:B------:R0:W-:Y:S04]  /*11710*/  STL [R1+0x2ecc], R0 ;  /* 0x002ecc0001007387 */ /* 0x0001e80000100800 */
[----:B------:R-:W3:Y:S01]  /*11720*/  LDL.LU.64 R6, [R1+0x1b8] ;  /* 0x0001b80001067983 */ /* 0x000ee20000300a00 */
[----:B0-----:R-:W-:-:S03]  /*11730*/  IMAD.MOV.U32 R0, RZ, RZ, R23 ;  /* 0x000000ffff007224 */ /* 0x001fc600078e0017 */
[----:B--2---:R-:W-:Y:S04]  /*11740*/  STL [R1+0x2ec8], R16 ;  /* 0x002ec81001007387 */ /* 0x004fe80000100800 */
[----:B------:R0:W-:Y:S04]  /*11750*/  STL [R1+0x2ec4], R0 ;  /* 0x002ec40001007387 */ /* 0x0001e80000100800 */
[----:B------:R-:W2:Y:S01]  /*11760*/  LDL.LU.64 R22, [R1+0x118] ;  /* 0x0001180001167983 */ /* 0x000ea20000300a00 */
[----:B0-----:R-:W-:-:S03]  /*11770*/  IMAD.MOV.U32 R0, RZ, RZ, R17 ;  /* 0x000000ffff007224 */ /* 0x001fc600078e0011 */
[----:B------:R-:W-:Y:S04]  /*11780*/  STL [R1+0x2ec0], R18 ;  /* 0x002ec01201007387 */ /* 0x000fe80000100800 */
[----:B------:R0:W-:Y:S04]  /*11790*/  STL [R1+0x2ebc], R0 ;  /* 0x002ebc0001007387 */ /* 0x0001e80000100800 */
[----:B------:R-:W2:Y:S04]  /*117a0*/  LDL.LU.64 R34, [R1+0x60] ;  /* 0x0000600001227983 */ /* 0x000ea80000300a00 */
[----:B------:R-:W2:Y:S01]  /*117b0*/  LDL.LU.64 R16, [R1+0x1f8] ;  /* 0x0001f80001107983 */ /* 0x000ea20000300a00 */
[----:B0-----:R-:W-:-:S05]  /*117c0*/  IMAD.MOV.U32 R0, RZ, RZ, R19 ;  /* 0x000000ffff007224 */ /* 0x001fca00078e0013 */
[----:B------:R0:W-:Y:S04]  /*117d0*/  STL [R1+0x2eb4], R0 ;  /* 0x002eb40001007387 */ /* 0x0001e80000100800 */
[----:B------:R1:W-:Y:S04]  /*117e0*/  STL [R1+0x2eb8], R12 ;  /* 0x002eb80c01007387 */ /* 0x0003e80000100800 */
[----:B------:R-:W2:Y:S01]  /*117f0*/  LDL.LU.64 R18, [R1+0x1b0] ;  /* 0x0001b00001127983 */ /* 0x000ea20000300a00 */
[----:B0-----:R-:W-:-:S03]  /*11800*/  IMAD.MOV.U32 R0, RZ, RZ, R13 ;  /* 0x000000ffff007224 */ /* 0x001fc600078e000d */
[----:B-1----:R-:W2:Y:S04]  /*11810*/  LDL.LU.64 R12, [R1+0x3058] ;  /* 0x00305800010c7983 */ /* 0x002ea80000300a00 */
[----:B------:R-:W-:Y:S04]  /*11820*/  STL [R1+0x2eb0], R36 ;  /* 0x002eb02401007387 */ /* 0x000fe80000100800 */
[----:B------:R0:W-:Y:S02]  /*11830*/  STL [R1+0x2eac], R0 ;  /* 0x002eac0001007387 */ /* 0x0001e40000100800 */
[----:B0-----:R-:W-:-:S02]  /*11840*/  IMAD.MOV.U32 R0, RZ, RZ, R37 ;  /* 0x000000ffff007224 */ /* 0x001fc400078e0025 */
[----:B------:R-:W4:Y:S04]  /*11850*/  LDL.LU.64 R36, [R1+0x110] ;  /* 0x0001100001247983 */ /* 0x000f280000300a00 */
[----:B------:R2:W-:Y:S02]  /*11860*/  STL [R1+0x2ea4], R0 ;  /* 0x002ea40001007387 */ /* 0x0005e40000100800 */
[----:B--2---:R-:W-:Y:S02]  /*11870*/  IMAD.MOV.U32 R0, RZ, RZ, R13 ;  /* 0x000000ffff007224 */ /* 0x004fe400078e000d */
[----:B------:R0:W-:Y:S04]  /*11880*/  STL [R1+0x2ea8], R12 ;  /* 0x002ea80c01007387 */ /* 0x0001e80000100800 */
[----:B---3--:R-:W-:Y:S04]  /*11890*/  STL [R1+0x2ea0], R30 ;  /* 0x002ea01e01007387 */ /* 0x008fe80000100800 */
[----:B------:R1:W-:Y:S04]  /*118a0*/  STL [R1+0x2e9c], R0 ;  /* 0x002e9c0001007387 */ /* 0x0003e80000100800 */
[----:B0-----:R-:W2:Y:S01]  /*118b0*/  LDL.LU.64 R12, [R1+0x1a8] ;  /* 0x0001a800010c7983 */ /* 0x001ea20000300a00 */
[----:B-1----:R-:W-:-:S03]  /*118c0*/  IMAD.MOV.U32 R0, RZ, RZ, R31 ;  /* 0x000000ffff007224 */ /* 0x002fc600078e001f */
[----:B------:R-:W3:Y:S04]  /*118d0*/  LDL.LU.64 R30, [R1+0x1a0] ;  /* 0x0001a000011e7983 */ /* 0x000ee80000300a00 */
[----:B------:R0:W-:Y:S04]  /*118e0*/  STL [R1+0x2e94], R0 ;  /* 0x002e940001007387 */ /* 0x0001e80000100800 */
[----:B----4-:R1:W-:Y:S01]  /*118f0*/  STL [R1+0x2e98], R28 ;  /* 0x002e981c01007387 */ /* 0x0103e20000100800 */
[----:B0-----:R-:W-:-:S03]  /*11900*/  IMAD.MOV.U32 R0, RZ, RZ, R29 ;  /* 0x000000ffff007224 */ /* 0x001fc600078e001d */
[----:B------:R-:W-:Y:S04]  /*11910*/  STL [R1+0x2e90], R2 ;  /* 0x002e900201007387 */ /* 0x000fe80000100800 */
[----:B------:R0:W-:Y:S04]  /*11920*/  STL [R1+0x2e8c], R0 ;  /* 0x002e8c0001007387 */ /* 0x0001e80000100800 */
[----:B-1----:R-:W4:Y:S01]  /*11930*/  LDL.LU.64 R28, [R1+0x108] ;  /* 0x00010800011c7983 */ /* 0x002f220000300a00 */
[----:B0-----:R-:W-:-:S03]  /*11940*/  IMAD.MOV.U32 R0, RZ, RZ, R3 ;  /* 0x000000ffff007224 */ /* 0x001fc600078e0003 */
[----:B------:R-:W2:Y:S04]  /*11950*/  LDL.LU.64 R2, [R1+0x3050] ;  /* 0x0030500001027983 */ /* 0x000ea80000300a00 */
[----:B--2---:R-:W-:Y:S04]  /*11960*/  STL [R1+0x2e88], R2 ;  /* 0x002e880201007387 */ /* 0x004fe80000100800 */
[----:B------:R0:W-:Y:S04]  /*11970*/  STL [R1+0x2e84], R0 ;  /* 0x002e840001007387 */ /* 0x0001e80000100800 */
[----:B------:R-:W-:Y:S01]  /*11980*/  STL [R1+0x2e80], R10 ;  /* 0x002e800a01007387 */ /* 0x000fe20000100800 */
[----:B0-----:R-:W-:-:S05]  /*11990*/  IMAD.MOV.U32 R0, RZ, RZ, R3 ;  /* 0x000000ffff007224 */ /* 0x001fca00078e0003 */
[----:B------:R0:W-:Y:S04]  /*119a0*/  STL [R1+0x2e7c], R0 ;  /* 0x002e7c0001007387 */ /* 0x0001e80000100800 */
[----:B------:R-:W2:Y:S01]  /*119b0*/  LDL.LU.64 R2, [R1+0x198] ;  /* 0x0001980001027983 */ /* 0x000ea20000300a00 */
[----:B0-----:R-:W-:-:S03]  /*119c0*/  IMAD.MOV.U32 R0, RZ, RZ, R11 ;  /* 0x000000ffff007224 */ /* 0x001fc600078e000b */
[----:B------:R-:W-:Y:S04]  /*119d0*/  STL [R1+0x2e78], R6 ;  /* 0x002e780601007387 */ /* 0x000fe80000100800 */
[----:B------:R0:W-:Y:S04]  /*119e0*/  STL [R1+0x2e74], R0 ;  /* 0x002e740001007387 */ /* 0x0001e80000100800 */
[----:B------:R-:W2:Y:S01]  /*119f0*/  LDL.LU.64 R10, [R1+0x190] ;  /* 0x00019000010a7983 */ /* 0x000ea20000300a00 */
[----:B0-----:R-:W-:-:S03]  /*11a00*/  IMAD.MOV.U32 R0, RZ, RZ, R7 ;  /* 0x000000ffff007224 */ /* 0x001fc600078e0007 */
[----:B------:R-:W2:Y:S04]  /*11a10*/  LDL.LU.64 R6, [R1+0x3048] ;  /* 0x0030480001067983 */ /* 0x000ea80000300a00 */
[----:B------:R-:W-:Y:S04]  /*11a20*/  STL [R1+0x2e70], R22 ;  /* 0x002e701601007387 */ /* 0x000fe80000100800 */
[----:B------:R0:W-:Y:S02]  /*11a30*/  STL [R1+0x2e6c], R0 ;  /* 0x002e6c0001007387 */ /* 0x0001e40000100800 */
[----:B0-----:R-:W-:-:S02]  /*11a40*/  IMAD.MOV.U32 R0, RZ, RZ, R23 ;  /* 0x000000ffff007224 */ /* 0x001fc400078e0017 */
[----:B------:R-:W2:Y:S04]  /*11a50*/  LDL.LU.64 R22, [R1+0x100] ;  /* 0x0001000001167983 */ /* 0x000ea80000300a00 */
[----:B------:R0:W-:Y:S04]  /*11a60*/  STL [R1+0x2e64], R0 ;  /* 0x002e640001007387 */ /* 0x0001e80000100800 */
[----:B------:R1:W-:Y:S01]  /*11a70*/  STL [R1+0x2e68], R34 ;  /* 0x002e682201007387 */ /* 0x0003e20000100800 */
[----:B0-----:R-:W-:-:S03]  /*11a80*/  IMAD.MOV.U32 R0, RZ, RZ, R35 ;  /* 0x000000ffff007224 */ /* 0x001fc600078e0023 */
[----:B-1----:R-:W2:Y:S04]  /*11a90*/  LDL.LU.64 R34, [R1+0x3040] ;  /* 0x0030400001227983 */ /* 0x002ea80000300a00 */
[----:B------:R-:W-:Y:S04]  /*11aa0*/  STL [R1+0x2e60], R16 ;  /* 0x002e601001007387 */ /* 0x000fe80000100800 */
[----:B------:R0:W-:Y:S04]  /*11ab0*/  STL [R1+0x2e5c], R0 ;  /* 0x002e5c0001007387 */ /* 0x0001e80000100800 */
[----:B------:R-:W-:Y:S01]  /*11ac0*/  STL [R1+0x2e58], R18 ;  /* 0x002e581201007387 */ /* 0x000fe20000100800 */
[----:B0-----:R-:W-:-:S05]  /*11ad0*/  IMAD.MOV.U32 R0, RZ, RZ, R17 ;  /* 0x000000ffff007224 */ /* 0x001fca00078e0011 */
[----:B------:R0:W-:Y:S04]  /*11ae0*/  STL [R1+0x2e54], R0 ;  /* 0x002e540001007387 */ /* 0x0001e80000100800 */
[----:B------:R-:W3:Y:S01]  /*11af0*/  LDL.LU.64 R16, [R1+0x188] ;  /* 0x0001880001107983 */ /* 0x000ee20000300a00 */
[----:B0-----:R-:W-:-:S03]  /*11b00*/  IMAD.MOV.U32 R0, RZ, RZ, R19 ;  /* 0x000000ffff007224 */ /* 0x001fc600078e0013 */
[----:B------:R-:W4:Y:S04]  /*11b10*/  LDL.LU.64 R18, [R1+0x180] ;  /* 0x0001800001127983 */ /* 0x000f280000300a00 */
[----:B------:R0:W-:Y:S04]  /*11b20*/  STL [R1+0x2e4c], R0 ;  /* 0x002e4c0001007387 */ /* 0x0001e80000100800 */
[----:B------:R1:W-:Y:S01]  /*11b30*/  STL [R1+0x2e50], R36 ;  /* 0x002e502401007387 */ /* 0x0003e20000100800 */
[----:B0-----:R-:W-:-:S03]  /*11b40*/  IMAD.MOV.U32 R0, RZ, RZ, R37 ;  /* 0x000000ffff007224 */ /* 0x001fc600078e0025 */
[----:B-1----:R-:W4:Y:S04]  /*11b50*/  LDL.LU.64 R36, [R1+0x3038] ;  /* 0x0030380001247983 */ /* 0x002f280000300a00 */
[----:B--2---:R-:W-:Y:S04]  /*11b60*/  STL [R1+0x2e48], R34 ;  /* 0x002e482201007387 */ /* 0x004fe80000100800 */
[----:B------:R0:W-:Y:S02]  /*11b70*/  STL [R1+0x2e44], R0 ;  /* 0x002e440001007387 */ /* 0x0001e40000100800 */
[----:B0-----:R-:W-:-:S02]  /*11b80*/  IMAD.MOV.U32 R0, RZ, RZ, R35 ;  /* 0x000000ffff007224 */ /* 0x001fc400078e0023 */
[----:B------:R-:W2:Y:S04]  /*11b90*/  LDL.LU.64 R34, [R1+0x3030] ;  /* 0x0030300001227983 */ /* 0x000ea80000300a00 */
[----:B------:R-:W-:Y:S04]  /*11ba0*/  STL [R1+0x2e40], R12 ;  /* 0x002e400c01007387 */ /* 0x000fe80000100800 */
[----:B------:R0:W-:Y:S04]  /*11bb0*/  STL [R1+0x2e3c], R0 ;  /* 0x002e3c0001007387 */ /* 0x0001e80000100800 */
[----:B---3--:R-:W-:Y:S01]  /*11bc0*/  STL [R1+0x2e38], R30 ;  /* 0x002e381e01007387 */ /* 0x008fe20000100800 */
[----:B0-----:R-:W-:-:S05]  /*11bd0*/  IMAD.MOV.U32 R0, RZ, RZ, R13 ;  /* 0x000000ffff007224 */ /* 0x001fca00078e000d */
[----:B------:R0:W-:Y:S04]  /*11be0*/  STL [R1+0x2e34], R0 ;  /* 0x002e340001007387 */ /* 0x0001e80000100800 */
[----:B------:R-:W3:Y:S01]  /*11bf0*/  LDL.LU.64 R12, [R1+0x178] ;  /* 0x00017800010c7983 */ /* 0x000ee20000300a00 */
[----:B0-----:R-:W-:-:S03]  /*11c00*/  IMAD.MOV.U32 R0, RZ, RZ, R31 ;  /* 0x000000ffff007224 */ /* 0x001fc600078e001f */
[----:B------:R-:W2:Y:S04]  /*11c10*/  LDL.LU.64 R30, [R1+0x170] ;  /* 0x00017000011e7983 */ /* 0x000ea80000300a00 */
[----:B------:R0:W-:Y:S04]  /*11c20*/  STL [R1+0x2e2c], R0 ;  /* 0x002e2c0001007387 */ /* 0x0001e80000100800 */
[----:B----4-:R1:W-:Y:S01]  /*11c30*/  STL [R1+0x2e30], R28 ;  /* 0x002e301c01007387 */ /* 0x0103e20000100800 */
[----:B0-----:R-:W-:-:S03]  /*11c40*/  IMAD.MOV.U32 R0, RZ, RZ, R29 ;  /* 0x000000ffff007224 */ /* 0x001fc600078e001d */
[----:B-1----:R-:W4:Y:S04]  /*11c50*/  LDL.LU.64 R28, [R1+0xf0] ;  /* 0x0000f000011c7983 */ /* 0x002f280000300a00 */
[----:B------:R0:W-:Y:S04]  /*11c60*/  STL [R1+0x2e24], R0 ;  /* 0x002e240001007387 */ /* 0x0001e80000100800 */
[----:B------:R1:W-:Y:S01]  /*11c70*/  STL [R1+0x2e28], R6 ;  /* 0x002e280601007387 */ /* 0x0003e20000100800 */
[----:B0-----:R-:W-:-:S03]  /*11c80*/  IMAD.MOV.U32 R0, RZ, RZ, R7 ;  /* 0x000000ffff007224 */ /* 0x001fc600078e0007 */
[----:B------:R-:W-:Y:S04]  /*11c90*/  STL [R1+0x2e20], R2 ;  /* 0x002e200201007387 */ /* 0x000fe80000100800 */
[----:B------:R0:W-:Y:S04]  /*11ca0*/  STL [R1+0x2e1c], R0 ;  /* 0x002e1c0001007387 */ /* 0x0001e80000100800 */
[----:B-1----:R-:W2:Y:S01]  /*11cb0*/  LDL.LU.64 R6, [R1+0x168] ;  /* 0x0001680001067983 */ /* 0x002ea20000300a00 */
[----:B0-----:R-:W-:-:S03]  /*11cc0*/  IMAD.MOV.U32 R0, RZ, RZ, R3 ;  /* 0x000000ffff007224 */ /* 0x001fc600078e0003 */
[----:B------:R-:W-:Y:S04]  /*11cd0*/  STL [R1+0x2e18], R10 ;  /* 0x002e180a01007387 */ /* 0x000fe80000100800 */
[----:B------:R0:W-:Y:S04]  /*11ce0*/  STL [R1+0x2e14], R0 ;  /* 0x002e140001007387 */ /* 0x0001e80000100800 */
[----:B------:R-:W2:Y:S01]  /*11cf0*/  LDL.LU.64 R2, [R1+0x160] ;  /* 0x0001600001027983 */ /* 0x000ea20000300a00 */
[----:B0-----:R-:W-:-:S03]  /*11d00*/  IMAD.MOV.U32 R0, RZ, RZ, R11 ;  /* 0x000000ffff007224 */ /* 0x001fc600078e000b */
[----:B------:R-:W2:Y:S04]  /*11d10*/  LDL.LU.64 R10, [R1+0xe8] ;  /* 0x0000e800010a7983 */ /* 0x000ea80000300a00 */
[----:B------:R0:W-:Y:S04]  /*11d20*/  STL [R1+0x2e0c], R0 ;  /* 0x002e0c0001007387 */ /* 0x0001e80000100800 */
[----:B------:R1:W-:Y:S01]  /*11d30*/  STL [R1+0x2e10], R22 ;  /* 0x002e101601007387 */ /* 0x0003e20000100800 */
[----:B0-----:R-:W-:-:S03]  /*11d40*/  IMAD.MOV.U32 R0, RZ, RZ, R23 ;  /* 0x000000ffff007224 */ /* 0x001fc600078e0017 */
[----:B------:R-:W-:Y:S04]  /*11d50*/  STL [R1+0x2e08], R24 ;  /* 0x002e081801007387 */ /* 0x000fe80000100800 */
[----:B------:R0:W-:Y:S04]  /*11d60*/  STL [R1+0x2e04], R0 ;  /* 0x002e040001007387 */ /* 0x0001e80000100800 */
[----:B-1----:R-:W2:Y:S01]  /*11d70*/  LDL.LU.64 R22, [R1+0x158] ;  /* 0x0001580001167983 */ /* 0x002ea20000300a00 */
[----:B0-----:R-:W-:-:S03]  /*11d80*/  IMAD.MOV.U32 R0, RZ, RZ, R25 ;  /* 0x000000ffff007224 */ /* 0x001fc600078e0019 */
[----:B------:R-:W2:Y:S04]  /*11d90*/  LDL.LU.64 R24, [R1+0xe0] ;  /* 0x0000e00001187983 */ /* 0x000ea80000300a00 */
[----:B------:R0:W-:Y:S04]  /*11da0*/  STL [R1+0x2dfc], R0 ;  /* 0x002dfc0001007387 */ /* 0x0001e80000100800 */
[----:B------:R1:W-:Y:S01]  /*11db0*/  STL [R1+0x2e00], R16 ;  /* 0x002e001001007387 */ /* 0x0003e20000100800 */
[----:B0-----:R-:W-:-:S03]  /*11dc0*/  IMAD.MOV.U32 R0, RZ, RZ, R17 ;  /* 0x000000ffff007224 */ /* 0x001fc600078e0011 */
[----:B-1----:R-:W2:Y:S04]  /*11dd0*/  LDL.LU.64 R16, [R1+0x3028] ;  /* 0x0030280001107983 */ /* 0x002ea80000300a00 */
[----:B------:R-:W-:Y:S04]  /*11de0*/  STL [R1+0x2df8], R18 ;  /* 0x002df81201007387 */ /* 0x000fe80000100800 */
[----:B------:R0:W-:Y:S02]  /*11df0*/  STL [R1+0x2df4], R0 ;  /* 0x002df40001007387 */ /* 0x0001e40000100800 */
[----:B0-----:R-:W-:-:S02]  /*11e00*/  IMAD.MOV.U32 R0, RZ, RZ, R19 ;  /* 0x000000ffff007224 */ /* 0x001fc400078e0013 */
[----:B--2---:R-:W-:Y:S04]  /*11e10*/  STL [R1+0x2df0], R16 ;  /* 0x002df01001007387 */ /* 0x004fe80000100800 */
[----:B------:R0:W-:Y:S04]  /*11e20*/  STL [R1+0x2dec], R0 ;  /* 0x002dec0001007387 */ /* 0x0001e80000100800 */
[----:B------:R-:W2:Y:S01]  /*11e30*/  LDL.LU.64 R18, [R1+0xd0] ;  /* 0x0000d00001127983 */ /* 0x000ea20000300a00 */
[----:B0-----:R-:W-:-:S03]  /*11e40*/  IMAD.MOV.U32 R0, RZ, RZ, R17 ;  /* 0x000000ffff007224 */ /* 0x001fc600078e0011 */
[----:B------:R-:W2:Y:S04]  /*11e50*/  LDL.LU.64 R16, [R1+0xc8] ;  /* 0x0000c80001107983 */ /* 0x000ea80000300a00 */
[----:B------:R0:W-:Y:S04]  /*11e60*/  STL [R1+0x2de4], R0 ;  /* 0x002de40001007387 */ /* 0x0001e80000100800 */
[----:B------:R1:W-:Y:S01]  /*11e70*/  STL [R1+0x2de8], R32 ;  /* 0x002de82001007387 */ /* 0x0003e20000100800 */
[----:B0-----:R-:W-:-:S03]  /*11e80*/  IMAD.MOV.U32 R0, RZ, RZ, R33 ;  /* 0x000000ffff007224 */ /* 0x001fc600078e0021 */
[----:B-1----:R-:W2:Y:S04]  /*11e90*/  LDL.LU.64 R32, [R1+0x3020] ;  /* 0x0030200001207983 */ /* 0x002ea80000300a00 */
[----:B---3--:R-:W-:Y:S04]  /*11ea0*/  STL [R1+0x2de0], R12 ;  /* 0x002de00c01007387 */ /* 0x008fe80000100800 */
[----:B------:R0:W-:Y:S04]  /*11eb0*/  STL [R1+0x2ddc], R0 ;  /* 0x002ddc0001007387 */ /* 0x0001e80000100800 */
[----:B------:R-:W-:Y:S01]  /*11ec0*/  STL [R1+0x2dd8], R30 ;  /* 0x002dd81e01007387 */ /* 0x000fe20000100800 */
[----:B0-----:R-:W-:-:S05]  /*11ed0*/  IMAD.MOV.U32 R0, RZ, RZ, R13 ;  /* 0x000000ffff007224 */ /* 0x001fca00078e000d */
[----:B------:R0:W-:Y:S04]  /*11ee0*/  STL [R1+0x2dd4], R0 ;  /* 0x002dd40001007387 */ /* 0x0001e80000100800 */
[----:B------:R-:W3:Y:S01]  /*11ef0*/  LDL.LU.64 R12, [R1+0xb8] ;  /* 0x0000b800010c7983 */ /* 0x000ee20000300a00 */
[----:B0-----:R-:W-:-:S03]  /*11f00*/  IMAD.MOV.U32 R0, RZ, RZ, R31 ;  /* 0x000000ffff007224 */ /* 0x001fc600078e001f */
[----:B------:R-:W2:Y:S04]  /*11f10*/  LDL.LU.64 R30, [R1+0x3018] ;  /* 0x00301800011e7983 */ /* 0x000ea80000300a00 */
[----:B----4-:R-:W-:Y:S04]  /*11f20*/  STL [R1+0x2dd0], R28 ;  /* 0x002dd01c01007387 */ /* 0x010fe80000100800 */
[----:B------:R0:W-:Y:S02]  /*11f30*/  STL [R1+0x2dcc], R0 ;  /* 0x002dcc0001007387 */ /* 0x0001e40000100800 */
[----:B0-----:R-:W-:-:S02]  /*11f40*/  IMAD.MOV.U32 R0, RZ, RZ, R29 ;  /* 0x000000ffff007224 */ /* 0x001fc400078e001d */
[----:B------:R-:W4:Y:S04]  /*11f50*/  LDL.LU.64 R28, [R1+0x3010] ;  /* 0x00301000011c7983 */ /* 0x000f280000300a00 */
[----:B------:R-:W-:Y:S04]  /*11f60*/  STL [R1+0x2dc8], R26 ;  /* 0x002dc81a01007387 */ /* 0x000fe80000100800 */
[----:B------:R0:W-:Y:S02]  /*11f70*/  STL [R1+0x2dc4], R0 ;  /* 0x002dc40001007387 */ /* 0x0001e40000100800 */
[----:B0-----:R-:W-:-:S02]  /*11f80*/  IMAD.MOV.U32 R0, RZ, RZ, R27 ;  /* 0x000000ffff007224 */ /* 0x001fc400078e001b */
        /* <DEDUP_REMOVED lines=24> */
[----:B------:R-:W3:Y:S04]  /*12110*/  LDL.LU.64 R24, [R1+0x2fe0] ;  /* 0x002fe00001187983 */ /* 0x000ee80000300a00 */
[----:B--2---:R-:W-:Y:S04]  /*12120*/  STL [R1+0x2d90], R22 ;  /* 0x002d901601007387 */ /* 0x004fe80000100800 */
        /* <DEDUP_REMOVED lines=23> */
[----:B---3--:R-:W-:Y:S04]  /*122a0*/  STL [R1+0x2d60], R12 ;  /* 0x002d600c01007387 */ /* 0x008fe80000100800 */
[----:B------:R0:W-:Y:S02]  /*122b0*/  STL [R1+0x2d5c], R0 ;  /* 0x002d5c0001007387 */ /* 0x0001e40000100800 */
[----:B0-----:R-:W-:-:S02]  /*122c0*/  IMAD.MOV.U32 R0, RZ, RZ, R13 ;  /* 0x000000ffff007224 */ /* 0x001fc400078e000d */
[----:B------:R-:W3:Y:S04]  /*122d0*/  LDL.LU.64 R12, [R1+0x2fa8] ;  /* 0x002fa800010c7983 */ /* 0x000ee80000300a00 */
[----:B---3--:R-:W-:Y:S04]  /*122e0*/  STL [R1+0x2d58], R12 ;  /* 0x002d580c01007387 */ /* 0x008fe80000100800 */
[----:B------:R0:W-:Y:S02]  /*122f0*/  STL [R1+0x2d54], R0 ;  /* 0x002d540001007387 */ /* 0x0001e40000100800 */
[----:B0-----:R-:W-:-:S02]  /*12300*/  IMAD.MOV.U32 R0, RZ, RZ, R13 ;  /* 0x000000ffff007224 */ /* 0x001fc400078e000d */
[----:B------:R-:W3:Y:S04]  /*12310*/  LDL.LU.64 R12, [R1+0x2fa0] ;  /* 0x002fa000010c7983 */ /* 0x000ee80000300a00 */
[----:B------:R-:W-:Y:S04]  /*12320*/  STL [R1+0x2d50], R10 ;  /* 0x002d500a01007387 */ /* 0x000fe80000100800 */
        /* <DEDUP_REMOVED lines=23> */
[----:B--2---:R-:W-:Y:S04]  /*124a0*/  STL [R1+0x2d20], R60 ;  /* 0x002d203c01007387 */ /* 0x004fe80000100800 */
[----:B------:R-:W-:Y:S04]  /*124b0*/  STL [R1+0x2d1c], R0 ;  /* 0x002d1c0001007387 */ /* 0x000fe80000100800 */
[----:B------:R-:W-:Y:S04]  /*124c0*/  STL [R1+0x2d14], R61 ;  /* 0x002d143d01007387 */ /* 0x000fe80000100800 */
[----:B------:R-:W-:Y:S04]  /*124d0*/  STL [R1+0x2d18], R58 ;  /* 0x002d183a01007387 */ /* 0x000fe80000100800 */
[----:B------:R-:W-:Y:S04]  /*124e0*/  STL [R1+0x2d0c], R59 ;  /* 0x002d0c3b01007387 */ /* 0x000fe80000100800 */
[----:B------:R-:W-:Y:S04]  /*124f0*/  STL [R1+0x2d10], R26 ;  /* 0x002d101a01007387 */ /* 0x000fe80000100800 */
[----:B------:R-:W-:Y:S04]  /*12500*/  STL [R1+0x2d04], R27 ;  /* 0x002d041b01007387 */ /* 0x000fe80000100800 */
[----:B------:R-:W-:Y:S04]  /*12510*/  STL [R1+0x2d08], R38 ;  /* 0x002d082601007387 */ /* 0x000fe80000100800 */
[----:B------:R0:W-:Y:S04]  /*12520*/  STL [R1+0x2cfc], R39 ;  /* 0x002cfc2701007387 */ /* 0x0001e80000100800 */
[----:B------:R-:W-:Y:S04]  /*12530*/  STL [R1+0x2d00], R2 ;  /* 0x002d000201007387 */ /* 0x000fe80000100800 */
[----:B------:R1:W-:Y:S04]  /*12540*/  STL [R1+0x2cf4], R3 ;  /* 0x002cf40301007387 */ /* 0x0003e80000100800 */
[----:B------:R-:W-:Y:S04]  /*12550*/  STL [R1+0x2cf8], R16 ;  /* 0x002cf81001007387 */ /* 0x000fe80000100800 */
[----:B------:R-:W-:Y:S04]  /*12560*/  STL [R1+0x2cec], R17 ;  /* 0x002cec1101007387 */ /* 0x000fe80000100800 */
[----:B----4-:R-:W-:Y:S04]  /*12570*/  STL [R1+0x2cf0], R28 ;  /* 0x002cf01c01007387 */ /* 0x010fe80000100800 */
[----:B------:R-:W-:Y:S04]  /*12580*/  STL [R1+0x2ce4], R29 ;  /* 0x002ce41d01007387 */ /* 0x000fe80000100800 */
[----:B------:R-:W-:Y:S04]  /*12590*/  STL [R1+0x2ce8], R40 ;  /* 0x002ce82801007387 */ /* 0x000fe80000100800 */
[----:B0-----:R-:W2:Y:S04]  /*125a0*/  LDL.64 R38, [R1+0xb50] ;  /* 0x000b500001267983 */ /* 0x001ea80000100a00 */
[----:B------:R-:W-:Y:S04]  /*125b0*/  STL [R1+0x2cdc], R41 ;  /* 0x002cdc2901007387 */ /* 0x000fe80000100800 */
[----:B------:R-:W-:Y:S04]  /*125c0*/  STL [R1+0x2ce0], R4 ;  /* 0x002ce00401007387 */ /* 0x000fe80000100800 */
[----:B------:R-:W-:Y:S04]  /*125d0*/  STL [R1+0x2cd4], R5 ;  /* 0x002cd40501007387 */ /* 0x000fe80000100800 */
[----:B------:R-:W-:Y:S04]  /*125e0*/  STL [R1+0x2cd8], R18 ;  /* 0x002cd81201007387 */ /* 0x000fe80000100800 */
[----:B------:R0:W-:Y:S04]  /*125f0*/  STL [R1+0x2ccc], R19 ;  /* 0x002ccc1301007387 */ /* 0x0001e80000100800 */
[----:B------:R-:W-:Y:S04]  /*12600*/  STL [R1+0x2cd0], R30 ;  /* 0x002cd01e01007387 */ /* 0x000fe80000100800 */
[----:B------:R-:W-:Y:S04]  /*12610*/  STL [R1+0x2cc4], R31 ;  /* 0x002cc41f01007387 */ /* 0x000fe80000100800 */
[----:B------:R-:W-:Y:S04]  /*12620*/  STL [R1+0x2cc8], R42 ;  /* 0x002cc82a01007387 */ /* 0x000fe80000100800 */
[----:B------:R-:W-:Y:S04]  /*12630*/  STL [R1+0x2cbc], R43 ;  /* 0x002cbc2b01007387 */ /* 0x000fe80000100800 */
[----:B---3--:R-:W-:Y:S04]  /*12640*/  STL [R1+0x2cc0], R6 ;  /* 0x002cc00601007387 */ /* 0x008fe80000100800 */
[----:B------:R3:W-:Y:S04]  /*12650*/  STL [R1+0x2cb4], R7 ;  /* 0x002cb40701007387 */ /* 0x0007e80000100800 */
[----:B------:R-:W4:Y:S04]  /*12660*/  LDL.64 R26, [R1+0xb58] ;  /* 0x000b5800011a7983 */ /* 0x000f280000100a00 */
[----:B------:R-:W2:Y:S04]  /*12670*/  LDL.64 R58, [R1+0xb60] ;  /* 0x000b6000013a7983 */ /* 0x000ea80000100a00 */
[----:B------:R-:W2:Y:S04]  /*12680*/  LDL.64 R60, [R1+0xb68] ;  /* 0x000b6800013c7983 */ /* 0x000ea80000100a00 */
[----:B------:R-:W-:Y:S04]  /*12690*/  STL [R1+0x2cb8], R20 ;  /* 0x002cb81401007387 */ /* 0x000fe80000100800 */
[----:B------:R-:W-:Y:S04]  /*126a0*/  STL [R1+0x2cac], R21 ;  /* 0x002cac1501007387 */ /* 0x000fe80000100800 */
[----:B------:R-:W-:Y:S04]  /*126b0*/  STL [R1+0x2cb0], R32 ;  /* 0x002cb02001007387 */ /* 0x000fe80000100800 */
[----:B------:R-:W-:Y:S04]  /*126c0*/  STL [R1+0x2ca4], R33 ;  /* 0x002ca42101007387 */ /* 0x000fe80000100800 */
[----:B------:R-:W-:Y:S04]  /*126d0*/  STL [R1+0x2ca8], R44 ;  /* 0x002ca82c01007387 */ /* 0x000fe80000100800 */
[----:B-1----:R-:W2:Y:S04]  /*126e0*/  LDL.LU.64 R2, [R1+0x420] ;  /* 0x0004200001027983 */ /* 0x002ea80000300a00 */
[----:B------:R-:W-:Y:S04]  /*126f0*/  STL [R1+0x2c9c], R45 ;  /* 0x002c9c2d01007387 */ /* 0x000fe80000100800 */
[----:B0-----:R-:W4:Y:S04]  /*12700*/  LDL.LU.64 R18, [R1+0x428] ;  /* 0x0004280001127983 */ /* 0x001f280000300a00 */
[----:B------:R-:W-:Y:S04]  /*12710*/  STL [R1+0x2ca0], R8 ;  /* 0x002ca00801007387 */ /* 0x000fe80000100800 */
[----:B------:R-:W-:Y:S04]  /*12720*/  STL [R1+0x2c94], R9 ;  /* 0x002c940901007387 */ /* 0x000fe80000100800 */
[----:B------:R-:W-:Y:S04]  /*12730*/  STL [R1+0x2c98], R22 ;  /* 0x002c981601007387 */ /* 0x000fe80000100800 */
[----:B------:R-:W-:Y:S04]  /*12740*/  STL [R1+0x2c8c], R23 ;  /* 0x002c8c1701007387 */ /* 0x000fe80000100800 */
[----:B------:R-:W-:Y:S04]  /*12750*/  STL [R1+0x2c90], R34 ;  /* 0x002c902201007387 */ /* 0x000fe80000100800 */
[----:B---3--:R-:W3:Y:S04]  /*12760*/  LDL.LU.64 R6, [R1+0x430] ;  /* 0x0004300001067983 */ /* 0x008ee80000300a00 */
[----:B------:R-:W-:Y:S04]  /*12770*/  STL [R1+0x2c84], R35 ;  /* 0x002c842301007387 */ /* 0x000fe80000100800 */
[----:B------:R-:W-:Y:S04]  /*12780*/  STL [R1+0x2c88], R46 ;  /* 0x002c882e01007387 */ /* 0x000fe80000100800 */
[----:B------:R-:W3:Y:S04]  /*12790*/  LDL.LU.64 R4, [R1+0x438] ;  /* 0x0004380001047983 */ /* 0x000ee80000300a00 */
[----:B------:R-:W-:Y:S04]  /*127a0*/  STL [R1+0x2c7c], R47 ;  /* 0x002c7c2f01007387 */ /* 0x000fe80000100800 */
[----:B------:R-:W3:Y:S04]  /*127b0*/  LDL.LU.64 R40, [R1+0x440] ;  /* 0x0004400001287983 */ /* 0x000ee80000300a00 */
[----:B------:R-:W-:Y:S04]  /*127c0*/  STL [R1+0x2c80], R10 ;  /* 0x002c800a01007387 */ /* 0x000fe80000100800 */
[----:B------:R-:W-:Y:S04]  /*127d0*/  STL [R1+0x2c74], R11 ;  /* 0x002c740b01007387 */ /* 0x000fe80000100800 */
[----:B------:R-:W-:Y:S04]  /*127e0*/  STL [R1+0x2c78], R24 ;  /* 0x002c781801007387 */ /* 0x000fe80000100800 */
[----:B------:R-:W-:Y:S04]  /*127f0*/  STL [R1+0x2c6c], R25 ;  /* 0x002c6c1901007387 */ /* 0x000fe80000100800 */
[----:B------:R-:W-:Y:S04]  /*12800*/  STL [R1+0x2c70], R36 ;  /* 0x002c702401007387 */ /* 0x000fe80000100800 */
[----:B------:R-:W-:Y:S04]  /*12810*/  STL [R1+0x2c64], R37 ;  /* 0x002c642501007387 */ /* 0x000fe80000100800 */
[----:B------:R-:W3:Y:S04]  /*12820*/  LDL.LU.64 R42, [R1+0x448] ;  /* 0x00044800012a7983 */ /* 0x000ee80000300a00 */
[----:B------:R-:W-:Y:S04]  /*12830*/  STL [R1+0x2c68], R48 ;  /* 0x002c683001007387 */ /* 0x000fe80000100800 */
[----:B------:R-:W3:Y:S04]  /*12840*/  LDL.LU.64 R28, [R1+0x450] ;  /* 0x00045000011c7983 */ /* 0x000ee80000300a00 */
[----:B------:R-:W-:Y:S04]  /*12850*/  STL [R1+0x2c5c], R49 ;  /* 0x002c5c3101007387 */ /* 0x000fe80000100800 */
[----:B------:R0:W-:Y:S04]  /*12860*/  STL [R1+0x2c60], R12 ;  /* 0x002c600c01007387 */ /* 0x0001e80000100800 */
[----:B------:R-:W3:Y:S04]  /*12870*/  LDL.LU.64 R16, [R1+0x458] ;  /* 0x0004580001107983 */ /* 0x000ee80000300a00 */
[----:B------:R1:W-:Y:S01]  /*12880*/  STL [R1+0x2c44], R13 ;  /* 0x002c440d01007387 */ /* 0x0003e20000100800 */
[----:B0-----:R-:W0:Y:S08]  /*12890*/  LDC R12, c[0x0][0x3a8] ;  /* 0x0000ea00ff0c7b82 */ /* 0x001e300000000800 */
[----:B-1----:R-:W1:Y:S01]  /*128a0*/  LDC R13, c[0x0][0x3a8] ;  /* 0x0000ea00ff0d7b82 */ /* 0x002e620000000800 */
[----:B--2---:R-:W-:Y:S01]  /*128b0*/  IMAD.MOV.U32 R0, RZ, RZ, R3 ;  /* 0x000000ffff007224 */ /* 0x004fe200078e0003 */
[----:B------:R2:W-:Y:S04]  /*128c0*/  STL [R1+0x2c4c], R2 ;  /* 0x002c4c0201007387 */ /* 0x0005e80000100800 */
[----:B----4-:R-:W-:Y:S04]  /*128d0*/  STL [R1+0x2c54], R18 ;  /* 0x002c541201007387 */ /* 0x010fe80000100800 */
[----:B------:R4:W-:Y:S04]  /*128e0*/  STL [R1+0x2c48], R0 ;  /* 0x002c480001007387 */ /* 0x0009e80000100800 */
[----:B--2---:R-:W2:Y:S01]  /*128f0*/  LDL.LU.64 R2, [R1+0x460] ;  /* 0x0004600001027983 */ /* 0x004ea20000300a00 */
[----:B----4-:R-:W-:-:S03]  /*12900*/  IMAD.MOV.U32 R0, RZ, RZ, R19 ;  /* 0x000000ffff007224 */ /* 0x010fc600078e0013 */
[----:B------:R-:W-:Y:S04]  /*12910*/  STL [R1+0x2c58], R50 ;  /* 0x002c583201007387 */ /* 0x000fe80000100800 */
[----:B------:R3:W-:Y:S04]  /*12920*/  STL [R1+0x2c50], R0 ;  /* 0x002c500001007387 */ /* 0x0007e80000100800 */
[----:B------:R-:W4:Y:S04]  /*12930*/  LDL.LU.64 R30, [R1+0x468] ;  /* 0x00046800011e7983 */ /* 0x000f280000300a00 */
[----:B------:R-:W-:Y:S01]  /*12940*/  STL [R1+0x2c24], R51 ;  /* 0x002c243301007387 */ /* 0x000fe20000100800 */
[----:B---3--:R-:W-:-:S03]  /*12950*/  IMAD.MOV.U32 R0, RZ, RZ, R7 ;  /* 0x000000ffff007224 */ /* 0x008fc600078e0007 */
[----:B------:R-:W-:Y:S04]  /*12960*/  STL [R1+0x2c2c], R6 ;  /* 0x002c2c0601007387 */ /* 0x000fe80000100800 */
[----:B------:R-:W3:Y:S04]  /*12970*/  LDL.LU.64 R18, [R1+0x470] ;  /* 0x0004700001127983 */ /* 0x000ee80000300a00 */
[----:B------:R0:W-:Y:S04]  /*12980*/  STL [R1+0x2c28], R0 ;  /* 0x002c280001007387 */ /* 0x0001e80000100800 */
[----:B------:R-:W-:Y:S01]  /*12990*/  STL [R1+0x2c34], R4 ;  /* 0x002c340401007387 */ /* 0x000fe20000100800 */
[----:B0-----:R-:W-:-:S03]  /*129a0*/  IMAD.MOV.U32 R0, RZ, RZ, R5 ;  /* 0x000000ffff007224 */ /* 0x001fc600078e0005 */
[----:B------:R-:W-:Y:S04]  /*129b0*/  STL [R1+0x2c3c], R40 ;  /* 0x002c3c2801007387 */ /* 0x000fe80000100800 */
[----:B------:R0:W-:Y:S04]  /*129c0*/  STL [R1+0x2c30], R0 ;  /* 0x002c300001007387 */ /* 0x0001e80000100800 */
[----:B------:R-:W3:Y:S01]  /*129d0*/  LDL.LU.64 R6, [R1+0x478] ;  /* 0x0004780001067983 */ /* 0x000ee20000300a00 */
[----:B0-----:R-:W-:-:S05]  /*129e0*/  IMAD.MOV.U32 R0, RZ, RZ, R41 ;  /* 0x000000ffff007224 */ /* 0x001fca00078e0029 */
[----:B------:R0:W-:Y:S04]  /*129f0*/  STL [R1+0x2c38], R0 ;  /* 0x002c380001007387 */ /* 0x0001e80000100800 */
[----:B------:R-:W-:Y:S04]  /*12a00*/  STL [R1+0x2c40], R52 ;  /* 0x002c403401007387 */ /* 0x000fe80000100800 */
[----:B------:R-:W3:Y:S01]  /*12a10*/  LDL.LU.64 R4, [R1+0x480] ;  /* 0x0004800001047983 */ /* 0x000ee20000300a00 */
[----:B0-----:R-:W-:-:S03]  /*12a20*/  IMAD.MOV.U32 R0, RZ, RZ, R43 ;  /* 0x000000ffff007224 */ /* 0x001fc600078e002b */
[----:B------:R-:W3:Y:S04]  /*12a30*/  LDL.LU.64 R40, [R1+0x488] ;  /* 0x0004880001287983 */ /* 0x000ee80000300a00 */
[----:B------:R-:W-:Y:S04]  /*12a40*/  STL [R1+0x2c04], R53 ;  /* 0x002c043501007387 */ /* 0x000fe80000100800 */
[----:B------:R0:W-:Y:S04]  /*12a50*/  STL [R1+0x2c0c], R42 ;  /* 0x002c0c2a01007387 */ /* 0x0001e80000100800 */
[----:B------:R1:W-:Y:S04]  /*12a60*/  STL [R1+0x2c08], R0 ;  /* 0x002c080001007387 */ /* 0x0003e80000100800 */
[----:B------:R-:W-:Y:S04]  /*12a70*/  STL [R1+0x2c14], R28 ;  /* 0x002c141c01007387 */ /* 0x000fe80000100800 */
[----:B0-----:R-:W3:Y:S01]  /*12a80*/  LDL.LU.64 R42, [R1+0x410] ;  /* 0x00041000012a7983 */ /* 0x001ee20000300a00 */
[----:B-1----:R-:W-:-:S05]  /*12a90*/  IMAD.MOV.U32 R0, RZ, RZ, R29 ;  /* 0x000000ffff007224 */ /* 0x002fca00078e001d */
[----:B------:R0:W-:Y:S04]  /*12aa0*/  STL [R1+0x2c10], R0 ;  /* 0x002c100001007387 */ /* 0x0001e80000100800 */
[----:B------:R-:W-:Y:S01]  /*12ab0*/  STL [R1+0x2c1c], R16 ;  /* 0x002c1c1001007387 */ /* 0x000fe20000100800 */
[----:B0-----:R-:W-:-:S03]  /*12ac0*/  IMAD.MOV.U32 R0, RZ, RZ, R17 ;  /* 0x000000ffff007224 */ /* 0x001fc600078e0011 */
[----:B------:R-:W-:Y:S04]  /*12ad0*/  STL [R1+0x2c20], R54 ;  /* 0x002c203601007387 */ /* 0x000fe80000100800 */
[----:B------:R0:W-:Y:S04]  /*12ae0*/  STL [R1+0x2c18], R0 ;  /* 0x002c180001007387 */ /* 0x0001e80000100800 */
[----:B------:R-:W3:Y:S04]  /*12af0*/  LDL.LU.64 R28, [R1+0x490] ;  /* 0x00049000011c7983 */ /* 0x000ee80000300a00 */
[----:B------:R-:W-:Y:S04]  /*12b00*/  STL [R1+0x2be4], R55 ;  /* 0x002be43701007387 */ /* 0x000fe80000100800 */
[----:B--2---:R1:W-:Y:S01]  /*12b10*/  STL [R1+0x2bec], R2 ;  /* 0x002bec0201007387 */ /* 0x0043e20000100800 */
[----:B0-----:R-:W-:-:S03]  /*12b20*/  IMAD.MOV.U32 R0, RZ, RZ, R3 ;  /* 0x000000ffff007224 */ /* 0x001fc600078e0003 */
[----:B------:R-:W2:Y:S04]  /*12b30*/  LDL.LU.64 R16, [R1+0x498] ;  /* 0x0004980001107983 */ /* 0x000ea80000300a00 */
[----:B----4-:R-:W-:Y:S04]  /*12b40*/  STL [R1+0x2bf4], R30 ;  /* 0x002bf41e01007387 */ /* 0x010fe80000100800 */
[----:B------:R0:W-:Y:S04]  /*12b50*/  STL [R1+0x2be8], R0 ;  /* 0x002be80001007387 */ /* 0x0001e80000100800 */
[----:B-1----:R-:W4:Y:S01]  /*12b60*/  LDL.LU.64 R2, [R1+0x4a0] ;  /* 0x0004a00001027983 */ /* 0x002f220000300a00 */
[----:B0-----:R-:W-:-:S03]  /*12b70*/  IMAD.MOV.U32 R0, RZ, RZ, R31 ;  /* 0x000000ffff007224 */ /* 0x001fc600078e001f */
[----:B------:R-:W4:Y:S04]  /*12b80*/  LDL.LU.64 R30, [R1+0x408] ;  /* 0x00040800011e7983 */ /* 0x000f280000300a00 */
[----:B------:R0:W-:Y:S04]  /*12b90*/  STL [R1+0x2bf0], R0 ;  /* 0x002bf00001007387 */ /* 0x0001e80000100800 */
[----:B---3--:R1:W-:Y:S01]  /*12ba0*/  STL [R1+0x2bfc], R18 ;  /* 0x002bfc1201007387 */ /* 0x0083e20000100800 */
[----:B0-----:R-:W-:-:S03]  /*12bb0*/  IMAD.MOV.U32 R0, RZ, RZ, R19 ;  /* 0x000000ffff007224 */ /* 0x001fc600078e0013 */
[----:B------:R-:W-:Y:S04]  /*12bc0*/  STL [R1+0x2c00], R56 ;  /* 0x002c003801007387 */ /* 0x000fe80000100800 */
[----:B------:R0:W-:Y:S04]  /*12bd0*/  STL [R1+0x2bf8], R0 ;  /* 0x002bf80001007387 */ /* 0x0001e80000100800 */
[----:B-1----:R-:W3:Y:S04]  /*12be0*/  LDL.LU.64 R18, [R1+0x4a8] ;  /* 0x0004a80001127983 */ /* 0x002ee80000300a00 */
[----:B------:R-:W-:Y:S04]  /*12bf0*/  STL [R1+0xf80], R57 ;  /* 0x000f803901007387 */ /* 0x000fe80000100800 */
[----:B------:R-:W-:Y:S04]  /*12c00*/  STL [R1+0xf88], R6 ;  /* 0x000f880601007387 */ /* 0x000fe80000100800 */
[----:B------:R-:W3:Y:S01]  /*12c10*/  LDL.LU.64 R44, [R1+0x4b0] ;  /* 0x0004b000012c7983 */ /* 0x000ee20000300a00 */
[----:B0-----:R-:W-:-:S03]  /*12c20*/  IMAD.MOV.U32 R0, RZ, RZ, R7 ;  /* 0x000000ffff007224 */ /* 0x001fc600078e0007 */
[----:B------:R-:W-:Y:S04]  /*12c30*/  STL [R1+0xf90], R4 ;  /* 0x000f900401007387 */ /* 0x000fe80000100800 */
[----:B------:R0:W-:Y:S04]  /*12c40*/  STL [R1+0xf84], R0 ;  /* 0x000f840001007387 */ /* 0x0001e80000100800 */
[----:B------:R-:W3:Y:S01]  /*12c50*/  LDL.LU.64 R32, [R1+0x4b8] ;  /* 0x0004b80001207983 */ /* 0x000ee20000300a00 */
[----:B0-----:R-:W-:-:S05]  /*12c60*/  IMAD.MOV.U32 R0, RZ, RZ, R5 ;  /* 0x000000ffff007224 */ /* 0x001fca00078e0005 */
[----:B------:R0:W-:Y:S04]  /*12c70*/  STL [R1+0xf8c], R0 ;  /* 0x000f8c0001007387 */ /* 0x0001e80000100800 */
[----:B------:R1:W-:Y:S04]  /*12c80*/  STL [R1+0xf98], R40 ;  /* 0x000f982801007387 */ /* 0x0003e80000100800 */
[----:B------:R-:W3:Y:S01]  /*12c90*/  LDL.LU.64 R4, [R1+0x400] ;  /* 0x0004000001047983 */ /* 0x000ee20000300a00 */
[----:B0-----:R-:W-:-:S03]  /*12ca0*/  IMAD.MOV.U32 R0, RZ, RZ, R41 ;  /* 0x000000ffff007224 */ /* 0x001fc600078e0029 */
[----:B------:R-:W-:Y:S04]  /*12cb0*/  STL [R1+0xfa0], R42 ;  /* 0x000fa02a01007387 */ /* 0x000fe80000100800 */
[----:B------:R0:W-:Y:S04]  /*12cc0*/  STL [R1+0xf94], R0 ;  /* 0x000f940001007387 */ /* 0x0001e80000100800 */
[----:B-1----:R-:W3:Y:S01]  /*12cd0*/  LDL.LU.64 R40, [R1+0x4c0] ;  /* 0x0004c00001287983 */ /* 0x002ee20000300a00 */
[----:B0-----:R-:W-:-:S03]  /*12ce0*/  IMAD.MOV.U32 R0, RZ, RZ, R43 ;  /* 0x000000ffff007224 */ /* 0x001fc600078e002b */
[----:B------:R-:W3:Y:S04]  /*12cf0*/  LDL.LU.64 R42, [R1+0x4c8] ;  /* 0x0004c800012a7983 */ /* 0x000ee80000300a00 */
[----:B------:R0:W-:Y:S04]  /*12d00*/  STL [R1+0xf9c], R0 ;  /* 0x000f9c0001007387 */ /* 0x0001e80000100800 */
[----:B------:R1:W-:Y:S01]  /*12d10*/  STL [R1+0xfa8], R28 ;  /* 0x000fa81c01007387 */ /* 0x0003e20000100800 */
[----:B0-----:R-:W-:-:S03]  /*12d20*/  IMAD.MOV.U32 R0, RZ, RZ, R29 ;  /* 0x000000ffff007224 */ /* 0x001fc600078e001d */
[----:B-1----:R-:W3:Y:S04]  /*12d30*/  LDL.LU.64 R28, [R1+0x4d0] ;  /* 0x0004d000011c7983 */ /* 0x002ee80000300a00 */
[----:B------:R0:W-:Y:S04]  /*12d40*/  STL [R1+0xfa4], R0 ;  /* 0x000fa40001007387 */ /* 0x0001e80000100800 */
[----:B--2---:R1:W-:Y:S01]  /*12d50*/  STL [R1+0xfb0], R16 ;  /* 0x000fb01001007387 */ /* 0x0043e20000100800 */
[----:B0-----:R-:W-:-:S03]  /*12d60*/  IMAD.MOV.U32 R0, RZ, RZ, R17 ;  /* 0x000000ffff007224 */ /* 0x001fc600078e0011 */
[----:B-1----:R-:W2:Y:S04]  /*12d70*/  LDL.LU.64 R16, [R1+0x3f8] ;  /* 0x0003f80001107983 */ /* 0x002ea80000300a00 */
        /* <DEDUP_REMOVED lines=9> */
[----:B---3--:R1:W-:Y:S04]  /*12e10*/  STL [R1+0xfc8], R18 ;  /* 0x000fc81201007387 */ /* 0x0083e80000100800 */
[----:B------:R-:W3:Y:S01]  /*12e20*/  LDL.LU.64 R6, [R1+0x4e8] ;  /* 0x0004e80001067983 */ /* 0x000ee20000300a00 */
[----:B0-----:R-:W-:-:S05]  /*12e30*/  IMAD.MOV.U32 R0, RZ, RZ, R19 ;  /* 0x000000ffff007224 */ /* 0x001fca00078e0013 */
[----:B------:R0:W-:Y:S04]  /*12e40*/  STL [R1+0xfc4], R0 ;  /* 0x000fc40001007387 */ /* 0x0001e80000100800 */
[----:B------:R-:W-:Y:S04]  /*12e50*/  STL [R1+0xfd0], R44 ;  /* 0x000fd02c01007387 */ /* 0x000fe80000100800 */
[----:B------:R-:W3:Y:S04]  /*12e60*/  LDL.LU.64 R30, [R1+0x3f0] ;  /* 0x0003f000011e7983 */ /* 0x000ee80000300a00 */
[----:B-1----:R-:W3:Y:S01]  /*12e70*/  LDL.LU.64 R18, [R1+0x4f0] ;  /* 0x0004f00001127983 */ /* 0x002ee20000300a00 */
[----:B0-----:R-:W-:-:S03]  /*12e80*/  IMAD.MOV.U32 R0, RZ, RZ, R45 ;  /* 0x000000ffff007224 */ /* 0x001fc600078e002d */
[----:B------:R-:W-:Y:S04]  /*12e90*/  STL [R1+0xfd8], R32 ;  /* 0x000fd82001007387 */ /* 0x000fe80000100800 */
[----:B------:R0:W-:Y:S02]  /*12ea0*/  STL [R1+0xfcc], R0 ;  /* 0x000fcc0001007387 */ /* 0x0001e40000100800 */
[----:B0-----:R-:W-:-:S05]  /*12eb0*/  IMAD.MOV.U32 R0, RZ, RZ, R33 ;  /* 0x000000ffff007224 */ /* 0x001fca00078e0021 */
[----:B------:R0:W-:Y:S04]  /*12ec0*/  STL [R1+0xfd4], R0 ;  /* 0x000fd40001007387 */ /* 0x0001e80000100800 */
[----:B------:R1:W-:Y:S01]  /*12ed0*/  STL [R1+0xfe0], R4 ;  /* 0x000fe00401007387 */ /* 0x0003e20000100800 */
[----:B0-----:R-:W-:-:S03]  /*12ee0*/  IMAD.MOV.U32 R0, RZ, RZ, R5 ;  /* 0x000000ffff007224 */ /* 0x001fc600078e0005 */
[----:B-1----:R-:W3:Y:S04]  /*12ef0*/  LDL.LU.64 R4, [R1+0x4f8] ;  /* 0x0004f80001047983 */ /* 0x002ee80000300a00 */
[----:B------:R0:W-:Y:S04]  /*12f00*/  STL [R1+0xfdc], R0 ;  /* 0x000fdc0001007387 */ /* 0x0001e80000100800 */
[----:B------:R1:W-:Y:S01]  /*12f10*/  STL [R1+0xfe8], R40 ;  /* 0x000fe82801007387 */ /* 0x0003e20000100800 */
[----:B0-----:R-:W-:-:S03]  /*12f20*/  IMAD.MOV.U32 R0, RZ, RZ, R41 ;  /* 0x000000ffff007224 */ /* 0x001fc600078e0029 */
[----:B------:R-:W-:Y:S04]  /*12f30*/  STL [R1+0xff0], R42 ;  /* 0x000ff02a01007387 */ /* 0x000fe80000100800 */
[----:B------:R0:W-:Y:S04]  /*12f40*/  STL [R1+0xfe4], R0 ;  /* 0x000fe40001007387 */ /* 0x0001e80000100800 */
[----:B-1----:R-:W3:Y:S01]  /*12f50*/  LDL.LU.64 R40, [R1+0x500] ;  /* 0x0005000001287983 */ /* 0x002ee20000300a00 */
        /* <DEDUP_REMOVED lines=9> */
[----:B------:R-:W2:Y:S04]  /*12ff0*/  LDL.LU.64 R16, [R1+0x510] ;  /* 0x0005100001107983 */ /* 0x000ea80000300a00 */
[----:B------:R0:W-:Y:S04]  /*13000*/  STL [R1+0xffc], R0 ;  /* 0x000ffc0001007387 */ /* 0x0001e80000100800 */
[----:B----4-:R1:W-:Y:S01]  /*13010*/  STL [R1+0x1008], R2 ;  /* 0x0010080201007387 */ /* 0x0103e20000100800 */
[----:B0-----:R-:W-:-:S03]  /*13020*/  IMAD.MOV.U32 R0, RZ, RZ, R3 ;  /* 0x000000ffff007224 */ /* 0x001fc600078e0003 */
[----:B------:R-:W-:Y:S04]  /*13030*/  STL [R1+0x1010], R20 ;  /* 0x0010101401007387 */ /* 0x000fe80000100800 */
[----:B------:R0:W-:Y:S04]  /*13040*/  STL [R1+0x1004], R0 ;  /* 0x0010040001007387 */ /* 0x0001e80000100800 */
[----:B-1----:R-:W4:Y:S01]  /*13050*/  LDL.LU.64 R2, [R1+0x518] ;  /* 0x0005180001027983 */ /* 0x002f220000300a00 */
[----:B0-----:R-:W-:-:S03]  /*13060*/  IMAD.MOV.U32 R0, RZ, RZ, R21 ;  /* 0x000000ffff007224 */ /* 0x001fc600078e0015 */
[----:B---3--:R-:W-:Y:S04]  /*13070*/  STL [R1+0x1018], R6 ;  /* 0x0010180601007387 */ /* 0x008fe80000100800 */
[----:B------:R0:W-:Y:S04]  /*13080*/  STL [R1+0x100c], R0 ;  /* 0x00100c0001007387 */ /* 0x0001e80000100800 */
        /* <DEDUP_REMOVED lines=20> */
[----:B------:R1:W-:Y:S01]  /*131d0*/  STL [R1+0x1040], R42 ;  /* 0x0010402a01007387 */ /* 0x0003e20000100800 */
[----:B0-----:R-:W-:-:S03]  /*131e0*/  IMAD.MOV.U32 R0, RZ, RZ, R43 ;  /* 0x000000ffff007224 */ /* 0x001fc600078e002b */
[----:B-1----:R-:W3:Y:S04]  /*131f0*/  LDL.LU.64 R42, [R1+0x540] ;  /* 0x00054000012a7983 */ /* 0x002ee80000300a00 */
[----:B------:R2:W-:Y:S02]  /*13200*/  STL [R1+0x103c], R0 ;  /* 0x00103c0001007387 */ /* 0x0005e40000100800 */
[----:B--2---:R-:W-:Y:S02]  /*13210*/  IMAD.MOV.U32 R0, RZ, RZ, R29 ;  /* 0x000000ffff007224 */ /* 0x004fe400078e001d */
[----:B------:R0:W-:Y:S04]  /*13220*/  STL [R1+0x1048], R28 ;  /* 0x0010481c01007387 */ /* 0x0001e80000100800 */
[----:B0-----:R-:W2:Y:S04]  /*13230*/  LDL.LU.64 R28, [R1+0x548] ;  /* 0x00054800011c7983 */ /* 0x001ea80000300a00 */
[----:B------:R0:W-:Y:S04]  /*13240*/  STL [R1+0x1044], R0 ;  /* 0x0010440001007387 */ /* 0x0001e80000100800 */
[----:B------:R-:W-:Y:S04]  /*13250*/  STL [R1+0x1050], R16 ;  /* 0x0010501001007387 */ /* 0x000fe80000100800 */
[----:B------:R-:W2:Y:S01]  /*13260*/  LDL.LU.64 R20, [R1+0x3d0] ;  /* 0x0003d00001147983 */ /* 0x000ea20000300a00 */
[----:B0-----:R-:W-:-:S05]  /*13270*/  IMAD.MOV.U32 R0, RZ, RZ, R17 ;  /* 0x000000ffff007224 */ /* 0x001fca00078e0011 */
[----:B------:R0:W-:Y:S04]  /*13280*/  STL [R1+0x104c], R0 ;  /* 0x00104c0001007387 */ /* 0x0001e80000100800 */
[----:B----4-:R-:W-:Y:S04]  /*13290*/  STL [R1+0x1058], R2 ;  /* 0x0010580201007387 */ /* 0x010fe80000100800 */
[----:B------:R-:W4:Y:S01]  /*132a0*/  LDL.LU.64 R6, [R1+0x550] ;  /* 0x0005500001067983 */ /* 0x000f220000300a00 */
[----:B0-----:R-:W-:-:S05]  /*132b0*/  IMAD.MOV.U32 R0, RZ, RZ, R3 ;  /* 0x000000ffff007224 */ /* 0x001fca00078e0003 */
[----:B------:R0:W-:Y:S04]  /*132c0*/  STL [R1+0x1054], R0 ;  /* 0x0010540001007387 */ /* 0x0001e80000100800 */
[----:B---3--:R-:W-:Y:S04]  /*132d0*/  STL [R1+0x1060], R44 ;  /* 0x0010602c01007387 */ /* 0x008fe80000100800 */
[----:B------:R-:W3:Y:S01]  /*132e0*/  LDL.LU.64 R16, [R1+0x558] ;  /* 0x0005580001107983 */ /* 0x000ee20000300a00 */
[----:B0-----:R-:W-:-:S03]  /*132f0*/  IMAD.MOV.U32 R0, RZ, RZ, R45 ;  /* 0x000000ffff007224 */ /* 0x001fc600078e002d */
[----:B------:R-:W3:Y:S04]  /*13300*/  LDL.LU.64 R2, [R1+0x560] ;  /* 0x0005600001027983 */ /* 0x000ee80000300a00 */
        /* <DEDUP_REMOVED lines=22> */
[----:B------:R-:W3:Y:S04]  /*13470*/  LDL.LU.64 R42, [R1+0x3c0] ;  /* 0x0003c000012a7983 */ /* 0x000ee80000300a00 */
[----:B------:R2:W-:Y:S02]  /*13480*/  STL [R1+0x108c], R0 ;  /* 0x00108c0001007387 */ /* 0x0005e40000100800 */
[----:B--2---:R-:W-:Y:S02]  /*13490*/  IMAD.MOV.U32 R0, RZ, RZ, R29 ;  /* 0x000000ffff007224 */ /* 0x004fe400078e001d */
[----:B------:R0:W-:Y:S04]  /*134a0*/  STL [R1+0x1098], R28 ;  /* 0x0010981c01007387 */ /* 0x0001e80000100800 */
[----:B------:R-:W-:Y:S04]  /*134b0*/  STL [R1+0x10a0], R20 ;  /* 0x0010a01401007387 */ /* 0x000fe80000100800 */
[----:B------:R1:W-:Y:S04]  /*134c0*/  STL [R1+0x1094], R0 ;  /* 0x0010940001007387 */ /* 0x0003e80000100800 */
[----:B0-----:R-:W2:Y:S01]  /*134d0*/  LDL.LU.64 R28, [R1+0x580] ;  /* 0x00058000011c7983 */ /* 0x001ea20000300a00 */
[----:B-1----:R-:W-:-:S03]  /*134e0*/  IMAD.MOV.U32 R0, RZ, RZ, R21 ;  /* 0x000000ffff007224 */ /* 0x002fc600078e0015 */
[----:B----4-:R-:W-:Y:S04]  /*134f0*/  STL [R1+0x10a8], R6 ;  /* 0x0010a80601007387 */ /* 0x010fe80000100800 */
[----:B------:R0:W-:Y:S04]  /*13500*/  STL [R1+0x109c], R0 ;  /* 0x00109c0001007387 */ /* 0x0001e80000100800 */
[----:B------:R-:W4:Y:S01]  /*13510*/  LDL.LU.64 R44, [R1+0x588] ;  /* 0x00058800012c7983 */ /* 0x000f220000300a00 */
[----:B0-----:R-:W-:-:S03]  /*13520*/  IMAD.MOV.U32 R0, RZ, RZ, R7 ;  /* 0x000000ffff007224 */ /* 0x001fc600078e0007 */
[----:B---3--:R-:W-:Y:S04]  /*13530*/  STL [R1+0x10b0], R16 ;  /* 0x0010b01001007387 */ /* 0x008fe80000100800 */
        /* <DEDUP_REMOVED lines=25> */
[----:B------:R-:W-:Y:S04]  /*136d0*/  STL [R1+0x10e0], R42 ;  /* 0x0010e02a01007387 */ /* 0x000fe80000100800 */
[----:B------:R-:W3:Y:S01]  /*136e0*/  LDL.LU.64 R20, [R1+0x5b8] ;  /* 0x0005b80001147983 */ /* 0x000ee20000300a00 */
[----:B0-----:R-:W-:-:S05]  /*136f0*/  IMAD.MOV.U32 R0, RZ, RZ, R43 ;  /* 0x000000ffff007224 */ /* 0x001fca00078e002b */
[----:B------:R0:W-:Y:S04]  /*13700*/  STL [R1+0x10dc], R0 ;  /* 0x0010dc0001007387 */ /* 0x0001e80000100800 */
[----:B--2---:R-:W-:Y:S01]  /*13710*/  STL [R1+0x10e8], R28 ;  /* 0x0010e81c01007387 */ /* 0x004fe20000100800 */
[----:B0-----:R-:W-:-:S03]  /*13720*/  IMAD.MOV.U32 R0, RZ, RZ, R29 ;  /* 0x000000ffff007224 */ /* 0x001fc600078e001d */
[----:B------:R-:W2:Y:S04]  /*13730*/  LDL.LU.64 R6, [R1+0x5c0] ;  /* 0x0005c00001067983 */ /* 0x000ea80000300a00 */
[----:B------:R0:W-:Y:S04]  /*13740*/  STL [R1+0x10e4], R0 ;  /* 0x0010e40001007387 */ /* 0x0001e80000100800 */
[----:B----4-:R-:W-:Y:S01]  /*13750*/  STL [R1+0x10f0], R44 ;  /* 0x0010f02c01007387 */ /* 0x010fe20000100800 */
[----:B0-----:R-:W-:-:S03]  /*13760*/  IMAD.MOV.U32 R0, RZ, RZ, R45 ;  /* 0x000000ffff007224 */ /* 0x001fc600078e002d */
[----:B------:R-:W4:Y:S04]  /*13770*/  LDL.LU.64 R42, [R1+0x3a8] ;  /* 0x0003a800012a7983 */ /* 0x000f280000300a00 */
[----:B------:R-:W4:Y:S04]  /*13780*/  LDL.LU.64 R28, [R1+0x5d0] ;  /* 0x0005d000011c7983 */ /* 0x000f280000300a00 */
[----:B---3--:R-:W-:Y:S04]  /*13790*/  STL [R1+0x10f8], R32 ;  /* 0x0010f82001007387 */ /* 0x008fe80000100800 */
        /* <DEDUP_REMOVED lines=22> */
[----:B------:R0:W-:Y:S04]  /*13900*/  STL [R1+0x111c], R0 ;  /* 0x00111c0001007387 */ /* 0x0001e80000100800 */
[----:B------:R1:W-:Y:S01]  /*13910*/  STL [R1+0x1128], R40 ;  /* 0x0011282801007387 */ /* 0x0003e20000100800 */
[----:B0-----:R-:W-:-:S03]  /*13920*/  IMAD.MOV.U32 R0, RZ, RZ, R41 ;  /* 0x000000ffff007224 */ /* 0x001fc600078e0029 */
[----:B------:R-:W-:Y:S04]  /*13930*/  STL [R1+0x1130], R20 ;  /* 0x0011301401007387 */ /* 0x000fe80000100800 */
[----:B------:R0:W-:Y:S04]  /*13940*/  STL [R1+0x1124], R0 ;  /* 0x0011240001007387 */ /* 0x0001e80000100800 */
[----:B-1----:R-:W3:Y:S01]  /*13950*/  LDL.LU.64 R40, [R1+0x600] ;  /* 0x0006000001287983 */ /* 0x002ee20000300a00 */
[----:B0-----:R-:W-:-:S03]  /*13960*/  IMAD.MOV.U32 R0, RZ, RZ, R21 ;  /* 0x000000ffff007224 */ /* 0x001fc600078e0015 */
[----:B--2---:R-:W-:Y:S04]  /*13970*/  STL [R1+0x1138], R6 ;  /* 0x0011380601007387 */ /* 0x004fe80000100800 */
[----:B------:R0:W-:Y:S04]  /*13980*/  STL [R1+0x112c], R0 ;  /* 0x00112c0001007387 */ /* 0x0001e80000100800 */
[----:B------:R-:W2:Y:S01]  /*13990*/  LDL.LU.64 R44, [R1+0x398] ;  /* 0x00039800012c7983 */ /* 0x000ea20000300a00 */
[----:B0-----:R-:W-:-:S03]  /*139a0*/  IMAD.MOV.U32 R0, RZ, RZ, R7 ;  /* 0x000000ffff007224 */ /* 0x001fc600078e0007 */
[----:B----4-:R-:W-:Y:S04]  /*139b0*/  STL [R1+0x1140], R42 ;  /* 0x0011402a01007387 */ /* 0x010fe80000100800 */
[----:B------:R0:W-:Y:S04]  /*139c0*/  STL [R1+0x1134], R0 ;  /* 0x0011340001007387 */ /* 0x0001e80000100800 */
[----:B------:R-:W4:Y:S01]  /*139d0*/  LDL.LU.64 R32, [R1+0x608] ;  /* 0x0006080001207983 */ /* 0x000f220000300a00 */
[----:B0-----:R-:W-:-:S05]  /*139e0*/  IMAD.MOV.U32 R0, RZ, RZ, R43 ;  /* 0x000000ffff007224 */ /* 0x001fca00078e002b */
[----:B------:R0:W-:Y:S04]  /*139f0*/  STL [R1+0x113c], R0 ;  /* 0x00113c0001007387 */ /* 0x0001e80000100800 */
[----:B------:R1:W-:Y:S04]  /*13a00*/  STL [R1+0x1148], R28 ;  /* 0x0011481c01007387 */ /* 0x0003e80000100800 */
[----:B------:R-:W4:Y:S01]  /*13a10*/  LDL.LU.64 R42, [R1+0x610] ;  /* 0x00061000012a7983 */ /* 0x000f220000300a00 */
[----:B0-----:R-:W-:-:S03]  /*13a20*/  IMAD.MOV.U32 R0, RZ, RZ, R29 ;  /* 0x000000ffff007224 */ /* 0x001fc600078e001d */
[----:B---3--:R-:W-:Y:S04]  /*13a30*/  STL [R1+0x1150], R16 ;  /* 0x0011501001007387 */ /* 0x008fe80000100800 */
        /* <DEDUP_REMOVED lines=28> */
[----:B------:R-:W2:Y:S04]  /*13c00*/  LDL.LU.64 R40, [R1+0x650] ;  /* 0x0006500001287983 */ /* 0x000ea80000300a00 */
[----:B----4-:R-:W-:Y:S04]  /*13c10*/  STL [R1+0x1188], R32 ;  /* 0x0011882001007387 */ /* 0x010fe80000100800 */
[----:B------:R0:W-:Y:S02]  /*13c20*/  STL [R1+0x117c], R0 ;  /* 0x00117c0001007387 */ /* 0x0001e40000100800 */
[----:B0-----:R-:W-:-:S05]  /*13c30*/  IMAD.MOV.U32 R0, RZ, RZ, R33 ;  /* 0x000000ffff007224 */ /* 0x001fca00078e0021 */
[----:B------:R0:W-:Y:S04]  /*13c40*/  STL [R1+0x1184], R0 ;  /* 0x0011840001007387 */ /* 0x0001e80000100800 */
[----:B------:R1:W-:Y:S01]  /*13c50*/  STL [R1+0x1190], R42 ;  /* 0x0011902a01007387 */ /* 0x0003e20000100800 */
[----:B0-----:R-:W-:-:S03]  /*13c60*/  IMAD.MOV.U32 R0, RZ, RZ, R43 ;  /* 0x000000ffff007224 */ /* 0x001fc600078e002b */
[----:B-1----:R-:W4:Y:S04]  /*13c70*/  LDL.LU.64 R42, [R1+0x380] ;  /* 0x00038000012a7983 */ /* 0x002f280000300a00 */
[----:B------:R0:W-:Y:S04]  /*13c80*/  STL [R1+0x118c], R0 ;  /* 0x00118c0001007387 */ /* 0x0001e80000100800 */
[----:B---3--:R1:W-:Y:S01]  /*13c90*/  STL [R1+0x1198], R28 ;  /* 0x0011981c01007387 */ /* 0x0083e20000100800 */
        /* <DEDUP_REMOVED lines=28> */
[----:B0-----:R-:W-:-:S05]  /*13e60*/  IMAD.MOV.U32 R0, RZ, RZ, R5 ;  /* 0x000000ffff007224 */ /* 0x001fca00078e0005 */
[----:B------:R0:W-:Y:S04]  /*13e70*/  STL [R1+0x11cc], R0 ;  /* 0x0011cc0001007387 */ /* 0x0001e80000100800 */
[----:B------:R1:W-:Y:S04]  /*13e80*/  STL [R1+0x11d8], R40 ;  /* 0x0011d82801007387 */ /* 0x0003e80000100800 */
[----:B------:R-:W2:Y:S01]  /*13e90*/  LDL.LU.64 R4, [R1+0x378] ;  /* 0x0003780001047983 */ /* 0x000ea20000300a00 */
[----:B0-----:R-:W-:-:S03]  /*13ea0*/  IMAD.MOV.U32 R0, RZ, RZ, R41 ;  /* 0x000000ffff007224 */ /* 0x001fc600078e0029 */
        /* <DEDUP_REMOVED lines=26> */
[----:B------:R-:W-:Y:S04]  /*14050*/  STL [R1+0x1210], R44 ;  /* 0x0012102c01007387 */ /* 0x000fe80000100800 */
[----:B------:R-:W3:Y:S01]  /*14060*/  LDL.LU.64 R30, [R1+0x370] ;  /* 0x00037000011e7983 */ /* 0x000ee20000300a00 */
[----:B0-----:R-:W-:-:S03]  /*14070*/  IMAD.MOV.U32 R0, RZ, RZ, R45 ;  /* 0x000000ffff007224 */ /* 0x001fc600078e002d */
[----:B------:R-:W3:Y:S04]  /*14080*/  LDL.LU.64 R18, [R1+0x6d0] ;  /* 0x0006d00001127983 */ /* 0x000ee80000300a00 */
[----:B--2---:R-:W-:Y:S04]  /*14090*/  STL [R1+0x1218], R32 ;  /* 0x0012182001007387 */ /* 0x004fe80000100800 */
[----:B------:R0:W-:Y:S02]  /*140a0*/  STL [R1+0x120c], R0 ;  /* 0x00120c0001007387 */ /* 0x0001e40000100800 */
[----:B0-----:R-:W-:-:S05]  /*140b0*/  IMAD.MOV.U32 R0, RZ, RZ, R33 ;  /* 0x000000ffff007224 */ /* 0x001fca00078e0021 */
[----:B------:R0:W-:Y:S04]  /*140c0*/  STL [R1+0x1214], R0 ;  /* 0x0012140001007387 */ /* 0x0001e80000100800 */
[----:B------:R1:W-:Y:S01]  /*140d0*/  STL [R1+0x1220], R4 ;  /* 0x0012200401007387 */ /* 0x0003e20000100800 */
[----:B0-----:R-:W-:-:S03]  /*140e0*/  IMAD.MOV.U32 R0, RZ, RZ, R5 ;  /* 0x000000ffff007224 */ /* 0x001fc600078e0005 */
[----:B-1----:R-:W2:Y:S04]  /*140f0*/  LDL.LU.64 R4, [R1+0x6d8] ;  /* 0x0006d80001047983 */ /* 0x002ea80000300a00 */
        /* <DEDUP_REMOVED lines=35> */
[----:B--2---:R-:W-:Y:S04]  /*14330*/  STL [R1+0x1270], R4 ;  /* 0x0012700401007387 */ /* 0x004fe80000100800 */
[----:B------:R0:W-:Y:S04]  /*14340*/  STL [R1+0x1264], R0 ;  /* 0x0012640001007387 */ /* 0x0001e80000100800 */
[----:B-1----:R-:W2:Y:S01]  /*14350*/  LDL.LU.64 R18, [R1+0x718] ;  /* 0x0007180001127983 */ /* 0x002ea20000300a00 */
[----:B0-----:R-:W-:-:S03]  /*14360*/  IMAD.MOV.U32 R0, RZ, RZ, R5 ;  /* 0x000000ffff007224 */ /* 0x001fc600078e0005 */
[----:B------:R-:W2:Y:S04]  /*14370*/  LDL.LU.64 R4, [R1+0x360] ;  /* 0x0003600001047983 */ /* 0x000ea80000300a00 */
[----:B------:R0:W-:Y:S04]  /*14380*/  STL [R1+0x126c], R0 ;  /* 0x00126c0001007387 */ /* 0x0001e80000100800 */
[----:B----4-:R1:W-:Y:S01]  /*14390*/  STL [R1+0x1278], R40 ;  /* 0x0012782801007387 */ /* 0x0103e20000100800 */
[----:B0-----:R-:W-:-:S03]  /*143a0*/  IMAD.MOV.U32 R0, RZ, RZ, R41 ;  /* 0x000000ffff007224 */ /* 0x001fc600078e0029 */
[----:B-1----:R-:W4:Y:S04]  /*143b0*/  LDL.LU.64 R40, [R1+0x720] ;  /* 0x0007200001287983 */ /* 0x002f280000300a00 */
        /* <DEDUP_REMOVED lines=114> */
[----:B0-----:R-:W-:-:S03]  /*14ae0*/  IMAD.MOV.U32 R0, RZ, RZ, R5 ;  /* 0x000000ffff007224 */ /* 0x001fc600078e0005 */
[----:B------:R-:W4:Y:S04]  /*14af0*/  LDL.LU.64 R4, [R1+0x7f0] ;  /* 0x0007f00001047983 */ /* 0x000f280000300a00 */
        /* <DEDUP_REMOVED lines=957> */
[----:B-1----:R-:W3:Y:S04]  /*186d0*/  LDL.LU.64 R40, [R1+0xe98] ;  /* 0x000e980001287983 */ /* 0x002ee80000300a00 */
[----:B------:R-:W3:Y:S01]  /*186e0*/  LDL.LU.64 R20, [R1+0xea0] ;  /* 0x000ea00001147983 */ /* 0x000ee20000300a00 */
[----:B0-----:R-:W-:-:S05]  /*186f0*/  IMAD.MOV.U32 R0, RZ, RZ, R43 ;  /* 0x000000ffff007224 */ /* 0x001fca00078e002b */
        /* <DEDUP_REMOVED lines=11> */
[----:B------:R-:W3:Y:S04]  /*187b0*/  LDL.LU.64 R6, [R1+0xeb0] ;  /* 0x000eb00001067983 */ /* 0x000ee80000300a00 */
[----:B------:R0:W-:Y:S04]  /*187c0*/  STL [R1+0x1af4], R0 ;  /* 0x001af40001007387 */ /* 0x0001e80000100800 */
[----:B------:R-:W-:Y:S04]  /*187d0*/  STL [R1+0x1b00], R30 ;  /* 0x001b001e01007387 */ /* 0x000fe80000100800 */
        /* <DEDUP_REMOVED lines=8> */
[----:B------:R-:W3:Y:S04]  /*18860*/  LDL.LU.64 R30, [R1+0xd38] ;  /* 0x000d3800011e7983 */ /* 0x000ee80000300a00 */
[----:B------:R-:W3:Y:S01]  /*18870*/  LDL.LU.64 R18, [R1+0xec8] ;  /* 0x000ec80001127983 */ /* 0x000ee20000300a00 */
        /* <DEDUP_REMOVED lines=16> */
[----:B------:R0:W-:Y:S02]  /*18980*/  STL [R1+0x1b2c], R0 ;  /* 0x001b2c0001007387 */ /* 0x0001e40000100800 */
[----:B0-----:R-:W-:Y:S02]  /*18990*/  IMAD.MOV.U32 R0, RZ, RZ, R29 ;  /* 0x000000ffff007224 */ /* 0x001fe400078e001d */
[----:B------:R-:W2:Y:S04]  /*189a0*/  LDL.LU.64 R28, [R1+0x248] ;  /* 0x00024800011c7983 */ /* 0x000ea80000300a00 */
[----:B------:R0:W-:Y:S04]  /*189b0*/  STL [R1+0x1b34], R0 ;  /* 0x001b340001007387 */ /* 0x0001e80000100800 */
[----:B----4-:R1:W-:Y:S01]  /*189c0*/  STL [R1+0x1b40], R2 ;  /* 0x001b400201007387 */ /* 0x0103e20000100800 */
[----:B0-----:R-:W-:-:S03]  /*189d0*/  IMAD.MOV.U32 R0, RZ, RZ, R3 ;  /* 0x000000ffff007224 */ /* 0x001fc600078e0003 */
[----:B-1----:R-:W4:Y:S04]  /*189e0*/  LDL.LU.64 R2, [R1+0xee0] ;  /* 0x000ee00001027983 */ /* 0x002f280000300a00 */
[----:B------:R0:W-:Y:S04]  /*189f0*/  STL [R1+0x1b3c], R0 ;  /* 0x001b3c0001007387 */ /* 0x0001e80000100800 */
[----:B---3--:R-:W-:Y:S01]  /*18a00*/  STL [R1+0x1b48], R6 ;  /* 0x001b480601007387 */ /* 0x008fe20000100800 */
[----:B0-----:R-:W-:-:S05]  /*18a10*/  IMAD.MOV.U32 R0, RZ, RZ, R7 ;  /* 0x000000ffff007224 */ /* 0x001fca00078e0007 */
[----:B------:R0:W-:Y:S04]  /*18a20*/  STL [R1+0x1b44], R0 ;  /* 0x001b440001007387 */ /* 0x0001e80000100800 */
[----:B------:R1:W-:Y:S01]  /*18a30*/  STL [R1+0x1b50], R16 ;  /* 0x001b501001007387 */ /* 0x0003e20000100800 */
[----:B0-----:R-:W-:-:S03]  /*18a40*/  IMAD.MOV.U32 R0, RZ, RZ, R17 ;  /* 0x000000ffff007224 */ /* 0x001fc600078e0011 */
[----:B-1----:R-:W3:Y:S04]  /*18a50*/  LDL.LU.64 R16, [R1+0xee8] ;  /* 0x000ee80001107983 */ /* 0x002ee80000300a00 */
[----:B------:R0:W-:Y:S04]  /*18a60*/  STL [R1+0x1b4c], R0 ;  /* 0x001b4c0001007387 */ /* 0x0001e80000100800 */
[----:B------:R-:W-:Y:S04]  /*18a70*/  STL [R1+0x1b58], R42 ;  /* 0x001b582a01007387 */ /* 0x000fe80000100800 */
[----:B------:R-:W3:Y:S01]  /*18a80*/  LDL.LU.64 R8, [R1+0xef0] ;  /* 0x000ef00001087983 */ /* 0x000ee20000300a00 */
[----:B0-----:R-:W-:-:S03]  /*18a90*/  IMAD.MOV.U32 R0, RZ, RZ, R43 ;  /* 0x000000ffff007224 */ /* 0x001fc600078e002b */
[----:B------:R-:W3:Y:S04]  /*18aa0*/  LDL.LU.64 R32, [R1+0xef8] ;  /* 0x000ef80001207983 */ /* 0x000ee80000300a00 */
[----:B------:R0:W-:Y:S04]  /*18ab0*/  STL [R1+0x1b54], R0 ;  /* 0x001b540001007387 */ /* 0x0001e80000100800 */
        /* <DEDUP_REMOVED lines=12> */
[----:B------:R0:W-:Y:S04]  /*18b80*/  STL [R1+0x1b6c], R0 ;  /* 0x001b6c0001007387 */ /* 0x0001e80000100800 */
[----:B------:R-:W-:Y:S01]  /*18b90*/  STL [R1+0x1b78], R40 ;  /* 0x001b782801007387 */ /* 0x000fe20000100800 */
[----:B0-----:R-:W-:-:S03]  /*18ba0*/  IMAD.MOV.U32 R0, RZ, RZ, R41 ;  /* 0x000000ffff007224 */ /* 0x001fc600078e0029 */
[----:B------:R-:W3:Y:S04]  /*18bb0*/  LDL.LU.64 R30, [R1+0xf10] ;  /* 0x000f1000011e7983 */ /* 0x000ee80000300a00 */
[----:B------:R-:W3:Y:S04]  /*18bc0*/  LDL.LU.64 R18, [R1+0xf18] ;  /* 0x000f180001127983 */ /* 0x000ee80000300a00 */
[----:B------:R0:W-:Y:S04]  /*18bd0*/  STL [R1+0x1b74], R0 ;  /* 0x001b740001007387 */ /* 0x0001e80000100800 */
[----:B--2---:R-:W-:Y:S01]  /*18be0*/  STL [R1+0x1b80], R28 ;  /* 0x001b801c01007387 */ /* 0x004fe20000100800 */
[----:B0-----:R-:W-:-:S03]  /*18bf0*/  IMAD.MOV.U32 R0, RZ, RZ, R29 ;  /* 0x000000ffff007224 */ /* 0x001fc600078e001d */
[----:B------:R-:W2:Y:S04]  /*18c00*/  LDL.LU.64 R4, [R1+0xf20] ;  /* 0x000f200001047983 */ /* 0x000ea80000300a00 */
[----:B----4-:R-:W-:Y:S04]  /*18c10*/  STL [R1+0x1b88], R2 ;  /* 0x001b880201007387 */ /* 0x010fe80000100800 */
[----:B------:R0:W-:Y:S04]  /*18c20*/  STL [R1+0x1b7c], R0 ;  /* 0x001b7c0001007387 */ /* 0x0001e80000100800 */
[----:B------:R-:W4:Y:S01]  /*18c30*/  LDL.LU.64 R40, [R1+0xf28] ;  /* 0x000f280001287983 */ /* 0x000f220000300a00 */
[----:B0-----:R-:W-:-:S05]  /*18c40*/  IMAD.MOV.U32 R0, RZ, RZ, R3 ;  /* 0x000000ffff007224 */ /* 0x001fca00078e0003 */
[----:B------:R0:W-:Y:S04]  /*18c50*/  STL [R1+0x1b84], R0 ;  /* 0x001b840001007387 */ /* 0x0001e80000100800 */
[----:B------:R-:W4:Y:S01]  /*18c60*/  LDL.LU.64 R2, [R1+0xf30] ;  /* 0x000f300001027983 */ /* 0x000f220000300a00 */
[----:B0-----:R-:W0:Y:S01]  /*18c70*/  LDC R0, c[0x0][0x3a8] ;  /* 0x0000ea00ff007b82 */ /* 0x001e220000000800 */
[----:B---3--:R-:W-:Y:S02]  /*18c80*/  IMAD.MOV.U32 R10, RZ, RZ, R17 ;  /* 0x000000ffff0a7224 */ /* 0x008fe400078e0011 */
[----:B------:R1:W-:Y:S04]  /*18c90*/  STL [R1+0x1b90], R16 ;  /* 0x001b901001007387 */ /* 0x0003e80000100800 */
[----:B------:R-:W3:Y:S04]  /*18ca0*/  LDL.LU.64 R28, [R1+0xf38] ;  /* 0x000f3800011c7983 */ /* 0x000ee80000300a00 */
[----:B------:R-:W-:Y:S04]  /*18cb0*/  STL [R1+0x1b8c], R10 ;  /* 0x001b8c0a01007387 */ /* 0x000fe80000100800 */
[----:B------:R1:W-:Y:S04]  /*18cc0*/  STL [R1+0x1b98], R8 ;  /* 0x001b980801007387 */ /* 0x0003e80000100800 */
[----:B-1----:R-:W3:Y:S01]  /*18cd0*/  LDL.LU.64 R16, [R1+0x418] ;  /* 0x0004180001107983 */ /* 0x002ee20000300a00 */
[----:B------:R-:W-:-:S03]  /*18ce0*/  IMAD.MOV.U32 R8, RZ, RZ, R9 ;  /* 0x000000ffff087224 */ /* 0x000fc600078e0009 */
[----:B------:R-:W-:Y:S04]  /*18cf0*/  STL [R1+0x1ba0], R44 ;  /* 0x001ba02c01007387 */ /* 0x000fe80000100800 */
[----:B------:R1:W-:Y:S04]  /*18d00*/  STL [R1+0x1b94], R8 ;  /* 0x001b940801007387 */ /* 0x0003e80000100800 */
[----:B------:R-:W-:Y:S01]  /*18d10*/  STL [R1+0x1ba8], R32 ;  /* 0x001ba82001007387 */ /* 0x000fe20000100800 */
[----:B-1----:R-:W-:-:S05]  /*18d20*/  IMAD.MOV.U32 R8, RZ, RZ, R45 ;  /* 0x000000ffff087224 */ /* 0x002fca00078e002d */
[----:B------:R1:W-:Y:S04]  /*18d30*/  STL [R1+0x1b9c], R8 ;  /* 0x001b9c0801007387 */ /* 0x0003e80000100800 */
[----:B------:R-:W-:Y:S01]  /*18d40*/  STL [R1+0x1bb0], R20 ;  /* 0x001bb01401007387 */ /* 0x000fe20000100800 */
[----:B-1----:R-:W-:-:S05]  /*18d50*/  IMAD.MOV.U32 R8, RZ, RZ, R33 ;  /* 0x000000ffff087224 */ /* 0x002fca00078e0021 */
[----:B------:R1:W-:Y:S04]  /*18d60*/  STL [R1+0x1ba4], R8 ;  /* 0x001ba40801007387 */ /* 0x0003e80000100800 */
[----:B------:R0:W-:Y:S01]  /*18d70*/  STL [R1+0x1bb8], R6 ;  /* 0x001bb80601007387 */ /* 0x0001e20000100800 */
[----:B-1----:R-:W-:Y:S02]  /*18d80*/  IMAD.MOV.U32 R8, RZ, RZ, R21 ;  /* 0x000000ffff087224 */ /* 0x002fe400078e0015 */
[----:B0-----:R-:W-:-:S03]  /*18d90*/  IMAD.MOV.U32 R6, RZ, RZ, R7 ;  /* 0x000000ffff067224 */ /* 0x001fc600078e0007 */
[----:B------:R-:W-:Y:S04]  /*18da0*/  STL [R1+0x1bac], R8 ;  /* 0x001bac0801007387 */ /* 0x000fe80000100800 */
[----:B------:R-:W-:Y:S04]  /*18db0*/  STL [R1+0x1bc0], R42 ;  /* 0x001bc02a01007387 */ /* 0x000fe80000100800 */
[----:B------:R0:W-:Y:S04]  /*18dc0*/  STL [R1+0x1bb4], R6 ;  /* 0x001bb40601007387 */ /* 0x0001e80000100800 */
[----:B------:R-:W-:Y:S01]  /*18dd0*/  STL [R1+0x1bc8], R30 ;  /* 0x001bc81e01007387 */ /* 0x000fe20000100800 */
[----:B0-----:R-:W-:-:S05]  /*18de0*/  IMAD.MOV.U32 R6, RZ, RZ, R43 ;  /* 0x000000ffff067224 */ /* 0x001fca00078e002b */
[----:B------:R0:W-:Y:S04]  /*18df0*/  STL [R1+0x1bbc], R6 ;  /* 0x001bbc0601007387 */ /* 0x0001e80000100800 */
[----:B------:R-:W-:Y:S01]  /*18e00*/  STL [R1+0x1bd0], R18 ;  /* 0x001bd01201007387 */ /* 0x000fe20000100800 */
[----:B0-----:R-:W-:-:S05]  /*18e10*/  IMAD.MOV.U32 R6, RZ, RZ, R31 ;  /* 0x000000ffff067224 */ /* 0x001fca00078e001f */
[----:B------:R0:W-:Y:S02]  /*18e20*/  STL [R1+0x1bc4], R6 ;  /* 0x001bc40601007387 */ /* 0x0001e40000100800 */
[----:B0-----:R-:W-:Y:S02]  /*18e30*/  IMAD.MOV.U32 R6, RZ, RZ, R19 ;  /* 0x000000ffff067224 */ /* 0x001fe400078e0013 */
[----:B------:R-:W-:-:S04]  /*18e40*/  IMAD R10, R0, 0x7e, RZ ;  /* 0x0000007e000a7824 */ /* 0x000fc800078e02ff */
[----:B------:R-:W-:-:S04]  /*18e50*/  IMAD.WIDE R8, R10, 0x2, R38 ;  /* 0x000000020a087825 */ /* 0x000fc800078e0226 */
[----:B------:R-:W-:Y:S01]  /*18e60*/  IMAD R11, R0, 0x7d, RZ ;  /* 0x0000007d000b7824 */ /* 0x000fe200078e02ff */
[----:B--2---:R0:W-:Y:S04]  /*18e70*/  STL [R1+0x1bd8], R4 ;  /* 0x001bd80401007387 */ /* 0x0041e80000100800 */
[----:B------:R-:W-:Y:S04]  /*18e80*/  STL [R1+0x1bcc], R6 ;  /* 0x001bcc0601007387 */ /* 0x000fe80000100800 */
[----:B------:R-:W-:Y:S01]  /*18e90*/  STL [R1+0x1be0], R14 ;  /* 0x001be00e01007387 */ /* 0x000fe20000100800 */
[----:B0-----:R-:W-:-:S05]  /*18ea0*/  IMAD.MOV.U32 R4, RZ, RZ, R5 ;  /* 0x000000ffff047224 */ /* 0x001fca00078e0005 */
[----:B------:R4:W-:Y:S04]  /*18eb0*/  STL [R1+0x1bd4], R4 ;  /* 0x001bd40401007387 */ /* 0x0009e80000100800 */
[----:B------:R-:W-:Y:S01]  /*18ec0*/  STL [R1+0x1bdc], R15 ;  /* 0x001bdc0f01007387 */ /* 0x000fe20000100800 */
[----:B----4-:R-:W-:-:S03]  /*18ed0*/  IMAD.MOV.U32 R4, RZ, RZ, R41 ;  /* 0x000000ffff047224 */ /* 0x010fc600078e0029 */
[----:B------:R-:W-:Y:S04]  /*18ee0*/  STL [R1+0x1be8], R40 ;  /* 0x001be82801007387 */ /* 0x000fe80000100800 */
[----:B------:R0:W-:Y:S01]  /*18ef0*/  STL [R1+0x1be4], R4 ;  /* 0x001be40401007387 */ /* 0x0001e20000100800 */
[----:B------:R-:W-:Y:S02]  /*18f00*/  IMAD R6, R0, 0x7f, RZ ;  /* 0x0000007f00067824 */ /* 0x000fe400078e02ff */
[----:B0-----:R-:W-:Y:S01]  /*18f10*/  IMAD.MOV.U32 R4, RZ, RZ, R3 ;  /* 0x000000ffff047224 */ /* 0x001fe200078e0003 */
[----:B------:R-:W-:Y:S04]  /*18f20*/  STL [R1+0x1bf0], R2 ;  /* 0x001bf00201007387 */ /* 0x000fe80000100800 */
[----:B------:R3:W-:Y:S02]  /*18f30*/  STL [R1+0x1bec], R4 ;  /* 0x001bec0401007387 */ /* 0x0007e40000100800 */
[----:B---3--:R-:W-:-:S02]  /*18f40*/  IMAD.MOV.U32 R4, RZ, RZ, R29 ;  /* 0x000000ffff047224 */ /* 0x008fc400078e001d */
[----:B------:R-:W-:Y:S01]  /*18f50*/  STL [R1+0x1bf8], R28 ;  /* 0x001bf81c01007387 */ /* 0x000fe20000100800 */
[----:B------:R-:W-:-:S03]  /*18f60*/  IMAD.WIDE R2, R6, 0x2, R38 ;  /* 0x0000000206027825 */ /* 0x000fc600078e0226 */
[----:B------:R-:W-:Y:S04]  /*18f70*/  STL [R1+0x1c00], R16 ;  /* 0x001c001001007387 */ /* 0x000fe80000100800 */
[----:B------:R0:W-:Y:S04]  /*18f80*/  STL [R1+0x1bf4], R4 ;  /* 0x001bf40401007387 */ /* 0x0001e80000100800 */
[----:B------:R-:W-:Y:S01]  /*18f90*/  STL [R1+0x1c08], R2 ;  /* 0x001c080201007387 */ /* 0x000fe20000100800 */
[----:B0-----:R-:W-:-:S05]  /*18fa0*/  IMAD.MOV.U32 R4, RZ, RZ, R17 ;  /* 0x000000ffff047224 */ /* 0x001fca00078e0011 */
[----:B------:R0:W-:Y:S04]  /*18fb0*/  STL [R1+0x1bfc], R4 ;  /* 0x001bfc0401007387 */ /* 0x0001e80000100800 */
[----:B------:R1:W-:Y:S01]  /*18fc0*/  STL [R1+0x1c04], R3 ;  /* 0x001c040301007387 */ /* 0x0003e20000100800 */
[----:B0-----:R-:W-:-:S04]  /*18fd0*/  IMAD.WIDE R4, R6, 0x2, R58 ;  /* 0x0000000206047825 */ /* 0x001fc800078e023a */
[----:B-1----:R-:W-:-:S04]  /*18fe0*/  IMAD.WIDE R2, R6, 0x2, R26 ;  /* 0x0000000206027825 */ /* 0x002fc800078e021a */
[----:B------:R-:W-:Y:S01]  /*18ff0*/  IMAD.WIDE R6, R6, 0x2, R60 ;  /* 0x0000000206067825 */ /* 0x000fe200078e023c */
[----:B------:R-:W-:Y:S04]  /*19000*/  STL [R1+0x1c10], R2 ;  /* 0x001c100201007387 */ /* 0x000fe80000100800 */
[----:B------:R0:W-:Y:S04]  /*19010*/  STL [R1+0x1c0c], R3 ;  /* 0x001c0c0301007387 */ /* 0x0001e80000100800 */
[----:B------:R-:W-:Y:S04]  /*19020*/  STL [R1+0x1c18], R4 ;  /* 0x001c180401007387 */ /* 0x000fe80000100800 */
[----:B------:R1:W-:Y:S01]  /*19030*/  STL [R1+0x1c14], R5 ;  /* 0x001c140501007387 */ /* 0x0003e20000100800 */
[----:B0-----:R-:W-:-:S03]  /*19040*/  IMAD.WIDE R2, R10, 0x2, R26 ;  /* 0x000000020a027825 */ /* 0x001fc600078e021a */
[----:B------:R-:W-:Y:S04]  /*19050*/  STL [R1+0x1c20], R6 ;  /* 0x001c200601007387 */ /* 0x000fe80000100800 */
[----:B------:R0:W-:Y:S01]  /*19060*/  STL [R1+0x1c1c], R7 ;  /* 0x001c1c0701007387 */ /* 0x0001e20000100800 */
[----:B-1----:R-:W-:-:S03]  /*19070*/  IMAD.WIDE R4, R10, 0x2, R58 ;  /* 0x000000020a047825 */ /* 0x002fc600078e023a */
[----:B------:R-:W-:Y:S04]  /*19080*/  STL [R1+0x1c28], R8 ;  /* 0x001c280801007387 */ /* 0x000fe80000100800 */
[----:B------:R1:W-:Y:S01]  /*19090*/  STL [R1+0x1c24], R9 ;  /* 0x001c240901007387 */ /* 0x0003e20000100800 */
[----:B0-----:R-:W-:-:S03]  /*190a0*/  IMAD.WIDE R6, R10, 0x2, R60 ;  /* 0x000000020a067825 */ /* 0x001fc600078e023c */
[----:B------:R-:W-:Y:S04]  /*190b0*/  STL [R1+0x1c30], R2 ;  /* 0x001c300201007387 */ /* 0x000fe80000100800 */
[----:B------:R0:W-:Y:S01]  /*190c0*/  STL [R1+0x1c2c], R3 ;  /* 0x001c2c0301007387 */ /* 0x0001e20000100800 */
[----:B-1----:R-:W-:-:S03]  /*190d0*/  IMAD.WIDE R8, R11, 0x2, R38 ;  /* 0x000000020b087825 */ /* 0x002fc600078e0226 */
[----:B------:R-:W-:Y:S01]  /*190e0*/  STL [R1+0x1c38], R4 ;  /* 0x001c380401007387 */ /* 0x000fe20000100800 */
[----:B------:R-:W-:-:S03]  /*190f0*/  IMAD R10, R0, 0x7c, RZ ;  /* 0x0000007c000a7824 */ /* 0x000fc600078e02ff */
        /* <DEDUP_REMOVED lines=779> */
[----:B------:R-:W-:-:S03]  /*1c1b0*/  IMAD.SHL.U32 R10, R0, 0x40, RZ ;  /* 0x00000040000a7824 */ /* 0x000fc600078e00ff */
        /* <DEDUP_REMOVED lines=30> */
[----:B------:R1:W-:Y:S04]  /*1c3a0*/  STL [R1+0x2408], R8 ;  /* 0x0024080801007387 */ /* 0x0003e80000100800 */
[----:B------:R-:W-:Y:S01]  /*1c3b0*/  STL [R1+0x2404], R9 ;  /* 0x0024040901007387 */ /* 0x000fe20000100800 */
[----:B0-----:R-:W-:-:S03]  /*1c3c0*/  IMAD.WIDE R6, R11, 0x2, R60 ;  /* 0x000000020b067825 */ /* 0x001fc600078e023c */
[----:B------:R-:W-:Y:S01]  /*1c3d0*/  STL [R1+0x2410], R2 ;  /* 0x0024100201007387 */ /* 0x000fe20000100800 */
[----:B------:R-:W0:Y:S01]  /*1c3e0*/  LDC R11, c[0x0][0x3a8] ;  /* 0x0000ea00ff0b7b82 */ /* 0x000e220000000800 */
[----:B-1----:R-:W-:Y:S02]  /*1c3f0*/  IMAD R8, R0, 0x3e, RZ ;  /* 0x0000003e00087824 */ /* 0x002fe400078e02ff */
[----:B------:R1:W-:Y:S04]  /*1c400*/  STL [R1+0x240c], R3 ;  /* 0x00240c0301007387 */ /* 0x0003e80000100800 */
[----:B------:R-:W-:Y:S04]  /*1c410*/  STL [R1+0x2418], R4 ;  /* 0x0024180401007387 */ /* 0x000fe80000100800 */
[----:B------:R2:W-:Y:S01]  /*1c420*/  STL [R1+0x2414], R5 ;  /* 0x0024140501007387 */ /* 0x0005e20000100800 */
[----:B-1----:R-:W-:-:S03]  /*1c430*/  IMAD.WIDE R2, R8, 0x2, R38 ;  /* 0x0000000208027825 */ /* 0x002fc600078e0226 */
[----:B------:R-:W-:Y:S04]  /*1c440*/  STL [R1+0x2420], R6 ;  /* 0x0024200601007387 */ /* 0x000fe80000100800 */
[----:B------:R-:W-:Y:S04]  /*1c450*/  STL [R1+0x241c], R7 ;  /* 0x00241c0701007387 */ /* 0x000fe80000100800 */
[----:B------:R-:W-:Y:S04]  /*1c460*/  STL [R1+0x2428], R2 ;  /* 0x0024280201007387 */ /* 0x000fe80000100800 */
[----:B------:R1:W-:Y:S01]  /*1c470*/  STL [R1+0x2424], R3 ;  /* 0x0024240301007387 */ /* 0x0003e20000100800 */
[----:B------:R-:W-:-:S02]  /*1c480*/  IMAD R9, R0, 0x3d, RZ ;  /* 0x0000003d00097824 */ /* 0x000fc400078e02ff */
[----:B--2---:R-:W-:-:S04]  /*1c490*/  IMAD.WIDE R4, R8, 0x2, R58 ;  /* 0x0000000208047825 */ /* 0x004fc800078e023a */
[----:B-1----:R-:W-:-:S04]  /*1c4a0*/  IMAD.WIDE R2, R8, 0x2, R26 ;  /* 0x0000000208027825 */ /* 0x002fc800078e021a */
[----:B------:R-:W-:Y:S01]  /*1c4b0*/  IMAD.WIDE R6, R8, 0x2, R60 ;  /* 0x0000000208067825 */ /* 0x000fe200078e023c */
[----:B------:R-:W-:Y:S04]  /*1c4c0*/  STL [R1+0x2430], R2 ;  /* 0x0024300201007387 */ /* 0x000fe80000100800 */
[----:B------:R1:W-:Y:S04]  /*1c4d0*/  STL [R1+0x242c], R3 ;  /* 0x00242c0301007387 */ /* 0x0003e80000100800 */
[----:B------:R-:W-:Y:S04]  /*1c4e0*/  STL [R1+0x2438], R4 ;  /* 0x0024380401007387 */ /* 0x000fe80000100800 */
[----:B------:R2:W-:Y:S01]  /*1c4f0*/  STL [R1+0x2434], R5 ;  /* 0x0024340501007387 */ /* 0x0005e20000100800 */
[----:B-1----:R-:W-:-:S03]  /*1c500*/  IMAD.WIDE R2, R9, 0x2, R38 ;  /* 0x0000000209027825 */ /* 0x002fc600078e0226 */
[----:B------:R-:W-:Y:S04]  /*1c510*/  STL [R1+0x2440], R6 ;  /* 0x0024400601007387 */ /* 0x000fe80000100800 */
[----:B------:R1:W-:Y:S04]  /*1c520*/  STL [R1+0x243c], R7 ;  /* 0x00243c0701007387 */ /* 0x0003e80000100800 */
[----:B------:R-:W-:Y:S01]  /*1c530*/  STL [R1+0x2448], R2 ;  /* 0x0024480201007387 */ /* 0x000fe20000100800 */
[----:B------:R-:W-:-:S03]  /*1c540*/  IMAD R10, R0, 0x3c, RZ ;  /* 0x0000003c000a7824 */ /* 0x000fc600078e02ff */
[----:B------:R3:W-:Y:S01]  /*1c550*/  STL [R1+0x2444], R3 ;  /* 0x0024440301007387 */ /* 0x0007e20000100800 */
[----:B--2---:R-:W-:-:S04]  /*1c560*/  IMAD.WIDE R4, R9, 0x2, R58 ;  /* 0x0000000209047825 */ /* 0x004fc800078e023a */
[----:B-1----:R-:W-:-:S04]  /*1c570*/  IMAD.WIDE R6, R9, 0x2, R60 ;  /* 0x0000000209067825 */ /* 0x002fc800078e023c */
[----:B---3--:R-:W-:-:S04]  /*1c580*/  IMAD.WIDE R2, R9, 0x2, R26 ;  /* 0x0000000209027825 */ /* 0x008fc800078e021a */
[C---:B------:R-:W-:Y:S01]  /*1c590*/  IMAD.WIDE R8, R10.reuse, 0x2, R38 ;  /* 0x000000020a087825 */ /* 0x040fe200078e0226 */
[----:B------:R-:W-:Y:S04]  /*1c5a0*/  STL [R1+0x2450], R2 ;  /* 0x0024500201007387 */ /* 0x000fe80000100800 */
[----:B------:R1:W-:Y:S04]  /*1c5b0*/  STL [R1+0x244c], R3 ;  /* 0x00244c0301007387 */ /* 0x0003e80000100800 */
[----:B------:R-:W-:Y:S04]  /*1c5c0*/  STL [R1+0x2458], R4 ;  /* 0x0024580401007387 */ /* 0x000fe80000100800 */
[----:B------:R2:W-:Y:S01]  /*1c5d0*/  STL [R1+0x2454], R5 ;  /* 0x0024540501007387 */ /* 0x0005e20000100800 */
[----:B-1----:R-:W-:-:S03]  /*1c5e0*/  IMAD.WIDE R2, R10, 0x2, R26 ;  /* 0x000000020a027825 */ /* 0x002fc600078e021a */
[----:B------:R-:W-:Y:S04]  /*1c5f0*/  STL [R1+0x2460], R6 ;  /* 0x0024600601007387 */ /* 0x000fe80000100800 */
[----:B------:R-:W-:Y:S04]  /*1c600*/  STL [R1+0x245c], R7 ;  /* 0x00245c0701007387 */ /* 0x000fe80000100800 */
[----:B------:R0:W-:Y:S01]  /*1c610*/  STL [R1+0x2468], R8 ;  /* 0x0024680801007387 */ /* 0x0001e20000100800 */
[----:B--2---:R-:W-:-:S03]  /*1c620*/  IMAD.WIDE R4, R10, 0x2, R58 ;  /* 0x000000020a047825 */ /* 0x004fc600078e023a */
[----:B------:R-:W-:Y:S04]  /*1c630*/  STL [R1+0x2464], R9 ;  /* 0x0024640901007387 */ /* 0x000fe80000100800 */
[----:B------:R-:W-:Y:S04]  /*1c640*/  STL [R1+0x2470], R2 ;  /* 0x0024700201007387 */ /* 0x000fe80000100800 */
[----:B------:R1:W-:Y:S01]  /*1c650*/  STL [R1+0x246c], R3 ;  /* 0x00246c0301007387 */ /* 0x0003e20000100800 */
[----:B0-----:R-:W-:Y:S02]  /*1c660*/  IMAD R8, R11, 0x3b, RZ ;  /* 0x0000003b0b087824 */ /* 0x001fe400078e02ff */
[----:B------:R-:W0:Y:S01]  /*1c670*/  LDC R11, c[0x0][0x3a8] ;  /* 0x0000ea00ff0b7b82 */ /* 0x000e220000000800 */
[----:B------:R-:W-:Y:S01]  /*1c680*/  STL [R1+0x2478], R4 ;  /* 0x0024780401007387 */ /* 0x000fe20000100800 */
[----:B-1----:R-:W-:-:S06]  /*1c690*/  IMAD.WIDE R2, R10, 0x2, R60 ;  /* 0x000000020a027825 */ /* 0x002fcc00078e023c */
[----:B------:R-:W1:Y:S01]  /*1c6a0*/  LDC R10, c[0x0][0x3a8] ;  /* 0x0000ea00ff0a7b82 */ /* 0x000e620000000800 */
[----:B------:R2:W-:Y:S01]  /*1c6b0*/  STL [R1+0x2474], R5 ;  /* 0x0024740501007387 */ /* 0x0005e20000100800 */
[----:B------:R-:W-:-:S03]  /*1c6c0*/  IMAD.WIDE R6, R8, 0x2, R38 ;  /* 0x0000000208067825 */ /* 0x000fc600078e0226 */
[----:B------:R-:W-:Y:S04]  /*1c6d0*/  STL [R1+0x2480], R2 ;  /* 0x0024800201007387 */ /* 0x000fe80000100800 */
[----:B------:R3:W-:Y:S01]  /*1c6e0*/  STL [R1+0x247c], R3 ;  /* 0x00247c0301007387 */ /* 0x0007e20000100800 */
[----:B--2---:R-:W-:-:S03]  /*1c6f0*/  IMAD.WIDE R4, R8, 0x2, R58 ;  /* 0x0000000208047825 */ /* 0x004fc600078e023a */
[----:B------:R-:W-:Y:S01]  /*1c700*/  STL [R1+0x2488], R6 ;  /* 0x0024880601007387 */ /* 0x000fe20000100800 */
[----:B---3--:R-:W-:-:S03]  /*1c710*/  IMAD.WIDE R2, R8, 0x2, R26 ;  /* 0x0000000208027825 */ /* 0x008fc600078e021a */
[----:B------:R2:W-:Y:S04]  /*1c720*/  STL [R1+0x2484], R7 ;  /* 0x0024840701007387 */ /* 0x0005e80000100800 */
[----:B------:R-:W-:Y:S01]  /*1c730*/  STL [R1+0x2490], R2 ;  /* 0x0024900201007387 */ /* 0x000fe20000100800 */
[----:B------:R-:W-:Y:S02]  /*1c740*/  IMAD R9, R12, 0x3a, RZ ;  /* 0x0000003a0c097824 */ /* 0x000fe400078e02ff */
[----:B------:R-:W3:Y:S01]  /*1c750*/  LDC R12, c[0x0][0x3a8] ;  /* 0x0000ea00ff0c7b82 */ /* 0x000ee20000000800 */
[----:B------:R4:W-:Y:S01]  /*1c760*/  STL [R1+0x248c], R3 ;  /* 0x00248c0301007387 */ /* 0x0009e20000100800 */
[----:B--2---:R-:W-:-:S03]  /*1c770*/  IMAD.WIDE R6, R9, 0x2, R38 ;  /* 0x0000000209067825 */ /* 0x004fc600078e0226 */
[----:B------:R-:W-:Y:S01]  /*1c780*/  STL [R1+0x2498], R4 ;  /* 0x0024980401007387 */ /* 0x000fe20000100800 */
[----:B----4-:R-:W-:-:S03]  /*1c790*/  IMAD.WIDE R2, R8, 0x2, R60 ;  /* 0x0000000208027825 */ /* 0x010fc600078e023c */
[----:B------:R2:W-:Y:S04]  /*1c7a0*/  STL [R1+0x2494], R5 ;  /* 0x0024940501007387 */ /* 0x0005e80000100800 */
[----:B------:R-:W-:Y:S04]  /*1c7b0*/  STL [R1+0x24a0], R2 ;  /* 0x0024a00201007387 */ /* 0x000fe80000100800 */
[----:B------:R4:W-:Y:S01]  /*1c7c0*/  STL [R1+0x249c], R3 ;  /* 0x00249c0301007387 */ /* 0x0009e20000100800 */
[----:B-1----:R-:W-:Y:S02]  /*1c7d0*/  IMAD R8, R10, 0x39, RZ ;  /* 0x000000390a087824 */ /* 0x002fe400078e02ff */
[C---:B--2---:R-:W-:Y:S01]  /*1c7e0*/  IMAD.WIDE R4, R9.reuse, 0x2, R58 ;  /* 0x0000000209047825 */ /* 0x044fe200078e023a */
[----:B------:R-:W-:Y:S03]  /*1c7f0*/  STL [R1+0x24a8], R6 ;  /* 0x0024a80601007387 */ /* 0x000fe60000100800 */
[C---:B----4-:R-:W-:Y:S01]  /*1c800*/  IMAD.WIDE R2, R9.reuse, 0x2, R26 ;  /* 0x0000000209027825 */ /* 0x050fe200078e021a */
[----:B------:R1:W-:Y:S04]  /*1c810*/  STL [R1+0x24a4], R7 ;  /* 0x0024a40701007387 */ /* 0x0003e80000100800 */
[----:B------:R-:W-:Y:S04]  /*1c820*/  STL [R1+0x24b0], R2 ;  /* 0x0024b00201007387 */ /* 0x000fe80000100800 */
[----:B------:R2:W-:Y:S01]  /*1c830*/  STL [R1+0x24ac], R3 ;  /* 0x0024ac0301007387 */ /* 0x0005e20000100800 */
[----:B-1----:R-:W-:-:S03]  /*1c840*/  IMAD.WIDE R6, R9, 0x2, R60 ;  /* 0x0000000209067825 */ /* 0x002fc600078e023c */
[----:B------:R-:W-:Y:S04]  /*1c850*/  STL [R1+0x24b8], R4 ;  /* 0x0024b80401007387 */ /* 0x000fe80000100800 */
[----:B------:R1:W-:Y:S01]  /*1c860*/  STL [R1+0x24b4], R5 ;  /* 0x0024b40501007387 */ /* 0x0003e20000100800 */
[----:B--2---:R-:W-:-:S03]  /*1c870*/  IMAD.WIDE R2, R8, 0x2, R38 ;  /* 0x0000000208027825 */ /* 0x004fc600078e0226 */
[----:B------:R-:W-:Y:S04]  /*1c880*/  STL [R1+0x24c0], R6 ;  /* 0x0024c00601007387 */ /* 0x000fe80000100800 */
[----:B------:R2:W-:Y:S04]  /*1c890*/  STL [R1+0x24bc], R7 ;  /* 0x0024bc0701007387 */ /* 0x0005e80000100800 */
[----:B------:R-:W-:Y:S01]  /*1c8a0*/  STL [R1+0x24c8], R2 ;  /* 0x0024c80201007387 */ /* 0x000fe20000100800 */
[----:B0-----:R-:W-:Y:S02]  /*1c8b0*/  IMAD R10, R11, 0x38, RZ ;  /* 0x000000380b0a7824 */ /* 0x001fe400078e02ff */
[C---:B-1----:R-:W-:Y:S01]  /*1c8c0*/  IMAD.WIDE R4, R8.reuse, 0x2, R58 ;  /* 0x0000000208047825 */ /* 0x042fe200078e023a */
[----:B------:R0:W-:Y:S01]  /*1c8d0*/  STL [R1+0x24c4], R3 ;  /* 0x0024c40301007387 */ /* 0x0001e20000100800 */
[----:B------:R-:W1:Y:S02]  /*1c8e0*/  LDC R11, c[0x0][0x3a8] ;  /* 0x0000ea00ff0b7b82 */ /* 0x000e640000000800 */
[----:B--2---:R-:W-:-:S04]  /*1c8f0*/  IMAD.WIDE R6, R8, 0x2, R60 ;  /* 0x0000000208067825 */ /* 0x004fc800078e023c */
[----:B0-----:R-:W-:-:S04]  /*1c900*/  IMAD.WIDE R2, R8, 0x2, R26 ;  /* 0x0000000208027825 */ /* 0x001fc800078e021a */
[C---:B------:R-:W-:Y:S01]  /*1c910*/  IMAD.WIDE R8, R10.reuse, 0x2, R38 ;  /* 0x000000020a087825 */ /* 0x040fe200078e0226 */
[----:B------:R-:W-:Y:S04]  /*1c920*/  STL [R1+0x24d0], R2 ;  /* 0x0024d00201007387 */ /* 0x000fe80000100800 */
[----:B------:R0:W-:Y:S04]  /*1c930*/  STL [R1+0x24cc], R3 ;  /* 0x0024cc0301007387 */ /* 0x0001e80000100800 */
[----:B------:R-:W-:Y:S04]  /*1c940*/  STL [R1+0x24d8], R4 ;  /* 0x0024d80401007387 */ /* 0x000fe80000100800 */
[----:B------:R2:W-:Y:S01]  /*1c950*/  STL [R1+0x24d4], R5 ;  /* 0x0024d40501007387 */ /* 0x0005e20000100800 */
[----:B0-----:R-:W-:-:S03]  /*1c960*/  IMAD.WIDE R2, R10, 0x2, R26 ;  /* 0x000000020a027825 */ /* 0x001fc600078e021a */
[----:B------:R-:W-:Y:S04]  /*1c970*/  STL [R1+0x24e0], R6 ;  /* 0x0024e00601007387 */ /* 0x000fe80000100800 */
[----:B------:R-:W-:Y:S04]  /*1c980*/  STL [R1+0x24dc], R7 ;  /* 0x0024dc0701007387 */ /* 0x000fe80000100800 */
[----:B------:R3:W-:Y:S01]  /*1c990*/  STL [R1+0x24e8], R8 ;  /* 0x0024e80801007387 */ /* 0x0007e20000100800 */
[----:B--2---:R-:W-:-:S03]  /*1c9a0*/  IMAD.WIDE R4, R10, 0x2, R58 ;  /* 0x000000020a047825 */ /* 0x004fc600078e023a */
[----:B------:R0:W-:Y:S04]  /*1c9b0*/  STL [R1+0x24e4], R9 ;  /* 0x0024e40901007387 */ /* 0x0001e80000100800 */
[----:B------:R-:W-:Y:S04]  /*1c9c0*/  STL [R1+0x24f0], R2 ;  /* 0x0024f00201007387 */ /* 0x000fe80000100800 */
[----:B------:R2:W-:Y:S01]  /*1c9d0*/  STL [R1+0x24ec], R3 ;  /* 0x0024ec0301007387 */ /* 0x0005e20000100800 */
[----:B---3--:R-:W-:Y:S02]  /*1c9e0*/  IMAD R8, R12, 0x37, RZ ;  /* 0x000000370c087824 */ /* 0x008fe400078e02ff */
[----:B0-----:R-:W-:Y:S01]  /*1c9f0*/  IMAD R9, R13, 0x36, RZ ;  /* 0x000000360d097824 */ /* 0x001fe200078e02ff */
[----:B------:R-:W-:Y:S01]  /*1ca00*/  STL [R1+0x24f8], R4 ;  /* 0x0024f80401007387 */ /* 0x000fe20000100800 */
[----:B--2---:R-:W-:Y:S01]  /*1ca10*/  IMAD.WIDE R2, R10, 0x2, R60 ;  /* 0x000000020a027825 */ /* 0x004fe200078e023c */
[----:B------:R-:W0:Y:S02]  /*1ca20*/  LDC R12, c[0x0][0x3a8] ;  /* 0x0000ea00ff0c7b82 */ /* 0x000e240000000800 */
[----:B------:R2:W-:Y:S01]  /*1ca30*/  STL [R1+0x24f4], R5 ;  /* 0x0024f40501007387 */ /* 0x0005e20000100800 */
[----:B------:R-:W-:-:S05]  /*1ca40*/  IMAD.WIDE R6, R8, 0x2, R38 ;  /* 0x0000000208067825 */ /* 0x000fca00078e0226 */
[----:B------:R-:W3:Y:S01]  /*1ca50*/  LDC R10, c[0x0][0x3a8] ;  /* 0x0000ea00ff0a7b82 */ /* 0x000ee20000000800 */
[----:B------:R-:W-:Y:S04]  /*1ca60*/  STL [R1+0x2500], R2 ;  /* 0x0025000201007387 */ /* 0x000fe80000100800 */
[----:B------:R4:W-:Y:S01]  /*1ca70*/  STL [R1+0x24fc], R3 ;  /* 0x0024fc0301007387 */ /* 0x0009e20000100800 */
[C---:B--2---:R-:W-:Y:S02]  /*1ca80*/  IMAD.WIDE R4, R8.reuse, 0x2, R58 ;  /* 0x0000000208047825 */ /* 0x044fe400078e023a */
[----:B------:R-:W2:Y:S01]  /*1ca90*/  LDC R13, c[0x0][0x3a8] ;  /* 0x0000ea00ff0d7b82 */ /* 0x000ea20000000800 */
[----:B------:R-:W-:Y:S01]  /*1caa0*/  STL [R1+0x2508], R6 ;  /* 0x0025080601007387 */ /* 0x000fe20000100800 */
[----:B----4-:R-:W-:-:S03]  /*1cab0*/  IMAD.WIDE R2, R8, 0x2, R26 ;  /* 0x0000000208027825 */ /* 0x010fc600078e021a */
[----:B------:R4:W-:Y:S04]  /*1cac0*/  STL [R1+0x2504], R7 ;  /* 0x0025040701007387 */ /* 0x0009e80000100800 */
[----:B------:R-:W-:Y:S04]  /*1cad0*/  STL [R1+0x2510], R2 ;  /* 0x0025100201007387 */ /* 0x000fe80000100800 */
[----:B------:R1:W-:Y:S01]  /*1cae0*/  STL [R1+0x250c], R3 ;  /* 0x00250c0301007387 */ /* 0x0003e20000100800 */
[----:B----4-:R-:W-:-:S03]  /*1caf0*/  IMAD.WIDE R6, R9, 0x2, R38 ;  /* 0x0000000209067825 */ /* 0x010fc600078e0226 */
[----:B------:R-:W-:Y:S01]  /*1cb00*/  STL [R1+0x2518], R4 ;  /* 0x0025180401007387 */ /* 0x000fe20000100800 */
[----:B-1----:R-:W-:-:S03]  /*1cb10*/  IMAD.WIDE R2, R8, 0x2, R60 ;  /* 0x0000000208027825 */ /* 0x002fc600078e023c */
[----:B------:R1:W-:Y:S04]  /*1cb20*/  STL [R1+0x2514], R5 ;  /* 0x0025140501007387 */ /* 0x0003e80000100800 */
[----:B------:R-:W-:Y:S04]  /*1cb30*/  STL [R1+0x2520], R2 ;  /* 0x0025200201007387 */ /* 0x000fe80000100800 */
[----:B------:R4:W-:Y:S01]  /*1cb40*/  STL [R1+0x251c], R3 ;  /* 0x00251c0301007387 */ /* 0x0009e20000100800 */
[----:B---3--:R-:W-:Y:S02]  /*1cb50*/  IMAD R8, R10, 0x35, RZ ;  /* 0x000000350a087824 */ /* 0x008fe400078e02ff */
[C---:B-1----:R-:W-:Y:S01]  /*1cb60*/  IMAD.WIDE R4, R9.reuse, 0x2, R58 ;  /* 0x0000000209047825 */ /* 0x042fe200078e023a */
        /* <DEDUP_REMOVED lines=8> */
[----:B---3--:R-:W-:-:S03]  /*1cbf0*/  IMAD.WIDE R2, R8, 0x2, R38 ;  /* 0x0000000208027825 */ /* 0x008fc600078e0226 */
[----:B------:R-:W-:Y:S04]  /*1cc00*/  STL [R1+0x2540], R6 ;  /* 0x0025400601007387 */ /* 0x000fe80000100800 */
[----:B------:R3:W-:Y:S04]  /*1cc10*/  STL [R1+0x253c], R7 ;  /* 0x00253c0701007387 */ /* 0x0007e80000100800 */
[----:B------:R-:W-:Y:S01]  /*1cc20*/  STL [R1+0x2548], R2 ;  /* 0x0025480201007387 */ /* 0x000fe20000100800 */
[----:B------:R-:W-:Y:S02]  /*1cc30*/  IMAD R10, R11, 0x34, RZ ;  /* 0x000000340b0a7824 */ /* 0x000fe400078e02ff */
[C---:B-1----:R-:W-:Y:S01]  /*1cc40*/  IMAD.WIDE R4, R8.reuse, 0x2, R58 ;  /* 0x0000000208047825 */ /* 0x042fe200078e023a */
[----:B------:R1:W-:Y:S01]  /*1cc50*/  STL [R1+0x2544], R3 ;  /* 0x0025440301007387 */ /* 0x0003e20000100800 */
[----:B------:R-:W4:Y:S02]  /*1cc60*/  LDC R11, c[0x0][0x3a8] ;  /* 0x0000ea00ff0b7b82 */ /* 0x000f240000000800 */
[----:B---3--:R-:W-:-:S04]  /*1cc70*/  IMAD.WIDE R6, R8, 0x2, R60 ;  /* 0x0000000208067825 */ /* 0x008fc800078e023c */
[----:B-1----:R-:W-:-:S04]  /*1cc80*/  IMAD.WIDE R2, R8, 0x2, R26 ;  /* 0x0000000208027825 */ /* 0x002fc800078e021a */
        /* <DEDUP_REMOVED lines=9> */
[----:B---3--:R-:W-:-:S03]  /*1cd20*/  IMAD.WIDE R4, R10, 0x2, R58 ;  /* 0x000000020a047825 */ /* 0x008fc600078e023a */
[----:B------:R2:W-:Y:S04]  /*1cd30*/  STL [R1+0x2564], R9 ;  /* 0x0025640901007387 */ /* 0x0005e80000100800 */
[----:B------:R-:W-:Y:S04]  /*1cd40*/  STL [R1+0x2570], R2 ;  /* 0x0025700201007387 */ /* 0x000fe80000100800 */
[----:B------:R1:W-:Y:S01]  /*1cd50*/  STL [R1+0x256c], R3 ;  /* 0x00256c0301007387 */ /* 0x0003e20000100800 */
[----:B0-----:R-:W-:Y:S02]  /*1cd60*/  IMAD R8, R12, 0x33, RZ ;  /* 0x000000330c087824 */ /* 0x001fe400078e02ff */
[----:B--2---:R-:W-:Y:S01]  /*1cd70*/  IMAD R9, R13, 0x32, RZ ;  /* 0x000000320d097824 */ /* 0x004fe200078e02ff */
[----:B------:R-:W-:Y:S01]  /*1cd80*/  STL [R1+0x2578], R4 ;  /* 0x0025780401007387 */ /* 0x000fe20000100800 */
[----:B-1----:R-:W-:Y:S01]  /*1cd90*/  IMAD.WIDE R2, R10, 0x2, R60 ;  /* 0x000000020a027825 */ /* 0x002fe200078e023c */
[----:B------:R-:W0:Y:S02]  /*1cda0*/  LDC R12, c[0x0][0x3a8] ;  /* 0x0000ea00ff0c7b82 */ /* 0x000e240000000800 */
[----:B------:R1:W-:Y:S01]  /*1cdb0*/  STL [R1+0x2574], R5 ;  /* 0x0025740501007387 */ /* 0x0003e20000100800 */
[----:B------:R-:W-:-:S05]  /*1cdc0*/  IMAD.WIDE R6, R8, 0x2, R38 ;  /* 0x0000000208067825 */ /* 0x000fca00078e0226 */
[----:B------:R-:W2:Y:S01]  /*1cdd0*/  LDC R10, c[0x0][0x3a8] ;  /* 0x0000ea00ff0a7b82 */ /* 0x000ea20000000800 */
[----:B------:R-:W-:Y:S04]  /*1cde0*/  STL [R1+0x2580], R2 ;  /* 0x0025800201007387 */ /* 0x000fe80000100800 */
[----:B------:R3:W-:Y:S01]  /*1cdf0*/  STL [R1+0x257c], R3 ;  /* 0x00257c0301007387 */ /* 0x0007e20000100800 */
[C---:B-1----:R-:W-:Y:S02]  /*1ce00*/  IMAD.WIDE R4, R8.reuse, 0x2, R58 ;  /* 0x0000000208047825 */ /* 0x042fe400078e023a */
[----:B------:R-:W1:Y:S01]  /*1ce10*/  LDC R13, c[0x0][0x3a8] ;  /* 0x0000ea00ff0d7b82 */ /* 0x000e620000000800 */
[----:B------:R-:W-:Y:S01]  /*1ce20*/  STL [R1+0x2588], R6 ;  /* 0x0025880601007387 */ /* 0x000fe20000100800 */
[----:B---3--:R-:W-:-:S03]  /*1ce30*/  IMAD.WIDE R2, R8, 0x2, R26 ;  /* 0x0000000208027825 */ /* 0x008fc600078e021a */
[----:B------:R3:W-:Y:S04]  /*1ce40*/  STL [R1+0x2584], R7 ;  /* 0x0025840701007387 */ /* 0x0007e80000100800 */
[----:B------:R-:W-:Y:S04]  /*1ce50*/  STL [R1+0x2590], R2 ;  /* 0x0025900201007387 */ /* 0x000fe80000100800 */
[----:B------:R4:W-:Y:S01]  /*1ce60*/  STL [R1+0x258c], R3 ;  /* 0x00258c0301007387 */ /* 0x0009e20000100800 */
[----:B---3--:R-:W-:-:S03]  /*1ce70*/  IMAD.WIDE R6, R9, 0x2, R38 ;  /* 0x0000000209067825 */ /* 0x008fc600078e0226 */
[----:B------:R-:W-:Y:S01]  /*1ce80*/  STL [R1+0x2598], R4 ;  /* 0x0025980401007387 */ /* 0x000fe20000100800 */
[----:B----4-:R-:W-:-:S03]  /*1ce90*/  IMAD.WIDE R2, R8, 0x2, R60 ;  /* 0x0000000208027825 */ /* 0x010fc600078e023c */
[----:B------:R3:W-:Y:S04]  /*1cea0*/  STL [R1+0x2594], R5 ;  /* 0x0025940501007387 */ /* 0x0007e80000100800 */
[----:B------:R-:W-:Y:S04]  /*1ceb0*/  STL [R1+0x25a0], R2 ;  /* 0x0025a00201007387 */ /* 0x000fe80000100800 */
[----:B------:R4:W-:Y:S01]  /*1cec0*/  STL [R1+0x259c], R3 ;  /* 0x00259c0301007387 */ /* 0x0009e20000100800 */
[----:B--2---:R-:W-:Y:S02]  /*1ced0*/  IMAD R8, R10, 0x31, RZ ;  /* 0x000000310a087824 */ /* 0x004fe400078e02ff */
[C---:B---3--:R-:W-:Y:S01]  /*1cee0*/  IMAD.WIDE R4, R9.reuse, 0x2, R58 ;  /* 0x0000000209047825 */ /* 0x048fe200078e023a */
[----:B------:R-:W-:Y:S03]  /*1cef0*/  STL [R1+0x25a8], R6 ;  /* 0x0025a80601007387 */ /* 0x000fe60000100800 */
[C---:B----4-:R-:W-:Y:S01]  /*1cf00*/  IMAD.WIDE R2, R9.reuse, 0x2, R26 ;  /* 0x0000000209027825 */ /* 0x050fe200078e021a */
[----:B------:R2:W-:Y:S04]  /*1cf10*/  STL [R1+0x25a4], R7 ;  /* 0x0025a40701007387 */ /* 0x0005e80000100800 */
[----:B------:R-:W-:Y:S04]  /*1cf20*/  STL [R1+0x25b0], R2 ;  /* 0x0025b00201007387 */ /* 0x000fe80000100800 */
[----:B------:R3:W-:Y:S01]  /*1cf30*/  STL [R1+0x25ac], R3 ;  /* 0x0025ac0301007387 */ /* 0x0007e20000100800 */
[----:B--2---:R-:W-:-:S03]  /*1cf40*/  IMAD.WIDE R6, R9, 0x2, R60 ;  /* 0x0000000209067825 */ /* 0x004fc600078e023c */
[----:B------:R-:W-:Y:S04]  /*1cf50*/  STL [R1+0x25b8], R4 ;  /* 0x0025b80401007387 */ /* 0x000fe80000100800 */
[----:B------:R2:W-:Y:S01]  /*1cf60*/  STL [R1+0x25b4], R5 ;  /* 0x0025b40501007387 */ /* 0x0005e20000100800 */
[----:B---3--:R-:W-:-:S03]  /*1cf70*/  IMAD.WIDE R2, R8, 0x2, R38 ;  /* 0x0000000208027825 */ /* 0x008fc600078e0226 */
[----:B------:R-:W-:Y:S04]  /*1cf80*/  STL [R1+0x25c0], R6 ;  /* 0x0025c00601007387 */ /* 0x000fe80000100800 */
[----:B------:R3:W-:Y:S04]  /*1cf90*/  STL [R1+0x25bc], R7 ;  /* 0x0025bc0701007387 */ /* 0x0007e80000100800 */
[----:B------:R-:W-:Y:S01]  /*1cfa0*/  STL [R1+0x25c8], R2 ;  /* 0x0025c80201007387 */ /* 0x000fe20000100800 */
[----:B------:R-:W-:Y:S02]  /*1cfb0*/  IMAD R10, R11, 0x30, RZ ;  /* 0x000000300b0a7824 */ /* 0x000fe400078e02ff */
[C---:B--2---:R-:W-:Y:S01]  /*1cfc0*/  IMAD.WIDE R4, R8.reuse, 0x2, R58 ;  /* 0x0000000208047825 */ /* 0x044fe200078e023a */
[----:B------:R2:W-:Y:S01]  /*1cfd0*/  STL [R1+0x25c4], R3 ;  /* 0x0025c40301007387 */ /* 0x0005e20000100800 */
[----:B------:R-:W4:Y:S02]  /*1cfe0*/  LDC R11, c[0x0][0x3a8] ;  /* 0x0000ea00ff0b7b82 */ /* 0x000f240000000800 */
[----:B---3--:R-:W-:-:S04]  /*1cff0*/  IMAD.WIDE R6, R8, 0x2, R60 ;  /* 0x0000000208067825 */ /* 0x008fc800078e023c */
[----:B--2---:R-:W-:-:S04]  /*1d000*/  IMAD.WIDE R2, R8, 0x2, R26 ;  /* 0x0000000208027825 */ /* 0x004fc800078e021a */
[C---:B------:R-:W-:Y:S01]  /*1d010*/  IMAD.WIDE R8, R10.reuse, 0x2, R38 ;  /* 0x000000020a087825 */ /* 0x040fe200078e0226 */
[----:B------:R-:W-:Y:S04]  /*1d020*/  STL [R1+0x25d0], R2 ;  /* 0x0025d00201007387 */ /* 0x000fe80000100800 */
[----:B------:R2:W-:Y:S04]  /*1d030*/  STL [R1+0x25cc], R3 ;  /* 0x0025cc0301007387 */ /* 0x0005e80000100800 */
[----:B------:R-:W-:Y:S04]  /*1d040*/  STL [R1+0x25d8], R4 ;  /* 0x0025d80401007387 */ /* 0x000fe80000100800 */
[----:B------:R3:W-:Y:S01]  /*1d050*/  STL [R1+0x25d4], R5 ;  /* 0x0025d40501007387 */ /* 0x0007e20000100800 */
[----:B--2---:R-:W-:-:S03]  /*1d060*/  IMAD.WIDE R2, R10, 0x2, R26 ;  /* 0x000000020a027825 */ /* 0x004fc600078e021a */
        /* <DEDUP_REMOVED lines=8> */
[----:B-1----:R-:W-:Y:S01]  /*1d0f0*/  IMAD R9, R13, 0x2e, RZ ;  /* 0x0000002e0d097824 */ /* 0x002fe200078e02ff */
[----:B------:R-:W-:Y:S01]  /*1d100*/  STL [R1+0x25f8], R4 ;  /* 0x0025f80401007387 */ /* 0x000fe20000100800 */
[----:B--2---:R-:W-:Y:S01]  /*1d110*/  IMAD.WIDE R2, R10, 0x2, R60 ;  /* 0x000000020a027825 */ /* 0x004fe200078e023c */
        /* <DEDUP_REMOVED lines=201> */
[----:B------:R-:W-:Y:S02]  /*1ddb0*/  IMAD.SHL.U32 R10, R11, 0x20, RZ ;  /* 0x000000200b0a7824 */ /* 0x000fe400078e00ff */
        /* <DEDUP_REMOVED lines=359> */
[----:B------:R1:W-:Y:S06]  /*1f430*/  STL [R1+0x2af4], R5 ;  /* 0x002af40501007387 */ /* 0x0003ec0000100800 */
[----:B------:R-:W2:Y:S01]  /*1f440*/  LDC R10, c[0x0][0x3a8] ;  /* 0x0000ea00ff0a7b82 */ /* 0x000ea20000000800 */
[C---:B------:R-:W-:Y:S01]  /*1f450*/  IMAD.WIDE R6, R8.reuse, 0x2, R38 ;  /* 0x0000000208067825 */ /* 0x040fe200078e0226 */
[----:B------:R-:W-:Y:S04]  /*1f460*/  STL [R1+0x2b00], R2 ;  /* 0x002b000201007387 */ /* 0x000fe80000100800 */
[----:B------:R3:W-:Y:S01]  /*1f470*/  STL [R1+0x2afc], R3 ;  /* 0x002afc0301007387 */ /* 0x0007e20000100800 */
[C---:B-1----:R-:W-:Y:S01]  /*1f480*/  IMAD.WIDE R4, R8.reuse, 0x2, R58 ;  /* 0x0000000208047825 */ /* 0x042fe200078e023a */
[----:B------:R-:W1:Y:S02]  /*1f490*/  LDC R13, c[0x0][0x3a8] ;  /* 0x0000ea00ff0d7b82 */ /* 0x000e640000000800 */
        /* <DEDUP_REMOVED lines=9> */
[----:B------:R-:W-:Y:S01]  /*1f530*/  STL [R1+0x2b20], R2 ;  /* 0x002b200201007387 */ /* 0x000fe20000100800 */
[----:B--2---:R-:W-:-:S03]  /*1f540*/  IMAD R10, R10, 0x5, RZ ;  /* 0x000000050a0a7824 */ /* 0x004fc600078e02ff */
[----:B------:R2:W-:Y:S01]  /*1f550*/  STL [R1+0x2b1c], R3 ;  /* 0x002b1c0301007387 */ /* 0x0005e20000100800 */
[----:B---3--:R-:W-:-:S03]  /*1f560*/  IMAD.WIDE R4, R9, 0x2, R58 ;  /* 0x0000000209047825 */ /* 0x008fc600078e023a */
[----:B------:R-:W-:Y:S01]  /*1f570*/  STL [R1+0x2b28], R6 ;  /* 0x002b280601007387 */ /* 0x000fe20000100800 */
[----:B--2---:R-:W-:-:S03]  /*1f580*/  IMAD.WIDE R2, R9, 0x2, R26 ;  /* 0x0000000209027825 */ /* 0x004fc600078e021a */
[----:B------:R2:W-:Y:S04]  /*1f590*/  STL [R1+0x2b24], R7 ;  /* 0x002b240701007387 */ /* 0x0005e80000100800 */
[----:B------:R-:W-:Y:S04]  /*1f5a0*/  STL [R1+0x2bd0], R2 ;  /* 0x002bd00201007387 */ /* 0x000fe80000100800 */
[----:B------:R3:W-:Y:S01]  /*1f5b0*/  STL [R1+0x2bcc], R3 ;  /* 0x002bcc0301007387 */ /* 0x0007e20000100800 */
[----:B--2---:R-:W-:-:S03]  /*1f5c0*/  IMAD.WIDE R6, R9, 0x2, R60 ;  /* 0x0000000209067825 */ /* 0x004fc600078e023c */
[----:B------:R-:W-:Y:S01]  /*1f5d0*/  STL [R1+0x2bd8], R4 ;  /* 0x002bd80401007387 */ /* 0x000fe20000100800 */
[----:B------:R-:W-:-:S03]  /*1f5e0*/  IMAD.WIDE R8, R10, 0x2, R38 ;  /* 0x000000020a087825 */ /* 0x000fc600078e0226 */
[----:B------:R2:W-:Y:S01]  /*1f5f0*/  STL [R1+0x2bd4], R5 ;  /* 0x002bd40501007387 */ /* 0x0005e20000100800 */
[----:B---3--:R-:W-:-:S03]  /*1f600*/  IMAD.WIDE R2, R10, 0x2, R26 ;  /* 0x000000020a027825 */ /* 0x008fc600078e021a */
[----:B------:R3:W-:Y:S04]  /*1f610*/  STL [R1+0x2be0], R6 ;  /* 0x002be00601007387 */ /* 0x0007e80000100800 */
[----:B------:R-:W-:Y:S01]  /*1f620*/  STL [R1+0x2bdc], R7 ;  /* 0x002bdc0701007387 */ /* 0x000fe20000100800 */
[----:B--2---:R-:W-:-:S03]  /*1f630*/  IMAD.WIDE R4, R10, 0x2, R58 ;  /* 0x000000020a047825 */ /* 0x004fc600078e023a */
[----:B------:R-:W-:Y:S04]  /*1f640*/  STL [R1+0x2b30], R8 ;  /* 0x002b300801007387 */ /* 0x000fe80000100800 */
[----:B------:R2:W-:Y:S01]  /*1f650*/  STL [R1+0x2b2c], R9 ;  /* 0x002b2c0901007387 */ /* 0x0005e20000100800 */
[----:B---3--:R-:W-:Y:S02]  /*1f660*/  IMAD.SHL.U32 R6, R11, 0x4, RZ ;  /* 0x000000040b067824 */ /* 0x008fe400078e00ff */
[----:B------:R-:W3:Y:S01]  /*1f670*/  LDC R11, c[0x0][0x3a8] ;  /* 0x0000ea00ff0b7b82 */ /* 0x000ee20000000800 */
[----:B------:R-:W-:Y:S04]  /*1f680*/  STL [R1+0x2b38], R2 ;  /* 0x002b380201007387 */ /* 0x000fe80000100800 */
[----:B------:R4:W-:Y:S03]  /*1f690*/  STL [R1+0x2b34], R3 ;  /* 0x002b340301007387 */ /* 0x0009e60000100800 */
[----:B--2---:R-:W2:Y:S01]  /*1f6a0*/  LDC R9, c[0x0][0x3a8] ;  /* 0x0000ea00ff097b82 */ /* 0x004ea20000000800 */
[----:B------:R-:W-:Y:S04]  /*1f6b0*/  STL [R1+0x2b40], R4 ;  /* 0x002b400401007387 */ /* 0x000fe80000100800 */
[----:B------:R0:W-:Y:S01]  /*1f6c0*/  STL [R1+0x2b3c], R5 ;  /* 0x002b3c0501007387 */ /* 0x0001e20000100800 */
[----:B----4-:R-:W-:-:S02]  /*1f6d0*/  IMAD.WIDE R2, R10, 0x2, R60 ;  /* 0x000000020a027825 */ /* 0x010fc400078e023c */
[----:B------:R-:W4:Y:S03]  /*1f6e0*/  LDC R10, c[0x0][0x3a8] ;  /* 0x0000ea00ff0a7b82 */ /* 0x000f260000000800 */
[----:B------:R-:W-:Y:S01]  /*1f6f0*/  STL [R1+0x2b48], R2 ;  /* 0x002b480201007387 */ /* 0x000fe20000100800 */
[----:B0-----:R-:W-:-:S03]  /*1f700*/  IMAD.WIDE R4, R6, 0x2, R38 ;  /* 0x0000000206047825 */ /* 0x001fc600078e0226 */
[----:B------:R0:W-:Y:S04]  /*1f710*/  STL [R1+0x2b44], R3 ;  /* 0x002b440301007387 */ /* 0x0001e80000100800 */
[----:B------:R-:W-:Y:S01]  /*1f720*/  STL [R1+0x2b50], R4 ;  /* 0x002b500401007387 */ /* 0x000fe20000100800 */
[----:B------:R-:W-:Y:S02]  /*1f730*/  IMAD R8, R12, 0x3, RZ ;  /* 0x000000030c087824 */ /* 0x000fe400078e02ff */
[----:B------:R-:W1:Y:S01]  /*1f740*/  LDC R12, c[0x0][0x3a8] ;  /* 0x0000ea00ff0c7b82 */ /* 0x000e620000000800 */
[----:B------:R3:W-:Y:S01]  /*1f750*/  STL [R1+0x2b4c], R5 ;  /* 0x002b4c0501007387 */ /* 0x0007e20000100800 */
[----:B0-----:R-:W-:-:S05]  /*1f760*/  IMAD.WIDE R2, R6, 0x2, R26 ;  /* 0x0000000206027825 */ /* 0x001fca00078e021a */
[----:B------:R-:W-:Y:S01]  /*1f770*/  STL [R1+0x2b58], R2 ;  /* 0x002b580201007387 */ /* 0x000fe20000100800 */
[----:B---3--:R-:W-:-:S03]  /*1f780*/  IMAD.WIDE R4, R6, 0x2, R58 ;  /* 0x0000000206047825 */ /* 0x008fc600078e023a */
[----:B------:R0:W-:Y:S01]  /*1f790*/  STL [R1+0x2b54], R3 ;  /* 0x002b540301007387 */ /* 0x0001e20000100800 */
[----:B------:R-:W-:-:S03]  /*1f7a0*/  IMAD.WIDE R6, R6, 0x2, R60 ;  /* 0x0000000206067825 */ /* 0x000fc600078e023c */
[----:B------:R-:W-:Y:S04]  /*1f7b0*/  STL [R1+0x2b60], R4 ;  /* 0x002b600401007387 */ /* 0x000fe80000100800 */
[----:B------:R3:W-:Y:S01]  /*1f7c0*/  STL [R1+0x2b5c], R5 ;  /* 0x002b5c0501007387 */ /* 0x0007e20000100800 */
[----:B0-----:R-:W-:-:S03]  /*1f7d0*/  IMAD.WIDE R2, R8, 0x2, R38 ;  /* 0x0000000208027825 */ /* 0x001fc600078e0226 */
[----:B------:R-:W-:Y:S04]  /*1f7e0*/  STL [R1+0x2b68], R6 ;  /* 0x002b680601007387 */ /* 0x000fe80000100800 */
[----:B------:R0:W-:Y:S04]  /*1f7f0*/  STL [R1+0x2b64], R7 ;  /* 0x002b640701007387 */ /* 0x0001e80000100800 */
[----:B------:R-:W-:Y:S01]  /*1f800*/  STL [R1+0x2b70], R2 ;  /* 0x002b700201007387 */ /* 0x000fe20000100800 */
[----:B---3--:R-:W-:-:S03]  /*1f810*/  IMAD.WIDE R4, R8, 0x2, R58 ;  /* 0x0000000208047825 */ /* 0x008fc600078e023a */
[----:B------:R3:W-:Y:S01]  /*1f820*/  STL [R1+0x2b6c], R3 ;  /* 0x002b6c0301007387 */ /* 0x0007e20000100800 */
[----:B--2---:R-:W-:Y:S02]  /*1f830*/  IMAD.SHL.U32 R9, R9, 0x2, RZ ;  /* 0x0000000209097824 */ /* 0x004fe400078e00ff */
[----:B0-----:R-:W-:-:S04]  /*1f840*/  IMAD.WIDE R6, R8, 0x2, R60 ;  /* 0x0000000208067825 */ /* 0x001fc800078e023c */
[----:B---3--:R-:W-:-:S05]  /*1f850*/  IMAD.WIDE R2, R8, 0x2, R26 ;  /* 0x0000000208027825 */ /* 0x008fca00078e021a */
[----:B------:R-:W-:Y:S04]  /*1f860*/  STL [R1+0x2b78], R2 ;  /* 0x002b780201007387 */ /* 0x000fe80000100800 */
[----:B------:R0:W-:Y:S04]  /*1f870*/  STL [R1+0x2b74], R3 ;  /* 0x002b740301007387 */ /* 0x0001e80000100800 */
[----:B------:R-:W-:Y:S04]  /*1f880*/  STL [R1+0x2b80], R4 ;  /* 0x002b800401007387 */ /* 0x000fe80000100800 */
[----:B------:R2:W-:Y:S01]  /*1f890*/  STL [R1+0x2b7c], R5 ;  /* 0x002b7c0501007387 */ /* 0x0005e20000100800 */
[----:B0-----:R-:W-:-:S03]  /*1f8a0*/  IMAD.WIDE R2, R9, 0x2, R38 ;  /* 0x0000000209027825 */ /* 0x001fc600078e0226 */
[----:B------:R-:W-:Y:S04]  /*1f8b0*/  STL [R1+0x2b88], R6 ;  /* 0x002b880601007387 */ /* 0x000fe80000100800 */
[----:B------:R0:W-:Y:S01]  /*1f8c0*/  STL [R1+0x2b84], R7 ;  /* 0x002b840701007387 */ /* 0x0001e20000100800 */
[----:B--2---:R-:W-:-:S03]  /*1f8d0*/  IMAD.WIDE R4, R9, 0x2, R26 ;  /* 0x0000000209047825 */ /* 0x004fc600078e021a */
[----:B------:R-:W-:Y:S04]  /*1f8e0*/  STL [R1+0x2b90], R2 ;  /* 0x002b900201007387 */ /* 0x000fe80000100800 */
[----:B------:R4:W-:Y:S01]  /*1f8f0*/  STL [R1+0x2b8c], R3 ;  /* 0x002b8c0301007387 */ /* 0x0009e20000100800 */
[----:B0-----:R-:W-:-:S03]  /*1f900*/  IMAD.WIDE R6, R9, 0x2, R58 ;  /* 0x0000000209067825 */ /* 0x001fc600078e023a */
[----:B------:R-:W-:Y:S01]  /*1f910*/  STL [R1+0x2b98], R4 ;  /* 0x002b980401007387 */ /* 0x000fe20000100800 */
[----:B------:R-:W-:-:S03]  /*1f920*/  IMAD.WIDE R8, R9, 0x2, R60 ;  /* 0x0000000209087825 */ /* 0x000fc600078e023c */
[----:B------:R0:W-:Y:S01]  /*1f930*/  STL [R1+0x2b94], R5 ;  /* 0x002b940501007387 */ /* 0x0001e20000100800 */
[----:B----4-:R-:W-:-:S03]  /*1f940*/  IMAD.WIDE R2, R10, 0x2, R38 ;  /* 0x000000020a027825 */ /* 0x010fc600078e0226 */
[----:B------:R-:W-:Y:S04]  /*1f950*/  STL [R1+0x2ba0], R6 ;  /* 0x002ba00601007387 */ /* 0x000fe80000100800 */
[----:B------:R1:W-:Y:S01]  /*1f960*/  STL [R1+0x2b9c], R7 ;  /* 0x002b9c0701007387 */ /* 0x0003e20000100800 */
[----:B0-----:R-:W-:-:S03]  /*1f970*/  IMAD.WIDE R4, R11, 0x2, R26 ;  /* 0x000000020b047825 */ /* 0x001fc600078e021a */
[----:B------:R-:W-:Y:S04]  /*1f980*/  STL [R1+0x2ba8], R8 ;  /* 0x002ba80801007387 */ /* 0x000fe80000100800 */
[----:B------:R-:W-:Y:S01]  /*1f990*/  STL [R1+0x2ba4], R9 ;  /* 0x002ba40901007387 */ /* 0x000fe20000100800 */
[----:B-1----:R-:W-:-:S03]  /*1f9a0*/  IMAD.WIDE R6, R12, 0x2, R58 ;  /* 0x000000020c067825 */ /* 0x002fc600078e023a */
[----:B------:R-:W-:Y:S04]  /*1f9b0*/  STL [R1+0x2bb0], R2 ;  /* 0x002bb00201007387 */ /* 0x000fe80000100800 */
[----:B------:R0:W-:Y:S04]  /*1f9c0*/  STL [R1+0x2bac], R3 ;  /* 0x002bac0301007387 */ /* 0x0001e80000100800 */
[----:B------:R-:W-:Y:S04]  /*1f9d0*/  STL [R1+0x2bb8], R4 ;  /* 0x002bb80401007387 */ /* 0x000fe80000100800 */
[----:B------:R-:W-:Y:S01]  /*1f9e0*/  STL [R1+0x2bb4], R5 ;  /* 0x002bb40501007387 */ /* 0x000fe20000100800 */
[----:B0-----:R-:W-:-:S03]  /*1f9f0*/  IMAD.WIDE R2, R13, 0x2, R60 ;  /* 0x000000020d027825 */ /* 0x001fc600078e023c */
[----:B------:R-:W-:Y:S04]  /*1fa00*/  STL [R1+0x2bc0], R6 ;  /* 0x002bc00601007387 */ /* 0x000fe80000100800 */
[----:B------:R-:W-:Y:S04]  /*1fa10*/  STL [R1+0x2bbc], R7 ;  /* 0x002bbc0701007387 */ /* 0x000fe80000100800 */
[----:B------:R-:W-:Y:S04]  /*1fa20*/  STL [R1+0x2bc8], R2 ;  /* 0x002bc80201007387 */ /* 0x000fe80000100800 */
[----:B------:R0:W-:Y:S04]  /*1fa30*/  STL [R1+0x2bc4], R3 ;  /* 0x002bc40301007387 */ /* 0x0001e80000100800 */
[----:B------:R1:W-:Y:S04]  /*1fa40*/  STL [R1+0xf78], RZ ;  /* 0x000f78ff01007387 */ /* 0x0003e80000100800 */
        /* <DEDUP_REMOVED lines=314> */
[----:B------:R1:W-:Y:S01]  /*20df0*/  STL [R1+0x4e8], RZ ;  /* 0x0004e8ff01007387 */ /* 0x0003e20000100800 */
[----:B------:R-:W2:Y:S03]  /*20e00*/  S2R R61, SR_TID.X ;  /* 0x00000000003d7919 */ /* 0x000ea60000002100 */
        /* <DEDUP_REMOVED lines=29> */
[----:B--2---:R-:W-:-:S03]  /*20fe0*/  LOP3.LUT R61, R61, 0x1f, RZ, 0xc0, !PT ;  /* 0x0000001f3d3d7812 */ /* 0x004fc600078ec0ff */
[----:B------:R1:W-:Y:S04]  /*20ff0*/  STL [R1+0xaf0], RZ ;  /* 0x000af0ff01007387 */ /* 0x0003e80000100800 */
[----:B------:R1:W-:Y:S04]  /*21000*/  STL [R1+0xaf4], RZ ;  /* 0x000af4ff01007387 */ /* 0x0003e80000100800 */
[----:B------:R1:W-:Y:S04]  /*21010*/  STL [R1+0xaf8], RZ ;  /* 0x000af8ff01007387 */ /* 0x0003e80000100800 */
[----:B------:R1:W-:Y:S04]  /*21020*/  STL [R1+0xafc], RZ ;  /* 0x000afcff01007387 */ /* 0x0003e80000100800 */
[----:B------:R1:W-:Y:S01]  /*21030*/  STL [R1+0xa70], RZ ;  /* 0x000a70ff01007387 */ /* 0x0003e20000100800 */
[----:B0-----:R-:W-:-:S02]  /*21040*/  IMAD.SHL.U32 R3, R61, 0x2, RZ ;  /* 0x000000023d037824 */ /* 0x001fc400078e00ff */
[----:B------:R-:W0:Y:S01]  /*21050*/  LDC R61, c[0x0][0x3ac] ;  /* 0x0000eb00ff3d7b82 */ /* 0x000e220000000800 */
        /* <DEDUP_REMOVED lines=14> */
[----:B0-----:R-:W-:Y:S01]  /*21140*/  IMAD.SHL.U32 R2, R61, 0x80, RZ ;  /* 0x000000803d027824 */ /* 0x001fe200078e00ff */
[----:B------:R-:W-:Y:S01]  /*21150*/  USHF.R.S32.HI UR6, URZ, 0x1f, UR4 ;  /* 0x0000001fff067899 */ /* 0x000fe20008011404 */
[----:B------:R-:W-:-:S03]  /*21160*/  IMAD.SHL.U32 R4, R0, 0x80, RZ ;  /* 0x0000008000047824 */ /* 0x000fc600078e00ff */
[----:B------:R-:W-:Y:S01]  /*21170*/  SHF.R.S32.HI R0, RZ, 0x1f, R2 ;  /* 0x0000001fff007819 */ /* 0x000fe20000011402 */
[----:B------:R-:W-:Y:S01]  /*21180*/  ULEA.HI UR6, UR6, UR4, URZ, 0x7 ;  /* 0x0000000406067291 */ /* 0x000fe2000f8f38ff */
[----:B------:R1:W-:Y:S01]  /*21190*/  STL [R1+0x92c], RZ ;  /* 0x00092cff01007387 */ /* 0x0003e20000100800 */
[----:B------:R-:W-:Y:S02]  /*211a0*/  SHF.R.S32.HI R5, RZ, 0x1f, R4 ;  /* 0x0000001fff057819 */ /* 0x000fe40000011404 */
[----:B------:R-:W-:Y:S01]  /*211b0*/  USHF.R.S32.HI UR6, URZ, 0x7, UR6 ;  /* 0x00000007ff067899 */ /* 0x000fe20008011406 */
[----:B------:R-:W-:Y:S01]  /*211c0*/  SHF.L.U64.HI R0, R2, 0x1, R0 ;  /* 0x0000000102007819 */ /* 0x000fe20000010200 */
[----:B------:R1:W-:Y:S01]  /*211d0*/  STL [R1+0x680], RZ ;  /* 0x000680ff01007387 */ /* 0x0003e20000100800 */
[----:B------:R-:W-:Y:S02]  /*211e0*/  SHF.L.U64.HI R2, R4, 0x1, R5 ;  /* 0x0000000104027819 */ /* 0x000fe40000010205 */
[C---:B------:R-:W-:Y:S01]  /*211f0*/  LOP3.LUT R4, R3.reuse, 0x10, RZ, 0x3c, !PT ;  /* 0x0000001003047812 */ /* 0x040fe200078e3cff */
[----:B------:R1:W-:Y:S01]  /*21200*/  STL [R1+0x684], RZ ;  /* 0x000684ff01007387 */ /* 0x0003e20000100800 */
[----:B------:R-:W-:-:S02]  /*21210*/  LOP3.LUT R6, R3, 0x20, RZ, 0x3c, !PT ;  /* 0x0000002003067812 */ /* 0x000fc400078e3cff */
[----:B------:R-:W-:Y:S01]  /*21220*/  LOP3.LUT R5, R3, 0x30, RZ, 0x3c, !PT ;  /* 0x0000003003057812 */ /* 0x000fe200078e3cff */
        /* <DEDUP_REMOVED lines=116> */
[----:B------:R-:W0:Y:S03]  /*21970*/  S2R R61, SR_TID.X ;  /* 0x00000000003d7919 */ /* 0x000e260000002100 */
        /* <DEDUP_REMOVED lines=8> */
[C---:B0-----:R-:W-:Y:S01]  /*21a00*/  LOP3.LUT R60, R61.reuse, 0x7, RZ, 0xc0, !PT ;  /* 0x000000073d3c7812 */ /* 0x041fe200078ec0ff */
[----:B------:R-:W-:-:S02]  /*21a10*/  IMAD.SHL.U32 R58, R61, 0x2, RZ ;  /* 0x000000023d3a7824 */ /* 0x000fc400078e00ff */
[----:B------:R1:W-:Y:S01]  /*21a20*/  STL [R1+0x7f8], RZ ;  /* 0x0007f8ff01007387 */ /* 0x0003e20000100800 */
[----:B------:R-:W-:Y:S02]  /*21a30*/  IMAD.SHL.U32 R59, R61, 0x80, RZ ;  /* 0x000000803d3b7824 */ /* 0x000fe400078e00ff */
[----:B------:R-:W-:Y:S01]  /*21a40*/  IMAD R60, R60, 0x110, RZ ;  /* 0x000001103c3c7824 */ /* 0x000fe200078e02ff */
[----:B------:R1:W-:Y:S04]  /*21a50*/  STL [R1+0x7fc], RZ ;  /* 0x0007fcff01007387 */ /* 0x0003e80000100800 */
[----:B------:R1:W-:Y:S01]  /*21a60*/  STL [R1+0x840], RZ ;  /* 0x000840ff01007387 */ /* 0x0003e20000100800 */
[C-C-:B------:R-:W-:Y:S02]  /*21a70*/  LOP3.LUT R61, R60.reuse, 0x10, R58.reuse, 0x78, !PT ;  /* 0x000000103c3d7812 */ /* 0x140fe400078e783a */
[----:B------:R-:W-:Y:S01]  /*21a80*/  LOP3.LUT R60, R60, 0x30, R58, 0x78, !PT ;  /* 0x000000303c3c7812 */ /* 0x000fe200078e783a */
[----:B------:R1:W-:Y:S01]  /*21a90*/  STL [R1+0x844], RZ ;  /* 0x000844ff01007387 */ /* 0x0003e20000100800 */
[----:B------:R-:W-:-:S02]  /*21aa0*/  LOP3.LUT R61, R61, 0x800, R59, 0xf8, !PT ;  /* 0x000008003d3d7812 */ /* 0x000fc400078ef83b */
[----:B------:R-:W-:Y:S01]  /*21ab0*/  LOP3.LUT R4, R60, 0x40, RZ, 0x3c, !PT ;  /* 0x000000403c047812 */ /* 0x000fe200078e3cff */
[----:B------:R1:W-:Y:S01]  /*21ac0*/  STL [R1+0x848], RZ ;  /* 0x000848ff01007387 */ /* 0x0003e20000100800 */
[C---:B------:R-:W-:Y:S02]  /*21ad0*/  LOP3.LUT R6, R61.reuse, 0x20, RZ, 0x3c, !PT ;  /* 0x000000203d067812 */ /* 0x040fe400078e3cff */
[C---:B------:R-:W-:Y:S01]  /*21ae0*/  LOP3.LUT R5, R61.reuse, 0x40, RZ, 0x3c, !PT ;  /* 0x000000403d057812 */ /* 0x040fe200078e3cff */
[----:B------:R1:W-:Y:S01]  /*21af0*/  STL [R1+0x84c], RZ ;  /* 0x00084cff01007387 */ /* 0x0003e20000100800 */
[----:B------:R-:W-:-:S03]  /*21b00*/  LOP3.LUT R4, R61, 0x60, RZ, 0x3c, !PT ;  /* 0x000000603d047812 */ /* 0x000fc600078e3cff */
        /* <DEDUP_REMOVED lines=15> */
[----:B------:R1:W-:Y:S02]  /*21c00*/  STL [R1+0x80c], RZ ;  /* 0x00080cff01007387 */ /* 0x0003e40000100800 */
.L_x_1:
[----:B------:R-:W2:Y:S01]  /*21c10*/  LDL.64 R6, [R1+0xb68] ;  /* 0x000b680001067983 */ /* 0x000ea20000100a00 */
[----:B0-----:R-:W0:Y:S03]  /*21c20*/  LDC R4, c[0x0][0x3a0] ;  /* 0x0000e800ff047b82 */ /* 0x001e260000000800 */
[----:B--2---:R2:W-:Y:S04]  /*21c30*/  STL [R1+0x3d24], R7 ;  /* 0x003d240701007387 */ /* 0x0045e80000100800 */
[----:B--2---:R-:W0:Y:S04]  /*21c40*/  LDL R7, [R1+0xf78] ;  /* 0x000f780001077983 */ /* 0x004e280000100800 */
[----:B------:R-:W-:Y:S04]  /*21c50*/  STL [R1+0x3744], R61 ;  /* 0x0037443d01007387 */ /* 0x000fe80000100800 */
        /* <DEDUP_REMOVED lines=73> */
[----:B------:R-:W-:Y:S01]  /*220f0*/  STL [R1+0x38c4], R61 ;  /* 0x0038c43d01007387 */ /* 0x000fe20000100800 */
[----:B0-----:R-:W-:-:S03]  /*22100*/  IMAD R4, R7, -0x80, R4 ;  /* 0xffffff8007047824 */ /* 0x001fc600078e0204 */
        /* <DEDUP_REMOVED lines=140> */
[----:B-----5:R-:W-:Y:S04]  /*229d0*/  STL [R1+0x3740], R60 ;  /* 0x0037403c01007387 */ /* 0x020fe80000100800 */
        /* <DEDUP_REMOVED lines=303> */
[----:B------:R-:W2:Y:S01]  /*23cd0*/  LDL.LU R7, [R1+0x3d24] ;  /* 0x003d240001077983 */ /* 0x000ea20000300800 */
[----:B------:R-:W-:-:S02]  /*23ce0*/  ISETP.GT.AND P0, PT, R4, RZ, PT ;  /* 0x000000ff0400720c */ /* 0x000fc40003f04270 */
[----:B0-----:R-:W-:Y:S02]  /*23cf0*/  PRMT R60, RZ, 0x7610, R60 ;  /* 0x00007610ff3c7816 */ /* 0x001fe4000000003c */
[----:B------:R-:W-:Y:S02]  /*23d00*/  PRMT R61, RZ, 0x7610, R61 ;  /* 0x00007610ff3d7816 */ /* 0x000fe4000000003d */
[----:B------:R-:W-:-:S07]  /*23d10*/  ISETP.GT.AND P1, PT, R4, 0x1, PT ;  /* 0x000000010400780c */ /* 0x000fce0003f24270 */
[----:B--2---:R-:W2:Y:S04]  /*23d20*/  @P0 LDG.E.U16 R60, desc[UR8][R6.64] ;  /* 0x00000008063c0981 */ /* 0x004ea8000c1e1500 */
[----:B--2---:R0:W-:Y:S04]  /*23d30*/  STL [R1+0x784], R60 ;  /* 0x0007843c01007387 */ /* 0x0041e80000100800 */
[----:B0-----:R-:W2:Y:S04]  /*23d40*/  LDL.LU R60, [R1+0x3d20] ;  /* 0x003d2000013c7983 */ /* 0x001ea80000300800 */
[----:B------:R-:W3:Y:S01]  /*23d50*/  LDL.64 R6, [R1+0xb60] ;  /* 0x000b600001067983 */ /* 0x000ee20000100a00 */
[----:B--2---:R-:W-:-:S03]  /*23d60*/  PRMT R60, RZ, 0x7610, R60 ;  /* 0x00007610ff3c7816 */ /* 0x004fc6000000003c */
[----:B---3--:R-:W2:Y:S04]  /*23d70*/  @P0 LDG.E.U16 R61, desc[UR8][R6.64] ;  /* 0x00000008063d0981 */ /* 0x008ea8000c1e1500 */
        /* <DEDUP_REMOVED lines=12> */
[----:B------:R-:W3:Y:S04]  /*23e40*/  LDL R6, [R1+0x2bc4] ;  /* 0x002bc40001067983 */ /* 0x000ee80000100800 */
[----:B------:R-:W3:Y:S01]  /*23e50*/  LDL R7, [R1+0x2bc8] ;  /* 0x002bc80001077983 */ /* 0x000ee20000100800 */
[----:B------:R-:W-:-:S02]  /*23e60*/  ISETP.GT.AND P0, PT, R4, 0x2, PT ;  /* 0x000000020400780c */ /* 0x000fc40003f04270 */
[----:B--2---:R-:W-:Y:S02]  /*23e70*/  PRMT R61, RZ, 0x7610, R61 ;  /* 0x00007610ff3d7816 */ /* 0x004fe4000000003d */
[----:B---3--:R-:W-:-:S04]  /*23e80*/  @P1 LOP3.LUT R7, R7, R6, RZ, 0x3c, !PT ;  /* 0x0000000607071212 */ /* 0x008fc800078e3cff */
[----:B------:R-:W-:-:S04]  /*23e90*/  @P1 LOP3.LUT R6, R7, R6, RZ, 0x3c, !PT ;  /* 0x0000000607061212 */ /* 0x000fc800078e3cff */
[----:B------:R-:W-:-:S05]  /*23ea0*/  @P1 LOP3.LUT R7, R7, R6, RZ, 0x3c, !PT ;  /* 0x0000000607071212 */ /* 0x000fca00078e3cff */
[----:B------:R-:W2:Y:S04]  /*23eb0*/  @P1 LDG.E.U16 R60, desc[UR8][R6.64] ;  /* 0x00000008063c1981 */ /* 0x000ea8000c1e1500 */
[----:B--2---:R0:W-:Y:S04]  /*23ec0*/  STL [R1+0x774], R60 ;  /* 0x0007743c01007387 */ /* 0x0041e80000100800 */
[----:B0-----:R-:W2:Y:S04]  /*23ed0*/  LDL.LU R60, [R1+0x3d10] ;  /* 0x003d1000013c7983 */ /* 0x001ea80000300800 */
[----:B------:R-:W3:Y:S04]  /*23ee0*/  LDL R6, [R1+0x2bbc] ;  /* 0x002bbc0001067983 */ /* 0x000ee80000100800 */
[----:B------:R-:W3:Y:S01]  /*23ef0*/  LDL R7, [R1+0x2bc0] ;  /* 0x002bc00001077983 */ /* 0x000ee20000100800 */
[----:B--2---:R-:W-:-:S02]  /*23f00*/  PRMT R60, RZ, 0x7610, R60 ;  /* 0x00007610ff3c7816 */ /* 0x004fc4000000003c */
        /* <DEDUP_REMOVED lines=211> */
[----:B------:R-:W-:-:S02]  /*24c40*/  PRMT R2, RZ, 0x7610, R2 ;  /* 0x00007610ff027816 */ /* 0x000fc40000000002 */
[----:B------:R-:W-:Y:S02]  /*24c50*/  ISETP.GT.AND P0, PT, R4, 0x8, PT ;  /* 0x000000080400780c */ /* 0x000fe40003f04270 */
        /* <DEDUP_REMOVED lines=8> */
[----:B------:R-:W3:Y:S02]  /*24ce0*/  LDL R7, [R1+0x2b18] ;  /* 0x002b180001077983 */ /* 0x000ee40000100800 */
[----:B---3--:R-:W-:-:S04]  /*24cf0*/  @P1 LOP3.LUT R7, R7, R6, RZ, 0x3c, !PT ;  /* 0x0000000607071212 */ /* 0x008fc800078e3cff */
[----:B------:R-:W-:-:S04]  /*24d00*/  @P1 LOP3.LUT R6, R7, R6, RZ, 0x3c, !PT ;  /* 0x0000000607061212 */ /* 0x000fc800078e3cff */
[----:B------:R-:W-:-:S05]  /*24d10*/  @P1 LOP3.LUT R7, R7, R6, RZ, 0x3c, !PT ;  /* 0x0000000607071212 */ /* 0x000fca00078e3cff */
[----:B------:R-:W3:Y:S04]  /*24d20*/  @P1 LDG.E.U16 R61, desc[UR8][R6.64] ;  /* 0x00000008063d1981 */ /* 0x000ee8000c1e1500 */
[----:B---3--:R0:W-:Y:S04]  /*24d30*/  STL [R1+0x700], R61 ;  /* 0x0007003d01007387 */ /* 0x0081e80000100800 */
[----:B0-----:R-:W3:Y:S04]  /*24d40*/  LDL.LU R61, [R1+0x3cac] ;  /* 0x003cac00013d7983 */ /* 0x001ee80000300800 */
[----:B------:R-:W4:Y:S04]  /*24d50*/  LDL R6, [R1+0x2b0c] ;  /* 0x002b0c0001067983 */ /* 0x000f280000100800 */
[----:B------:R-:W4:Y:S01]  /*24d60*/  LDL R7, [R1+0x2b10] ;  /* 0x002b100001077983 */ /* 0x000f220000100800 */
[----:B---3--:R-:W-:-:S02]  /*24d70*/  PRMT R61, RZ, 0x7610, R61 ;  /* 0x00007610ff3d7816 */ /* 0x008fc4000000003d */
[----:B----4-:R-:W-:-:S04]  /*24d80*/  @P1 LOP3.LUT R7, R7, R6, RZ, 0x3c, !PT ;  /* 0x0000000607071212 */ /* 0x010fc800078e3cff */
[----:B------:R-:W-:-:S04]  /*24d90*/  @P1 LOP3.LUT R6, R7, R6, RZ, 0x3c, !PT ;  /* 0x0000000607061212 */ /* 0x000fc800078e3cff */
[----:B------:R-:W-:-:S05]  /*24da0*/  @P1 LOP3.LUT R7, R7, R6, RZ, 0x3c, !PT ;  /* 0x0000000607071212 */ /* 0x000fca00078e3cff */
[----:B------:R-:W3:Y:S04]  /*24db0*/  @P1 LDG.E.U16 R2, desc[UR8][R6.64] ;  /* 0x0000000806021981 */ /* 0x000ee8000c1e1500 */
[----:B------:R-:W4:Y:S04]  /*24dc0*/  LDL R6, [R1+0x2b04] ;  /* 0x002b040001067983 */ /* 0x000f280000100800 */
[----:B------:R-:W4:Y:S01]  /*24dd0*/  LDL R7, [R1+0x2b08] ;  /* 0x002b080001077983 */ /* 0x000f220000100800 */
[----:B--2---:R-:W-:-:S03]  /*24de0*/  PRMT R60, RZ, 0x7610, R60 ;  /* 0x00007610ff3c7816 */ /* 0x004fc6000000003c */
[----:B---3--:R-:W-:Y:S01]  /*24df0*/  STL [R1+0x35dc], R2 ;  /* 0x0035dc0201007387 */ /* 0x008fe20000100800 */
[----:B----4-:R-:W-:-:S04]  /*24e00*/  @P1 LOP3.LUT R7, R7, R6, RZ, 0x3c, !PT ;  /* 0x0000000607071212 */ /* 0x010fc800078e3cff */
        /* <DEDUP_REMOVED lines=414> */
[----:B--2---:R-:W-:-:S02]  /*267f0*/  PRMT R60, RZ, 0x7610, R60 ;  /* 0x00007610ff3c7816 */ /* 0x004fc4000000003c */
[----:B------:R-:W-:Y:S02]  /*26800*/  ISETP.GT.AND P0, PT, R4, 0x14, PT ;  /* 0x000000140400780c */ /* 0x000fe40003f04270 */
[----:B---3--:R-:W-:Y:S02]  /*26810*/  PRMT R61, RZ, 0x7610, R61 ;  /* 0x00007610ff3d7816 */ /* 0x008fe4000000003d */
[----:B----4-:R-:W-:-:S04]  /*26820*/  @P1 LOP3.LUT R7, R7, R6, RZ, 0x3c, !PT ;  /* 0x0000000607071212 */ /* 0x010fc800078e3cff */
[----:B------:R-:W-:-:S04]  /*26830*/  @P1 LOP3.LUT R6, R7, R6, RZ, 0x3c, !PT ;  /* 0x0000000607061212 */ /* 0x000fc800078e3cff */
[----:B------:R-:W-:-:S05]  /*26840*/  @P1 LOP3.LUT R7, R7, R6, RZ, 0x3c, !PT ;  /* 0x0000000607071212 */ /* 0x000fca00078e3cff */
[----:B------:R-:W2:Y:S04]  /*26850*/  @P1 LDG.E.U16 R0, desc[UR8][R6.64] ;  /* 0x0000000806001981 */ /* 0x000ea8000c1e1500 */
[----:B------:R-:W3:Y:S04]  /*26860*/  LDL R6, [R1+0x2994] ;  /* 0x0029940001067983 */ /* 0x000ee80000100800 */
[----:B------:R-:W3:Y:S04]  /*26870*/  LDL R7, [R1+0x2998] ;  /* 0x0029980001077983 */ /* 0x000ee80000100800 */
[----:B--2---:R-:W-:Y:S01]  /*26880*/  STL [R1+0x35bc], R0 ;  /* 0x0035bc0001007387 */ /* 0x004fe20000100800 */
        /* <DEDUP_REMOVED lines=2305> */
[----:B---3--:R0:W-:Y:S04]  /*2f8a0*/  STL [R1+0x148], R61 ;  /* 0x0001483d01007387 */ /* 0x0081e80000100800 */
[----:B0-----:R-:W3:Y:S04]  /*2f8b0*/  LDL.LU R61, [R1+0x3810] ;  /* 0x00381000013d7983 */ /* 0x001ee80000300800 */
[----:B------:R-:W4:Y:S04]  /*2f8c0*/  LDL R6, [R1+0x21c4] ;  /* 0x0021c40001067983 */ /* 0x000f280000100800 */
[----:B------:R-:W4:Y:S01]  /*2f8d0*/  LDL R7, [R1+0x21c8] ;  /* 0x0021c80001077983 */ /* 0x000f220000100800 */
[----:B------:R-:W-:-:S02]  /*2f8e0*/  ISETP.GT.AND P0, PT, R4, 0x52, PT ;  /* 0x000000520400780c */ /* 0x000fc40003f04270 */
[----:B---3--:R-:W-:Y:S02]  /*2f8f0*/  PRMT R61, RZ, 0x7610, R61 ;  /* 0x00007610ff3d7816 */ /* 0x008fe4000000003d */
        /* <DEDUP_REMOVED lines=471> */
[----:B----4-:R-:W-:-:S04]  /*31670*/  @P0 LOP3.LUT R7, R7, R6, RZ, 0x3c, !PT ;  /* 0x0000000607070212 */ /* 0x010fc800078e3cff */
[----:B------:R-:W-:-:S04]  /*31680*/  @P0 LOP3.LUT R6, R7, R6, RZ, 0x3c, !PT ;  /* 0x0000000607060212 */ /* 0x000fc800078e3cff */
[----:B------:R-:W-:-:S05]  /*31690*/  @P0 LOP3.LUT R7, R7, R6, RZ, 0x3c, !PT ;  /* 0x0000000607070212 */ /* 0x000fca00078e3cff */
[----:B------:R-:W2:Y:S04]  /*316a0*/  @P0 LDG.E.U16 R60, desc[UR8][R6.64] ;  /* 0x00000008063c0981 */ /* 0x000ea8000c1e1500 */
[----:B--2---:R0:W-:Y:S04]  /*316b0*/  STL [R1+0xa8], R60 ;  /* 0x0000a83c01007387 */ /* 0x0041e80000100800 */
[----:B0-----:R-:W2:Y:S04]  /*316c0*/  LDL.LU R60, [R1+0x3740] ;  /* 0x00374000013c7983 */ /* 0x001ea80000300800 */
[----:B------:R-:W4:Y:S04]  /*316d0*/  LDL R6, [R1+0x2024] ;  /* 0x0020240001067983 */ /* 0x000f280000100800 */
[----:B------:R-:W4:Y:S01]  /*316e0*/  LDL R7, [R1+0x2028] ;  /* 0x0020280001077983 */ /* 0x000f220000100800 */
[----:B------:R-:W-:-:S02]  /*316f0*/  PRMT R59, RZ, 0x7610, R59 ;  /* 0x00007610ff3b7816 */ /* 0x000fc4000000003b */
[----:B------:R-:W-:Y:S02]  /*31700*/  ISETP.GT.AND P1, PT, R4, 0x5f, PT ;  /* 0x0000005f0400780c */ /* 0x000fe40003f24270 */
[----:B----4-:R-:W-:-:S04]  /*31710*/  @P0 LOP3.LUT R7, R7, R6, RZ, 0x3c, !PT ;  /* 0x0000000607070212 */ /* 0x010fc800078e3cff */
[----:B------:R-:W-:-:S04]  /*31720*/  @P0 LOP3.LUT R6, R7, R6, RZ, 0x3c, !PT ;  /* 0x0000000607060212 */ /* 0x000fc800078e3cff */
[----:B------:R-:W-:-:S05]  /*31730*/  @P0 LOP3.LUT R7, R7, R6, RZ, 0x3c, !PT ;  /* 0x0000000607070212 */ /* 0x000fca00078e3cff */
[----:B------:R-:W4:Y:S04]  /*31740*/  @P0 LDG.E.U16 R59, desc[UR8][R6.64] ;  /* 0x00000008063b0981 */ /* 0x000f28000c1e1500 */
[----:B----4-:R0:W-:Y:S04]  /*31750*/  STL [R1+0xa4], R59 ;  /* 0x0000a43b01007387 */ /* 0x0101e80000100800 */
[----:B0-----:R-:W4:Y:S04]  /*31760*/  LDL.LU R59, [R1+0x373c] ;  /* 0x00373c00013b7983 */ /* 0x001f280000300800 */
[----:B------:R-:W2:Y:S04]  /*31770*/  LDL R6, [R1+0x201c] ;  /* 0x00201c0001067983 */ /* 0x000ea80000100800 */
[----:B------:R-:W2:Y:S01]  /*31780*/  LDL R7, [R1+0x2020] ;  /* 0x0020200001077983 */ /* 0x000ea20000100800 */
[----:B------:R-:W-:-:S02]  /*31790*/  PRMT R58, RZ, 0x7610, R58 ;  /* 0x00007610ff3a7816 */ /* 0x000fc4000000003a */
[----:B--2---:R-:W-:-:S04]  /*317a0*/  @P1 LOP3.LUT R7, R7, R6, RZ, 0x3c, !PT ;  /* 0x0000000607071212 */ /* 0x004fc800078e3cff */
[----:B------:R-:W-:-:S04]  /*317b0*/  @P1 LOP3.LUT R6, R7, R6, RZ, 0x3c, !PT ;  /* 0x0000000607061212 */ /* 0x000fc800078e3cff */
[----:B------:R-:W-:-:S05]  /*317c0*/  @P1 LOP3.LUT R7, R7, R6, RZ, 0x3c, !PT ;  /* 0x0000000607071212 */ /* 0x000fca00078e3cff */
[----:B------:R-:W2:Y:S04]  /*317d0*/  @P1 LDG.E.U16 R58, desc[UR8][R6.64] ;  /* 0x00000008063a1981 */ /* 0x000ea8000c1e1500 */
[----:B--2---:R0:W-:Y:S04]  /*317e0*/  STL [R1+0x46c], R58 ;  /* 0x00046c3a01007387 */ /* 0x0041e80000100800 */
[----:B0-----:R-:W2:Y:S04]  /*317f0*/  LDL.LU R58, [R1+0x3738] ;  /* 0x00373800013a7983 */ /* 0x001ea80000300800 */
        /* <DEDUP_REMOVED lines=21> */
[----:B------:R-:W-:Y:S02]  /*31950*/  ISETP.GT.AND P0, PT, R4, 0x60, PT ;  /* 0x000000600400780c */ /* 0x000fe40003f04270 */
        /* <DEDUP_REMOVED lines=401> */
[----:B------:R-:W3:Y:S04]  /*33270*/  LDL R6, [R1+0x1ea4] ;  /* 0x001ea40001067983 */ /* 0x000ee80000100800 */
[----:B------:R-:W3:Y:S01]  /*33280*/  LDL R7, [R1+0x1ea8] ;  /* 0x001ea80001077983 */ /* 0x000ee20000100800 */
[----:B------:R-:W-:Y:S02]  /*33290*/  PRMT R0, RZ, 0x7610, R0 ;  /* 0x00007610ff007816 */ /* 0x000fe40000000000 */
[----:B------:R-:W-:Y:S01]  /*332a0*/  ISETP.GT.AND P1, PT, R4, 0x6b, PT ;  /* 0x0000006b0400780c */ /* 0x000fe20003f24270 */
[----:B--2---:R-:W-:Y:S01]  /*332b0*/  STL [R1+0x35f0], R2 ;  /* 0x0035f00201007387 */ /* 0x004fe20000100800 */
[----:B---3--:R-:W-:-:S04]  /*332c0*/  @P0 LOP3.LUT R7, R7, R6, RZ, 0x3c, !PT ;  /* 0x0000000607070212 */ /* 0x008fc800078e3cff */
[----:B------:R-:W-:-:S04]  /*332d0*/  @P0 LOP3.LUT R6, R7, R6, RZ, 0x3c, !PT ;  /* 0x0000000607060212 */ /* 0x000fc800078e3cff */
[----:B------:R-:W-:-:S05]  /*332e0*/  @P0 LOP3.LUT R7, R7, R6, RZ, 0x3c, !PT ;  /* 0x0000000607070212 */ /* 0x000fca00078e3cff */
[----:B------:R-:W2:Y:S04]  /*332f0*/  @P0 LDG.E.U16 R0, desc[UR8][R6.64] ;  /* 0x0000000806000981 */ /* 0x000ea8000c1e1500 */
[----:B------:R-:W3:Y:S04]  /*33300*/  LDL R6, [R1+0x1e9c] ;  /* 0x001e9c0001067983 */ /* 0x000ee80000100800 */
[----:B------:R-:W3:Y:S01]  /*33310*/  LDL R7, [R1+0x1ea0] ;  /* 0x001ea00001077983 */ /* 0x000ee20000100800 */
[----:B------:R-:W-:-:S03]  /*33320*/  PRMT R41, RZ, 0x7610, R41 ;  /* 0x00007610ff297816 */ /* 0x000fc60000000029 */
        /* <DEDUP_REMOVED lines=96> */
[----:B----4-:R-:W-:-:S03]  /*33930*/  PRMT R59, RZ, 0x7610, R59 ;  /* 0x00007610ff3b7816 */ /* 0x010fc6000000003b */
[----:B--2---:R0:W-:Y:S04]  /*33940*/  STL [R1+0x3640], R60 ;  /* 0x0036403c01007387 */ /* 0x0041e80000100800 */
[----:B0-----:R-:W2:Y:S01]  /*33950*/  LDL R60, [R1+0x1e40] ;  /* 0x001e4000013c7983 */ /* 0x001ea20000100800 */
[-C--:B---3--:R-:W-:Y:S02]  /*33960*/  @P1 LOP3.LUT R7, R7, R6.reuse, RZ, 0x3c, !PT ;  /* 0x0000000607071212 */ /* 0x088fe400078e3cff */
[----:B------:R-:W-:Y:S02]  /*33970*/  ISETP.GT.AND P0, PT, R4, 0x6e, PT ;  /* 0x0000006e0400780c */ /* 0x000fe40003f04270 */
[----:B------:R-:W-:-:S04]  /*33980*/  @P1 LOP3.LUT R6, R7, R6, RZ, 0x3c, !PT ;  /* 0x0000000607061212 */ /* 0x000fc800078e3cff */
[----:B------:R-:W-:-:S05]  /*33990*/  @P1 LOP3.LUT R7, R7, R6, RZ, 0x3c, !PT ;  /* 0x0000000607071212 */ /* 0x000fca00078e3cff */
[----:B------:R2:W3:Y:S04]  /*339a0*/  @P1 LDG.E.U16 R59, desc[UR8][R6.64] ;  /* 0x00000008063b1981 */ /* 0x0004e8000c1e1500 */
[----:B------:R-:W4:Y:S01]  /*339b0*/  LDL R7, [R1+0x1e3c] ;  /* 0x001e3c0001077983 */ /* 0x000f220000100800 */
[----:B------:R-:W-:Y:S01]  /*339c0*/  PRMT R58, RZ, 0x7610, R58 ;  /* 0x00007610ff3a7816 */ /* 0x000fe2000000003a */
[----:B--2---:R-:W-:Y:S02]  /*339d0*/  @P0 IMAD.MOV.U32 R6, RZ, RZ, R60 ;  /* 0x000000ffff060224 */ /* 0x004fe400078e003c */
[----:B---3--:R0:W-:Y:S01]  /*339e0*/  STL [R1+0x3644], R59 ;  /* 0x0036443b01007387 */ /* 0x0081e20000100800 */
[----:B------:R-:W-:-:S03]  /*339f0*/  PRMT R57, RZ, 0x7610, R57 ;  /* 0x00007610ff397816 */ /* 0x000fc60000000039 */
[----:B------:R-:W2:Y:S04]  /*33a00*/  LDL R60, [R1+0x1e1c] ;  /* 0x001e1c00013c7983 */ /* 0x000ea80000100800 */
[----:B----4-:R3:W4:Y:S04]  /*33a10*/  @P0 LDG.E.U16 R58, desc[UR8][R6.64] ;  /* 0x00000008063a0981 */ /* 0x010728000c1e1500 */
[----:B0-----:R-:W2:Y:S04]  /*33a20*/  LDL R59, [R1+0x1e20] ;  /* 0x001e2000013b7983 */ /* 0x001ea80000100800 */
[----:B------:R-:W3:Y:S04]  /*33a30*/  LDL R6, [R1+0x1e34] ;  /* 0x001e340001067983 */ /* 0x000ee80000100800 */
[----:B------:R-:W3:Y:S02]  /*33a40*/  LDL R7, [R1+0x1e38] ;  /* 0x001e380001077983 */ /* 0x000ee40000100800 */
[----:B---3--:R-:W-:-:S04]  /*33a50*/  @P0 LOP3.LUT R7, R7, R6, RZ, 0x3c, !PT ;  /* 0x0000000607070212 */ /* 0x008fc800078e3cff */
[----:B------:R-:W-:-:S04]  /*33a60*/  @P0 LOP3.LUT R6, R7, R6, RZ, 0x3c, !PT ;  /* 0x0000000607060212 */ /* 0x000fc800078e3cff */
[----:B------:R-:W-:Y:S01]  /*33a70*/  @P0 LOP3.LUT R7, R7, R6, RZ, 0x3c, !PT ;  /* 0x0000000607070212 */ /* 0x000fe200078e3cff */
[----:B----4-:R0:W-:Y:S04]  /*33a80*/  STL [R1+0x35f8], R58 ;  /* 0x0035f83a01007387 */ /* 0x0101e80000100800 */
[----:B------:R3:W4:Y:S01]  /*33a90*/  @P0 LDG.E.U16 R57, desc[UR8][R6.64] ;  /* 0x0000000806390981 */ /* 0x000722000c1e1500 */
[----:B------:R-:W-:-:S03]  /*33aa0*/  PRMT R56, RZ, 0x7610, R56 ;  /* 0x00007610ff387816 */ /* 0x000fc60000000038 */
[----:B0-----:R-:W2:Y:S04]  /*33ab0*/  LDL R58, [R1+0x1e18] ;  /* 0x001e1800013a7983 */ /* 0x001ea80000100800 */
[----:B------:R-:W3:Y:S04]  /*33ac0*/  LDL R6, [R1+0x1e2c] ;  /* 0x001e2c0001067983 */ /* 0x000ee80000100800 */
[----:B------:R-:W3:Y:S02]  /*33ad0*/  LDL R7, [R1+0x1e30] ;  /* 0x001e300001077983 */ /* 0x000ee40000100800 */
[----:B---3--:R-:W-:-:S04]  /*33ae0*/  @P0 LOP3.LUT R7, R7, R6, RZ, 0x3c, !PT ;  /* 0x0000000607070212 */ /* 0x008fc800078e3cff */
[----:B------:R-:W-:-:S04]  /*33af0*/  @P0 LOP3.LUT R6, R7, R6, RZ, 0x3c, !PT ;  /* 0x0000000607060212 */ /* 0x000fc800078e3cff */
[----:B------:R-:W-:Y:S01]  /*33b00*/  @P0 LOP3.LUT R7, R7, R6, RZ, 0x3c, !PT ;  /* 0x0000000607070212 */ /* 0x000fe200078e3cff */
[----:B----4-:R-:W-:Y:S04]  /*33b10*/  STL [R1+0x35fc], R57 ;  /* 0x0035fc3901007387 */ /* 0x010fe80000100800 */
[----:B------:R0:W3:Y:S04]  /*33b20*/  @P0 LDG.E.U16 R56, desc[UR8][R6.64] ;  /* 0x0000000806380981 */ /* 0x0000e8000c1e1500 */
[----:B------:R-:W0:Y:S04]  /*33b30*/  LDL R6, [R1+0x1e24] ;  /* 0x001e240001067983 */ /* 0x000e280000100800 */
[----:B------:R-:W0:Y:S01]  /*33b40*/  LDL R7, [R1+0x1e28] ;  /* 0x001e280001077983 */ /* 0x000e220000100800 */
[----:B------:R-:W-:-:S02]  /*33b50*/  ISETP.GT.AND P1, PT, R4, 0x6f, PT ;  /* 0x0000006f0400780c */ /* 0x000fc40003f24270 */
[----:B------:R-:W-:Y:S02]  /*33b60*/  PRMT R55, RZ, 0x7610, R55 ;  /* 0x00007610ff377816 */ /* 0x000fe40000000037 */
[----:B------:R-:W-:Y:S02]  /*33b70*/  PRMT R3, RZ, 0x7610, R3 ;  /* 0x00007610ff037816 */ /* 0x000fe40000000003 */
[----:B0-----:R-:W-:-:S04]  /*33b80*/  @P0 LOP3.LUT R7, R7, R6, RZ, 0x3c, !PT ;  /* 0x0000000607070212 */ /* 0x001fc800078e3cff */
[----:B------:R-:W-:-:S04]  /*33b90*/  @P0 LOP3.LUT R6, R7, R6, RZ, 0x3c, !PT ;  /* 0x0000000607060212 */ /* 0x000fc800078e3cff */
[----:B------:R-:W-:-:S05]  /*33ba0*/  @P0 LOP3.LUT R7, R7, R6, RZ, 0x3c, !PT ;  /* 0x0000000607070212 */ /* 0x000fca00078e3cff */
[----:B------:R2:W4:Y:S02]  /*33bb0*/  @P0 LDG.E.U16 R55, desc[UR8][R6.64] ;  /* 0x0000000806370981 */ /* 0x000524000c1e1500 */
[----:B--2---:R-:W-:Y:S02]  /*33bc0*/  @P1 IMAD.MOV.U32 R6, RZ, RZ, R59 ;  /* 0x000000ffff061224 */ /* 0x004fe400078e003b */
[----:B------:R-:W-:-:S05]  /*33bd0*/  @P1 IMAD.MOV.U32 R7, RZ, RZ, R60 ;  /* 0x000000ffff071224 */ /* 0x000fca00078e003c */
[----:B------:R-:W2:Y:S04]  /*33be0*/  @P1 LDG.E.U16 R3, desc[UR8][R6.64] ;  /* 0x0000000806031981 */ /* 0x000ea8000c1e1500 */
[----:B---3--:R0:W-:Y:S04]  /*33bf0*/  STL [R1+0x3600], R56 ;  /* 0x0036003801007387 */ /* 0x0081e80000100800 */
[----:B0-----:R-:W3:Y:S04]  /*33c00*/  LDL R56, [R1+0x1e10] ;  /* 0x001e100001387983 */ /* 0x001ee80000100800 */
[----:B----4-:R-:W-:Y:S04]  /*33c10*/  STL [R1+0x3604], R55 ;  /* 0x0036043701007387 */ /* 0x010fe80000100800 */
[----:B------:R-:W4:Y:S04]  /*33c20*/  LDL R60, [R1+0x1dfc] ;  /* 0x001dfc00013c7983 */ /* 0x000f280000100800 */
[----:B------:R-:W3:Y:S04]  /*33c30*/  LDL R59, [R1+0x1e00] ;  /* 0x001e0000013b7983 */ /* 0x000ee80000100800 */
[----:B--2---:R-:W-:Y:S04]  /*33c40*/  STL [R1+0x354], R3 ;  /* 0x0003540301007387 */ /* 0x004fe80000100800 */
[----:B------:R-:W2:Y:S01]  /*33c50*/  LDL R7, [R1+0x1e14] ;  /* 0x001e140001077983 */ /* 0x000ea20000100800 */
[----:B------:R-:W-:Y:S01]  /*33c60*/  PRMT R57, RZ, 0x7610, R57 ;  /* 0x00007610ff397816 */ /* 0x000fe20000000039 */
[----:B------:R-:W-:Y:S01]  /*33c70*/  @P1 IMAD.MOV.U32 R6, RZ, RZ, R58 ;  /* 0x000000ffff061224 */ /* 0x000fe200078e003a */
[----:B------:R-:W-:Y:S01]  /*33c80*/  PRMT R31, RZ, 0x7610, R31 ;  /* 0x00007610ff1f7816 */ /* 0x000fe2000000001f */
[----:B------:R-:W3:Y:S04]  /*33c90*/  LDL R58, [R1+0x1df4] ;  /* 0x001df400013a7983 */ /* 0x000ee80000100800 */
[----:B--2---:R3:W2:Y:S04]  /*33ca0*/  @P1 LDG.E.U16 R57, desc[UR8][R6.64] ;  /* 0x0000000806391981 */ /* 0x0046a8000c1e1500 */
[----:B------:R-:W4:Y:S01]  /*33cb0*/  LDL R7, [R1+0x1e0c] ;  /* 0x001e0c0001077983 */ /* 0x000f220000100800 */
[----:B---3--:R-:W-:-:S03]  /*33cc0*/  @P1 IMAD.MOV.U32 R6, RZ, RZ, R56 ;  /* 0x000000ffff061224 */ /* 0x008fc600078e0038 */
[----:B--2---:R0:W-:Y:S01]  /*33cd0*/  STL [R1+0x34c], R57 ;  /* 0x00034c3901007387 */ /* 0x0041e20000100800 */
[----:B------:R-:W-:Y:S02]  /*33ce0*/  ISETP.GT.AND P0, PT, R4, 0x70, PT ;  /* 0x000000700400780c */ /* 0x000fe40003f04270 */
[----:B------:R-:W-:Y:S02]  /*33cf0*/  PRMT R61, RZ, 0x7610, R61 ;  /* 0x00007610ff3d7816 */ /* 0x000fe4000000003d */
[----:B------:R-:W-:Y:S02]  /*33d00*/  PRMT R54, RZ, 0x7610, R54 ;  /* 0x00007610ff367816 */ /* 0x000fe40000000036 */
[----:B------:R-:W-:Y:S01]  /*33d10*/  PRMT R52, RZ, 0x7610, R52 ;  /* 0x00007610ff347816 */ /* 0x000fe20000000034 */
[----:B------:R-:W2:Y:S04]  /*33d20*/  LDL R56, [R1+0x1dec] ;  /* 0x001dec0001387983 */ /* 0x000ea80000100800 */
[----:B----4-:R3:W4:Y:S04]  /*33d30*/  @P1 LDG.E.U16 R31, desc[UR8][R6.64] ;  /* 0x00000008061f1981 */ /* 0x010728000c1e1500 */
[----:B0-----:R-:W2:Y:S04]  /*33d40*/  LDL R57, [R1+0x1df8] ;  /* 0x001df80001397983 */ /* 0x001ea80000100800 */
[----:B------:R-:W3:Y:S04]  /*33d50*/  LDL R6, [R1+0x1e04] ;  /* 0x001e040001067983 */ /* 0x000ee80000100800 */
[----:B------:R-:W3:Y:S02]  /*33d60*/  LDL R7, [R1+0x1e08] ;  /* 0x001e080001077983 */ /* 0x000ee40000100800 */
[----:B---3--:R-:W-:-:S04]  /*33d70*/  @P1 LOP3.LUT R7, R7, R6, RZ, 0x3c, !PT ;  /* 0x0000000607071212 */ /* 0x008fc800078e3cff */
[----:B------:R-:W-:-:S04]  /*33d80*/  @P1 LOP3.LUT R6, R7, R6, RZ, 0x3c, !PT ;  /* 0x0000000607061212 */ /* 0x000fc800078e3cff */
[----:B------:R-:W-:-:S05]  /*33d90*/  @P1 LOP3.LUT R7, R7, R6, RZ, 0x3c, !PT ;  /* 0x0000000607071212 */ /* 0x000fca00078e3cff */
[----:B------:R0:W3:Y:S02]  /*33da0*/  @P1 LDG.E.U16 R61, desc[UR8][R6.64] ;  /* 0x00000008063d1981 */ /* 0x0000e4000c1e1500 */
[----:B0-----:R-:W-:Y:S02]  /*33db0*/  @P0 IMAD.MOV.U32 R6, RZ, RZ, R59 ;  /* 0x000000ffff060224 */ /* 0x001fe400078e003b */
[----:B------:R-:W-:-:S05]  /*33dc0*/  @P0 IMAD.MOV.U32 R7, RZ, RZ, R60 ;  /* 0x000000ffff070224 */ /* 0x000fca00078e003c */
[----:B------:R2:W3:Y:S04]  /*33dd0*/  @P0 LDG.E.U16 R54, desc[UR8][R6.64] ;  /* 0x0000000806360981 */ /* 0x0004e8000c1e1500 */
[----:B----4-:R0:W-:Y:S04]  /*33de0*/  STL [R1+0x344], R31 ;  /* 0x0003441f01007387 */ /* 0x0101e80000100800 */
[----:B------:R-:W4:Y:S04]  /*33df0*/  LDL R60, [R1+0x1de4] ;  /* 0x001de400013c7983 */ /* 0x000f280000100800 */
[----:B------:R-:W4:Y:S01]  /*33e00*/  LDL R59, [R1+0x1de8] ;  /* 0x001de800013b7983 */ /* 0x000f220000100800 */
[----:B--2---:R-:W-:-:S02]  /*33e10*/  @P0 IMAD.MOV.U32 R6, RZ, RZ, R57 ;  /* 0x000000ffff060224 */ /* 0x004fc400078e0039 */
[----:B------:R-:W-:Y:S01]  /*33e20*/  @P0 IMAD.MOV.U32 R7, RZ, RZ, R58 ;  /* 0x000000ffff070224 */ /* 0x000fe200078e003a */
[----:B0-----:R-:W2:Y:S04]  /*33e30*/  LDL R31, [R1+0x1df0] ;  /* 0x001df000011f7983 */ /* 0x001ea80000100800 */
[----:B------:R0:W2:Y:S04]  /*33e40*/  @P0 LDG.E.U16 R52, desc[UR8][R6.64] ;  /* 0x0000000806340981 */ /* 0x0000a8000c1e1500 */
[----:B---3--:R3:W-:Y:S04]  /*33e50*/  STL [R1+0x3648], R54 ;  /* 0x0036483601007387 */ /* 0x0087e80000100800 */
[----:B------:R-:W4:Y:S04]  /*33e60*/  LDL R58, [R1+0x1ddc] ;  /* 0x001ddc00013a7983 */ /* 0x000f280000100800 */
[----:B------:R-:W4:Y:S01]  /*33e70*/  LDL R57, [R1+0x1de0] ;  /* 0x001de00001397983 */ /* 0x000f220000100800 */
[----:B------:R-:W-:-:S02]  /*33e80*/  PRMT R50, RZ, 0x7610, R50 ;  /* 0x00007610ff327816 */ /* 0x000fc40000000032 */
[----:B------:R-:W-:Y:S01]  /*33e90*/  ISETP.GT.AND P1, PT, R4, 0x71, PT ;  /* 0x000000710400780c */ /* 0x000fe20003f24270 */
[----:B0-----:R-:W-:Y:S01]  /*33ea0*/  @P0 IMAD.MOV.U32 R7, RZ, RZ, R56 ;  /* 0x000000ffff070224 */ /* 0x001fe200078e0038 */
[----:B------:R-:W-:Y:S01]  /*33eb0*/  PRMT R48, RZ, 0x7610, R48 ;  /* 0x00007610ff307816 */ /* 0x000fe20000000030 */
[----:B--2---:R0:W-:Y:S04]  /*33ec0*/  STL [R1+0x364c], R52 ;  /* 0x00364c3401007387 */ /* 0x0041e80000100800 */
[----:B---3--:R-:W2:Y:S01]  /*33ed0*/  LDL R54, [R1+0x1dd4] ;  /* 0x001dd40001367983 */ /* 0x008ea20000100800 */
[----:B------:R-:W-:Y:S01]  /*33ee0*/  @P0 IMAD.MOV.U32 R6, RZ, RZ, R31 ;  /* 0x000000ffff060224 */ /* 0x000fe200078e001f */
[----:B------:R-:W-:Y:S02]  /*33ef0*/  PRMT R46, RZ, 0x7610, R46 ;  /* 0x00007610ff2e7816 */ /* 0x000fe4000000002e */
[----:B------:R-:W-:Y:S01]  /*33f00*/  PRMT R44, RZ, 0x7610, R44 ;  /* 0x00007610ff2c7816 */ /* 0x000fe2000000002c */
[----:B------:R-:W3:Y:S04]  /*33f10*/  LDL R56, [R1+0x1dcc] ;  /* 0x001dcc0001387983 */ /* 0x000ee80000100800 */
[----:B------:R4:W3:Y:S04]  /*33f20*/  @P0 LDG.E.U16 R50, desc[UR8][R6.64] ;  /* 0x0000000806320981 */ /* 0x0008e8000c1e1500 */
[----:B------:R-:W3:Y:S04]  /*33f30*/  LDL R31, [R1+0x1dd0] ;  /* 0x001dd000011f7983 */ /* 0x000ee80000100800 */
[----:B0-----:R-:W3:Y:S01]  /*33f40*/  LDL R52, [R1+0x1dd8] ;  /* 0x001dd80001347983 */ /* 0x001ee20000100800 */
[----:B----4-:R-:W-:-:S02]  /*33f50*/  @P0 IMAD.MOV.U32 R6, RZ, RZ, R59 ;  /* 0x000000ffff060224 */ /* 0x010fc400078e003b */
[----:B------:R-:W-:-:S05]  /*33f60*/  @P0 IMAD.MOV.U32 R7, RZ, RZ, R60 ;  /* 0x000000ffff070224 */ /* 0x000fca00078e003c */
[----:B------:R0:W4:Y:S02]  /*33f70*/  @P0 LDG.E.U16 R48, desc[UR8][R6.64] ;  /* 0x0000000806300981 */ /* 0x000124000c1e1500 */
[----:B0-----:R-:W-:Y:S02]  /*33f80*/  @P1 IMAD.MOV.U32 R7, RZ, RZ, R58 ;  /* 0x000000ffff071224 */ /* 0x001fe400078e003a */
[----:B------:R-:W-:-:S05]  /*33f90*/  @P1 IMAD.MOV.U32 R6, RZ, RZ, R57 ;  /* 0x000000ffff061224 */ /* 0x000fca00078e0039 */
[----:B------:R2:W4:Y:S02]  /*33fa0*/  @P1 LDG.E.U16 R46, desc[UR8][R6.64] ;  /* 0x00000008062e1981 */ /* 0x000524000c1e1500 */
[----:B--2---:R-:W-:Y:S02]  /*33fb0*/  @P1 IMAD.MOV.U32 R7, RZ, RZ, R54 ;  /* 0x000000ffff071224 */ /* 0x004fe400078e0036 */
[----:B---3--:R-:W-:-:S05]  /*33fc0*/  @P1 IMAD.MOV.U32 R6, RZ, RZ, R52 ;  /* 0x000000ffff061224 */ /* 0x008fca00078e0034 */
[----:B------:R0:W2:Y:S04]  /*33fd0*/  @P1 LDG.E.U16 R44, desc[UR8][R6.64] ;  /* 0x00000008062c1981 */ /* 0x0000a8000c1e1500 */
[----:B------:R-:W-:Y:S04]  /*33fe0*/  STL [R1+0x3650], R50 ;  /* 0x0036503201007387 */ /* 0x000fe80000100800 */
[----:B----4-:R-:W-:Y:S04]  /*33ff0*/  STL [R1+0x3654], R48 ;  /* 0x0036543001007387 */ /* 0x010fe80000100800 */
[----:B------:R-:W3:Y:S04]  /*34000*/  LDL R60, [R1+0x1dc4] ;  /* 0x001dc400013c7983 */ /* 0x000ee80000100800 */
[----:B------:R-:W4:Y:S04]  /*34010*/  LDL R59, [R1+0x1dc8] ;  /* 0x001dc800013b7983 */ /* 0x000f280000100800 */
[----:B------:R-:W-:Y:S04]  /*34020*/  STL [R1+0x3658], R46 ;  /* 0x0036582e01007387 */ /* 0x000fe80000100800 */
[----:B------:R-:W-:Y:S04]  /*34030*/  STL [R1+0x33c], R61 ;  /* 0x00033c3d01007387 */ /* 0x000fe80000100800 */
[----:B------:R-:W4:Y:S04]  /*34040*/  LDL R54, [R1+0x1dbc] ;  /* 0x001dbc0001367983 */ /* 0x000f280000100800 */
[----:B------:R-:W4:Y:S01]  /*34050*/  LDL R52, [R1+0x1dc0] ;  /* 0x001dc00001347983 */ /* 0x000f220000100800 */
[----:B------:R-:W-:-:S02]  /*34060*/  PRMT R42, RZ, 0x7610, R42 ;  /* 0x00007610ff2a7816 */ /* 0x000fc4000000002a */
[----:B------:R-:W-:Y:S01]  /*34070*/  ISETP.GT.AND P0, PT, R4, 0x72, PT ;  /* 0x000000720400780c */ /* 0x000fe20003f04270 */
[----:B0-----:R-:W-:Y:S02]  /*34080*/  @P1 IMAD.MOV.U32 R6, RZ, RZ, R31 ;  /* 0x000000ffff061224 */ /* 0x001fe400078e001f */
[----:B------:R-:W-:Y:S01]  /*34090*/  @P1 IMAD.MOV.U32 R7, RZ, RZ, R56 ;  /* 0x000000ffff071224 */ /* 0x000fe200078e0038 */
[----:B------:R-:W-:-:S04]  /*340a0*/  PRMT R40, RZ, 0x7610, R40 ;  /* 0x00007610ff287816 */ /* 0x000fc80000000028 */
[----:B------:R3:W4:Y:S04]  /*340b0*/  @P1 LDG.E.U16 R42, desc[UR8][R6.64] ;  /* 0x00000008062a1981 */ /* 0x000728000c1e1500 */
[----:B--2---:R-:W-:Y:S04]  /*340c0*/  STL [R1+0x365c], R44 ;  /* 0x00365c2c01007387 */ /* 0x004fe80000100800 */
[----:B------:R-:W2:Y:S04]  /*340d0*/  LDL R58, [R1+0x1db4] ;  /* 0x001db400013a7983 */ /* 0x000ea80000100800 */
[----:B------:R-:W2:Y:S01]  /*340e0*/  LDL R57, [R1+0x1db8] ;  /* 0x001db80001397983 */ /* 0x000ea20000100800 */
[----:B------:R-:W-:-:S02]  /*340f0*/  PRMT R38, RZ, 0x7610, R38 ;  /* 0x00007610ff267816 */ /* 0x000fc40000000026 */
[----:B------:R-:W-:Y:S01]  /*34100*/  PRMT R37, RZ, 0x7610, R37 ;  /* 0x00007610ff257816 */ /* 0x000fe20000000025 */
[----:B------:R-:W2:Y:S04]  /*34110*/  LDL R31, [R1+0x1db0] ;  /* 0x001db000011f7983 */ /* 0x000ea80000100800 */
[----:B------:R-:W2:Y:S01]  /*34120*/  LDL R56, [R1+0x1dac] ;  /* 0x001dac0001387983 */ /* 0x000ea20000100800 */
[----:B---3--:R-:W-:Y:S02]  /*34130*/  @P1 IMAD.MOV.U32 R7, RZ, RZ, R60 ;  /* 0x000000ffff071224 */ /* 0x008fe400078e003c */
[----:B----4-:R-:W-:-:S05]  /*34140*/  @P1 IMAD.MOV.U32 R6, RZ, RZ, R59 ;  /* 0x000000ffff061224 */ /* 0x010fca00078e003b */
[----:B------:R0:W3:Y:S02]  /*34150*/  @P1 LDG.E.U16 R40, desc[UR8][R6.64] ;  /* 0x0000000806281981 */ /* 0x0000e4000c1e1500 */
[----:B0-----:R-:W-:Y:S02]  /*34160*/  @P0 IMAD.MOV.U32 R7, RZ, RZ, R54 ;  /* 0x000000ffff070224 */ /* 0x001fe400078e0036 */
[----:B------:R-:W-:-:S05]  /*34170*/  @P0 IMAD.MOV.U32 R6, RZ, RZ, R52 ;  /* 0x000000ffff060224 */ /* 0x000fca00078e0034 */
[----:B------:R2:W4:Y:S02]  /*34180*/  @P0 LDG.E.U16 R38, desc[UR8][R6.64] ;  /* 0x0000000806260981 */ /* 0x000524000c1e1500 */
[----:B--2---:R-:W-:Y:S02]  /*34190*/  @P0 IMAD.MOV.U32 R7, RZ, RZ, R58 ;  /* 0x000000ffff070224 */ /* 0x004fe400078e003a */
[----:B------:R-:W-:-:S05]  /*341a0*/  @P0 IMAD.MOV.U32 R6, RZ, RZ, R57 ;  /* 0x000000ffff060224 */ /* 0x000fca00078e0039 */
[----:B------:R0:W2:Y:S04]  /*341b0*/  @P0 LDG.E.U16 R37, desc[UR8][R6.64] ;  /* 0x0000000806250981 */ /* 0x0000a8000c1e1500 */
[----:B------:R-:W-:Y:S04]  /*341c0*/  STL [R1+0x3660], R42 ;  /* 0x0036602a01007387 */ /* 0x000fe80000100800 */
[----:B---3--:R-:W-:Y:S04]  /*341d0*/  STL [R1+0x3664], R40 ;  /* 0x0036642801007387 */ /* 0x008fe80000100800 */
[----:B------:R-:W3:Y:S04]  /*341e0*/  LDL R54, [R1+0x1da4] ;  /* 0x001da40001367983 */ /* 0x000ee80000100800 */
[----:B------:R-:W3:Y:S04]  /*341f0*/  LDL R52, [R1+0x1da8] ;  /* 0x001da80001347983 */ /* 0x000ee80000100800 */
[----:B----4-:R4:W-:Y:S04]  /*34200*/  STL [R1+0x3608], R38 ;  /* 0x0036082601007387 */ /* 0x0109e80000100800 */
[----:B------:R-:W3:Y:S04]  /*34210*/  LDL R59, [R1+0x1d9c] ;  /* 0x001d9c00013b7983 */ /* 0x000ee80000100800 */
[----:B------:R-:W3:Y:S01]  /*34220*/  LDL R58, [R1+0x1da0] ;  /* 0x001da000013a7983 */ /* 0x000ee20000100800 */
[----:B0-----:R-:W-:Y:S01]  /*34230*/  @P0 IMAD.MOV.U32 R6, RZ, RZ, R31 ;  /* 0x000000ffff060224 */ /* 0x001fe200078e001f */
[----:B------:R-:W-:-:S02]  /*34240*/  PRMT R36, RZ, 0x7610, R36 ;  /* 0x00007610ff247816 */ /* 0x000fc40000000024 */
[----:B------:R-:W-:Y:S01]  /*34250*/  ISETP.GT.AND P1, PT, R4, 0x73, PT ;  /* 0x000000730400780c */ /* 0x000fe20003f24270 */
[----:B------:R-:W-:Y:S01]  /*34260*/  @P0 IMAD.MOV.U32 R7, RZ, RZ, R56 ;  /* 0x000000ffff070224 */ /* 0x000fe200078e0038 */
[----:B------:R-:W-:-:S04]  /*34270*/  PRMT R35, RZ, 0x7610, R35 ;  /* 0x00007610ff237816 */ /* 0x000fc80000000023 */
[----:B------:R3:W3:Y:S04]  /*34280*/  @P0 LDG.E.U16 R36, desc[UR8][R6.64] ;  /* 0x0000000806240981 */ /* 0x0006e8000c1e1500 */
[----:B--2---:R-:W-:Y:S04]  /*34290*/  STL [R1+0x360c], R37 ;  /* 0x00360c2501007387 */ /* 0x004fe80000100800 */
[----:B------:R-:W2:Y:S04]  /*342a0*/  LDL R57, [R1+0x1d94] ;  /* 0x001d940001397983 */ /* 0x000ea80000100800 */
[----:B------:R-:W2:Y:S04]  /*342b0*/  LDL R31, [R1+0x1d98] ;  /* 0x001d9800011f7983 */ /* 0x000ea80000100800 */
[----:B------:R-:W2:Y:S04]  /*342c0*/  LDL R56, [R1+0x1d8c] ;  /* 0x001d8c0001387983 */ /* 0x000ea80000100800 */
[----:B----4-:R-:W4:Y:S01]  /*342d0*/  LDL R38, [R1+0x1d90] ;  /* 0x001d900001267983 */ /* 0x010f220000100800 */
[----:B------:R-:W-:Y:S01]  /*342e0*/  PRMT R0, RZ, 0x7610, R0 ;  /* 0x00007610ff007816 */ /* 0x000fe20000000000 */
[----:B---3--:R-:W-:-:S02]  /*342f0*/  @P0 IMAD.MOV.U32 R7, RZ, RZ, R54 ;  /* 0x000000ffff070224 */ /* 0x008fc400078e0036 */
[----:B------:R-:W-:-:S05]  /*34300*/  @P0 IMAD.MOV.U32 R6, RZ, RZ, R52 ;  /* 0x000000ffff060224 */ /* 0x000fca00078e0034 */
[----:B------:R0:W3:Y:S02]  /*34310*/  @P0 LDG.E.U16 R35, desc[UR8][R6.64] ;  /* 0x0000000806230981 */ /* 0x0000e4000c1e1500 */
[----:B0-----:R-:W-:Y:S02]  /*34320*/  @P1 IMAD.MOV.U32 R7, RZ, RZ, R59 ;  /* 0x000000ffff071224 */ /* 0x001fe400078e003b */
[----:B------:R-:W-:-:S05]  /*34330*/  @P1 IMAD.MOV.U32 R6, RZ, RZ, R58 ;  /* 0x000000ffff061224 */ /* 0x000fca00078e003a */
[----:B------:R2:W3:Y:S01]  /*34340*/  @P1 LDG.E.U16 R0, desc[UR8][R6.64] ;  /* 0x0000000806001981 */ /* 0x0004e2000c1e1500 */
[----:B------:R-:W-:Y:S02]  /*34350*/  PRMT R30, RZ, 0x7610, R30 ;  /* 0x00007610ff1e7816 */ /* 0x000fe4000000001e */
[----:B------:R-:W-:Y:S01]  /*34360*/  PRMT R48, RZ, 0x7610, R48 ;  /* 0x00007610ff307816 */ /* 0x000fe20000000030 */
[----:B--2---:R-:W-:Y:S02]  /*34370*/  @P1 IMAD.MOV.U32 R7, RZ, RZ, R57 ;  /* 0x000000ffff071224 */ /* 0x004fe400078e0039 */
[----:B------:R-:W-:-:S05]  /*34380*/  @P1 IMAD.MOV.U32 R6, RZ, RZ, R31 ;  /* 0x000000ffff061224 */ /* 0x000fca00078e001f */
[----:B------:R4:W2:Y:S02]  /*34390*/  @P1 LDG.E.U16 R30, desc[UR8][R6.64] ;  /* 0x00000008061e1981 */ /* 0x0008a4000c1e1500 */
[----:B----4-:R-:W-:Y:S02]  /*343a0*/  @P1 IMAD.MOV.U32 R6, RZ, RZ, R38 ;  /* 0x000000ffff061224 */ /* 0x010fe400078e0026 */
[----:B------:R-:W-:-:S05]  /*343b0*/  @P1 IMAD.MOV.U32 R7, RZ, RZ, R56 ;  /* 0x000000ffff071224 */ /* 0x000fca00078e0038 */
[----:B------:R-:W4:Y:S04]  /*343c0*/  @P1 LDG.E.U16 R48, desc[UR8][R6.64] ;  /* 0x0000000806301981 */ /* 0x000f28000c1e1500 */
[----:B------:R-:W-:Y:S04]  /*343d0*/  STL [R1+0x3610], R36 ;  /* 0x0036102401007387 */ /* 0x000fe80000100800 */
[----:B------:R-:W4:Y:S04]  /*343e0*/  LDL R54, [R1+0x1d84] ;  /* 0x001d840001367983 */ /* 0x000f280000100800 */
[----:B------:R-:W4:Y:S04]  /*343f0*/  LDL R52, [R1+0x1d88] ;  /* 0x001d880001347983 */ /* 0x000f280000100800 */
[----:B---3--:R0:W-:Y:S04]  /*34400*/  STL [R1+0x3614], R35 ;  /* 0x0036142301007387 */ /* 0x0081e80000100800 */
[----:B0-----:R-:W3:Y:S04]  /*34410*/  LDL R35, [R1+0x1d7c] ;  /* 0x001d7c0001237983 */ /* 0x001ee80000100800 */
[----:B------:R0:W-:Y:S04]  /*34420*/  STL [R1+0x328], R0 ;  /* 0x0003280001007387 */ /* 0x0001e80000100800 */
[----:B------:R-:W3:Y:S04]  /*34430*/  LDL R31, [R1+0x1d74] ;  /* 0x001d7400011f7983 */ /* 0x000ee80000100800 */
[----:B0-----:R-:W3:Y:S01]  /*34440*/  LDL R0, [R1+0x1d80] ;  /* 0x001d800001007983 */ /* 0x001ee20000100800 */
[----:B------:R-:W-:-:S03]  /*34450*/  ISETP.GT.AND P0, PT, R4, 0x74, PT ;  /* 0x000000740400780c */ /* 0x000fc60003f04270 */
[----:B--2---:R0:W-:Y:S04]  /*34460*/  STL [R1+0x324], R30 ;  /* 0x0003241e01007387 */ /* 0x0041e80000100800 */
[----:B------:R-:W2:Y:S04]  /*34470*/  LDL R38, [R1+0x1d70] ;  /* 0x001d700001267983 */ /* 0x000ea80000100800 */
[----:B0-----:R-:W2:Y:S01]  /*34480*/  LDL R30, [R1+0x1d78] ;  /* 0x001d7800011e7983 */ /* 0x001ea20000100800 */
[----:B------:R-:W-:-:S03]  /*34490*/  PRMT R55, RZ, 0x7610, R55 ;  /* 0x00007610ff377816 */ /* 0x000fc60000000037 */
[----:B----4-:R0:W-:Y:S01]  /*344a0*/  STL [R1+0x320], R48 ;  /* 0x0003203001007387 */ /* 0x0101e20000100800 */
[----:B------:R-:W-:Y:S02]  /*344b0*/  @P1 IMAD.MOV.U32 R7, RZ, RZ, R54 ;  /* 0x000000ffff071224 */ /* 0x000fe400078e0036 */
[----:B------:R-:W-:Y:S01]  /*344c0*/  @P1 IMAD.MOV.U32 R6, RZ, RZ, R52 ;  /* 0x000000ffff061224 */ /* 0x000fe200078e0034 */
[----:B------:R-:W4:Y:S04]  /*344d0*/  LDL R54, [R1+0x1d64] ;  /* 0x001d640001367983 */ /* 0x000f280000100800 */
[----:B------:R-:W4:Y:S04]  /*344e0*/  LDL R52, [R1+0x1d68] ;  /* 0x001d680001347983 */ /* 0x000f280000100800 */
[----:B------:R3:W4:Y:S04]  /*344f0*/  @P1 LDG.E.U16 R55, desc[UR8][R6.64] ;  /* 0x0000000806371981 */ /* 0x000728000c1e1500 */
[----:B0-----:R-:W4:Y:S01]  /*34500*/  LDL R48, [R1+0x1d6c] ;  /* 0x001d6c0001307983 */ /* 0x001f220000100800 */
[----:B---3--:R-:W-:-:S03]  /*34510*/  @P0 IMAD.MOV.U32 R7, RZ, RZ, R35 ;  /* 0x000000ffff070224 */ /* 0x008fc600078e0023 */
[----:B------:R-:W3:Y:S01]  /*34520*/  LDL R35, [R1+0x1d5c] ;  /* 0x001d5c0001237983 */ /* 0x000ee20000100800 */
[----:B------:R-:W-:-:S03]  /*34530*/  @P0 IMAD.MOV.U32 R6, RZ, RZ, R0 ;  /* 0x000000ffff060224 */ /* 0x000fc600078e0000 */
[----:B------:R-:W3:Y:S01]  /*34540*/  LDL R0, [R1+0x1d60] ;  /* 0x001d600001007983 */ /* 0x000ee20000100800 */
[----:B------:R-:W-:Y:S02]  /*34550*/  PRMT R34, RZ, 0x7610, R34 ;  /* 0x00007610ff227816 */ /* 0x000fe40000000022 */
[----:B------:R-:W-:-:S04]  /*34560*/  PRMT R33, RZ, 0x7610, R33 ;  /* 0x00007610ff217816 */ /* 0x000fc80000000021 */
[----:B------:R0:W3:Y:S01]  /*34570*/  @P0 LDG.E.U16 R34, desc[UR8][R6.64] ;  /* 0x0000000806220981 */ /* 0x0000e2000c1e1500 */
[----:B------:R-:W-:Y:S02]  /*34580*/  PRMT R32, RZ, 0x7610, R32 ;  /* 0x00007610ff207816 */ /* 0x000fe40000000020 */
[----:B------:R-:W-:Y:S01]  /*34590*/  ISETP.GT.AND P1, PT, R4, 0x75, PT ;  /* 0x000000750400780c */ /* 0x000fe20003f24270 */
[----:B0-----:R-:W-:Y:S02]  /*345a0*/  @P0 IMAD.MOV.U32 R7, RZ, RZ, R31 ;  /* 0x000000ffff070224 */ /* 0x001fe400078e001f */
[----:B--2---:R-:W-:Y:S01]  /*345b0*/  @P0 IMAD.MOV.U32 R6, RZ, RZ, R30 ;  /* 0x000000ffff060224 */ /* 0x004fe200078e001e */
[----:B------:R-:W2:Y:S04]  /*345c0*/  LDL R31, [R1+0x1d54] ;  /* 0x001d5400011f7983 */ /* 0x000ea80000100800 */
[----:B------:R-:W2:Y:S04]  /*345d0*/  LDL R30, [R1+0x1d58] ;  /* 0x001d5800011e7983 */ /* 0x000ea80000100800 */
[----:B------:R0:W2:Y:S01]  /*345e0*/  @P0 LDG.E.U16 R33, desc[UR8][R6.64] ;  /* 0x0000000806210981 */ /* 0x0000a2000c1e1500 */
[----:B------:R-:W-:Y:S01]  /*345f0*/  PRMT R29, RZ, 0x7610, R29 ;  /* 0x00007610ff1d7816 */ /* 0x000fe2000000001d */
[----:B0-----:R-:W-:-:S02]  /*34600*/  @P0 IMAD.MOV.U32 R6, RZ, RZ, R38 ;  /* 0x000000ffff060224 */ /* 0x001fc400078e0026 */
[----:B------:R-:W2:Y:S01]  /*34610*/  LDL R38, [R1+0x1d50] ;  /* 0x001d500001267983 */ /* 0x000ea20000100800 */
[----:B----4-:R-:W-:-:S03]  /*34620*/  @P0 IMAD.MOV.U32 R7, RZ, RZ, R48 ;  /* 0x000000ffff070224 */ /* 0x010fc600078e0030 */
[----:B------:R-:W4:Y:S04]  /*34630*/  LDL R48, [R1+0x1d4c] ;  /* 0x001d4c0001307983 */ /* 0x000f280000100800 */
[----:B------:R0:W4:Y:S02]  /*34640*/  @P0 LDG.E.U16 R32, desc[UR8][R6.64] ;  /* 0x0000000806200981 */ /* 0x000124000c1e1500 */
[----:B0-----:R-:W-:Y:S02]  /*34650*/  @P0 IMAD.MOV.U32 R6, RZ, RZ, R52 ;  /* 0x000000ffff060224 */ /* 0x001fe400078e0034 */
[----:B------:R-:W-:Y:S01]  /*34660*/  @P0 IMAD.MOV.U32 R7, RZ, RZ, R54 ;  /* 0x000000ffff070224 */ /* 0x000fe200078e0036 */
[----:B------:R-:W4:Y:S04]  /*34670*/  LDL R52, [R1+0x1d48] ;  /* 0x001d480001347983 */ /* 0x000f280000100800 */
[----:B------:R-:W4:Y:S04]  /*34680*/  LDL R54, [R1+0x1d44] ;  /* 0x001d440001367983 */ /* 0x000f280000100800 */
[----:B------:R3:W4:Y:S02]  /*34690*/  @P0 LDG.E.U16 R29, desc[UR8][R6.64] ;  /* 0x00000008061d0981 */ /* 0x000724000c1e1500 */
[----:B---3--:R-:W-:-:S02]  /*346a0*/  @P1 IMAD.MOV.U32 R7, RZ, RZ, R35 ;  /* 0x000000ffff071224 */ /* 0x008fc400078e0023 */
        /* <DEDUP_REMOVED lines=8> */
[----:B--2---:R-:W-:Y:S02]  /*34730*/  @P1 IMAD.MOV.U32 R7, RZ, RZ, R31 ;  /* 0x000000ffff071224 */ /* 0x004fe400078e001f */
[----:B------:R-:W-:Y:S01]  /*34740*/  @P1 IMAD.MOV.U32 R6, RZ, RZ, R30 ;  /* 0x000000ffff061224 */ /* 0x000fe200078e001e */
[----:B------:R-:W2:Y:S04]  /*34750*/  LDL R31, [R1+0x1d34] ;  /* 0x001d3400011f7983 */ /* 0x000ea80000100800 */
[----:B------:R-:W2:Y:S04]  /*34760*/  LDL R30, [R1+0x1d38] ;  /* 0x001d3800011e7983 */ /* 0x000ea80000100800 */
[----:B------:R0:W2:Y:S04]  /*34770*/  @P1 LDG.E.U16 R19, desc[UR8][R6.64] ;  /* 0x0000000806131981 */ /* 0x0000a8000c1e1500 */
[----:B------:R-:W-:Y:S01]  /*34780*/  STL [R1+0x31c], R55 ;  /* 0x00031c3701007387 */ /* 0x000fe20000100800 */
[----:B------:R-:W-:Y:S01]  /*34790*/  PRMT R17, RZ, 0x7610, R17 ;  /* 0x00007610ff117816 */ /* 0x000fe20000000011 */
[----:B0-----:R-:W-:-:S02]  /*347a0*/  @P1 IMAD.MOV.U32 R6, RZ, RZ, R38 ;  /* 0x000000ffff061224 */ /* 0x001fc400078e0026 */
[----:B----4-:R-:W-:Y:S01]  /*347b0*/  @P1 IMAD.MOV.U32 R7, RZ, RZ, R48 ;  /* 0x000000ffff071224 */ /* 0x010fe200078e0030 */
[----:B------:R-:W4:Y:S04]  /*347c0*/  LDL R38, [R1+0x1d30] ;  /* 0x001d300001267983 */ /* 0x000f280000100800 */
[----:B------:R-:W4:Y:S04]  /*347d0*/  LDL R48, [R1+0x1d2c] ;  /* 0x001d2c0001307983 */ /* 0x000f280000100800 */
[----:B------:R0:W4:Y:S01]  /*347e0*/  @P1 LDG.E.U16 R18, desc[UR8][R6.64] ;  /* 0x0000000806121981 */ /* 0x000122000c1e1500 */
[----:B------:R-:W-:Y:S01]  /*347f0*/  PRMT R12, RZ, 0x7610, R12 ;  /* 0x00007610ff0c7816 */ /* 0x000fe2000000000c */
[----:B0-----:R-:W-:-:S02]  /*34800*/  @P1 IMAD.MOV.U32 R6, RZ, RZ, R52 ;  /* 0x000000ffff061224 */ /* 0x001fc400078e0034 */
[----:B------:R-:W-:-:S05]  /*34810*/  @P1 IMAD.MOV.U32 R7, RZ, RZ, R54 ;  /* 0x000000ffff071224 */ /* 0x000fca00078e0036 */
[----:B------:R3:W4:Y:S02]  /*34820*/  @P1 LDG.E.U16 R17, desc[UR8][R6.64] ;  /* 0x0000000806111981 */ /* 0x000724000c1e1500 */
[----:B---3--:R-:W-:Y:S02]  /*34830*/  @P0 IMAD.MOV.U32 R7, RZ, RZ, R35 ;  /* 0x000000ffff070224 */ /* 0x008fe400078e0023 */
[----:B------:R-:W3:Y:S01]  /*34840*/  LDL R35, [R1+0x1d24] ;  /* 0x001d240001237983 */ /* 0x000ee20000100800 */
[----:B------:R-:W-:-:S03]  /*34850*/  @P0 IMAD.MOV.U32 R6, RZ, RZ, R0 ;  /* 0x000000ffff060224 */ /* 0x000fc600078e0000 */
[----:B------:R-:W3:Y:S04]  /*34860*/  LDL R0, [R1+0x1d28] ;  /* 0x001d280001007983 */ /* 0x000ee80000100800 */
        /* <DEDUP_REMOVED lines=8> */
[----:B------:R3:W4:Y:S01]  /*348f0*/  @P0 LDG.E.U16 R10, desc[UR8][R6.64] ;  /* 0x00000008060a0981 */ /* 0x000722000c1e1500 */
[----:B------:R-:W-:Y:S01]  /*34900*/  PRMT R9, RZ, 0x7610, R9 ;  /* 0x00007610ff097816 */ /* 0x000fe20000000009 */
[----:B---3--:R-:W-:Y:S02]  /*34910*/  @P0 IMAD.MOV.U32 R7, RZ, RZ, R35 ;  /* 0x000000ffff070224 */ /* 0x008fe400078e0023 */
[----:B------:R-:W-:Y:S01]  /*34920*/  @P0 IMAD.MOV.U32 R6, RZ, RZ, R0 ;  /* 0x000000ffff060224 */ /* 0x000fe200078e0000 */
[----:B------:R0:W-:Y:S04]  /*34930*/  STL [R1+0x3618], R12 ;  /* 0x0036180c01007387 */ /* 0x0001e80000100800 */
[----:B------:R-:W3:Y:S04]  /*34940*/  LDL R31, [R1+0x1d1c] ;  /* 0x001d1c00011f7983 */ /* 0x000ee80000100800 */
[----:B------:R-:W3:Y:S04]  /*34950*/  LDL R30, [R1+0x1d20] ;  /* 0x001d2000011e7983 */ /* 0x000ee80000100800 */
[----:B------:R3:W3:Y:S01]  /*34960*/  @P0 LDG.E.U16 R9, desc[UR8][R6.64] ;  /* 0x0000000806090981 */ /* 0x0006e2000c1e1500 */
[----:B------:R-:W-:-:S03]  /*34970*/  ISETP.GT.AND P1, PT, R4, 0x77, PT ;  /* 0x000000770400780c */ /* 0x000fc60003f24270 */
[----:B--2---:R-:W-:Y:S04]  /*34980*/  STL [R1+0x361c], R11 ;  /* 0x00361c0b01007387 */ /* 0x004fe80000100800 */
[----:B------:R-:W2:Y:S04]  /*34990*/  LDL R48, [R1+0x1d14] ;  /* 0x001d140001307983 */ /* 0x000ea80000100800 */
[----:B0-----:R-:W2:Y:S04]  /*349a0*/  LDL R12, [R1+0x1d18] ;  /* 0x001d1800010c7983 */ /* 0x001ea80000100800 */
[----:B----4-:R0:W-:Y:S04]  /*349b0*/  STL [R1+0x3620], R10 ;  /* 0x0036200a01007387 */ /* 0x0101e80000100800 */
[----:B------:R-:W4:Y:S04]  /*349c0*/  LDL R38, [R1+0x1d0c] ;  /* 0x001d0c0001267983 */ /* 0x000f280000100800 */
[----:B------:R-:W4:Y:S04]  /*349d0*/  LDL R0, [R1+0x1d10] ;  /* 0x001d100001007983 */ /* 0x000f280000100800 */
[----:B------:R-:W4:Y:S04]  /*349e0*/  LDL R35, [R1+0x1cfc] ;  /* 0x001cfc0001237983 */ /* 0x000f280000100800 */
[----:B0-----:R-:W4:Y:S01]  /*349f0*/  LDL R10, [R1+0x1d00] ;  /* 0x001d0000010a7983 */ /* 0x001f220000100800 */
[----:B---3--:R-:W-:-:S02]  /*34a00*/  @P1 IMAD.MOV.U32 R7, RZ, RZ, R31 ;  /* 0x000000ffff071224 */ /* 0x008fc400078e001f */
[----:B------:R-:W-:Y:S01]  /*34a10*/  @P1 IMAD.MOV.U32 R6, RZ, RZ, R30 ;  /* 0x000000ffff061224 */ /* 0x000fe200078e001e */
[----:B------:R0:W-:Y:S04]  /*34a20*/  STL [R1+0x3624], R9 ;  /* 0x0036240901007387 */ /* 0x0001e80000100800 */
[----:B------:R-:W3:Y:S04]  /*34a30*/  LDL R31, [R1+0x1cf4] ;  /* 0x001cf400011f7983 */ /* 0x000ee80000100800 */
[----:B------:R-:W3:Y:S01]  /*34a40*/  LDL R30, [R1+0x1cf8] ;  /* 0x001cf800011e7983 */ /* 0x000ee20000100800 */
[----:B------:R-:W-:-:S02]  /*34a50*/  PRMT R50, RZ, 0x7610, R50 ;  /* 0x00007610ff327816 */ /* 0x000fc40000000032 */
[----:B------:R-:W-:Y:S02]  /*34a60*/  PRMT R46, RZ, 0x7610, R46 ;  /* 0x00007610ff2e7816 */ /* 0x000fe4000000002e */
[----:B------:R-:W-:Y:S02]  /*34a70*/  ISETP.GT.AND P0, PT, R4, 0x78, PT ;  /* 0x000000780400780c */ /* 0x000fe40003f04270 */
[----:B------:R2:W3:Y:S04]  /*34a80*/  @P1 LDG.E.U16 R50, desc[UR8][R6.64] ;  /* 0x0000000806321981 */ /* 0x0004e8000c1e1500 */
[----:B0-----:R-:W3:Y:S01]  /*34a90*/  LDL R9, [R1+0x1cf0] ;  /* 0x001cf00001097983 */ /* 0x001ee20000100800 */
[----:B------:R-:W-:Y:S01]  /*34aa0*/  PRMT R44, RZ, 0x7610, R44 ;  /* 0x00007610ff2c7816 */ /* 0x000fe2000000002c */
[----:B--2---:R-:W-:-:S02]  /*34ab0*/  @P1 IMAD.MOV.U32 R7, RZ, RZ, R48 ;  /* 0x000000ffff071224 */ /* 0x004fc400078e0030 */
[----:B------:R-:W-:Y:S02]  /*34ac0*/  @P1 IMAD.MOV.U32 R6, RZ, RZ, R12 ;  /* 0x000000ffff061224 */ /* 0x000fe400078e000c */
[----:B------:R-:W2:Y:S04]  /*34ad0*/  LDL R12, [R1+0x1cec] ;  /* 0x001cec00010c7983 */ /* 0x000ea80000100800 */
[----:B------:R4:W2:Y:S01]  /*34ae0*/  @P1 LDG.E.U16 R46, desc[UR8][R6.64] ;  /* 0x00000008062e1981 */ /* 0x0008a2000c1e1500 */
[----:B------:R-:W-:Y:S01]  /*34af0*/  PRMT R28, RZ, 0x7610, R28 ;  /* 0x00007610ff1c7816 */ /* 0x000fe2000000001c */
[----:B----4-:R-:W-:Y:S02]  /*34b00*/  @P1 IMAD.MOV.U32 R7, RZ, RZ, R38 ;  /* 0x000000ffff071224 */ /* 0x010fe400078e0026 */
[----:B------:R-:W-:Y:S01]  /*34b10*/  @P1 IMAD.MOV.U32 R6, RZ, RZ, R0 ;  /* 0x000000ffff061224 */ /* 0x000fe200078e0000 */
[----:B------:R-:W4:Y:S04]  /*34b20*/  LDL R38, [R1+0x1ce4] ;  /* 0x001ce40001267983 */ /* 0x000f280000100800 */
[----:B------:R-:W4:Y:S04]  /*34b30*/  LDL R0, [R1+0x1ce8] ;  /* 0x001ce80001007983 */ /* 0x000f280000100800 */
[----:B------:R0:W4:Y:S02]  /*34b40*/  @P1 LDG.E.U16 R44, desc[UR8][R6.64] ;  /* 0x00000008062c1981 */ /* 0x000124000c1e1500 */
[----:B0-----:R-:W-:-:S02]  /*34b50*/  @P0 IMAD.MOV.U32 R6, RZ, RZ, R10 ;  /* 0x000000ffff060224 */ /* 0x001fc400078e000a */
[----:B------:R-:W-:Y:S01]  /*34b60*/  @P0 IMAD.MOV.U32 R7, RZ, RZ, R35 ;  /* 0x000000ffff070224 */ /* 0x000fe200078e0023 */
[----:B------:R-:W4:Y:S04]  /*34b70*/  LDL R10, [R1+0x1c80] ;  /* 0x001c8000010a7983 */ /* 0x000f280000100800 */
[----:B------:R-:W4:Y:S04]  /*34b80*/  LDL R35, [R1+0x1c7c] ;  /* 0x001c7c0001237983 */ /* 0x000f280000100800 */
[----:B------:R3:W4:Y:S02]  /*34b90*/  @P0 LDG.E.U16 R28, desc[UR8][R6.64] ;  /* 0x00000008061c0981 */ /* 0x000724000c1e1500 */
[----:B---3--:R-:W-:-:S02]  /*34ba0*/  @P0 IMAD.MOV.U32 R7, RZ, RZ, R31 ;  /* 0x000000ffff070224 */ /* 0x008fc400078e001f */
[----:B------:R-:W-:Y:S01]  /*34bb0*/  @P0 IMAD.MOV.U32 R6, RZ, RZ, R30 ;  /* 0x000000ffff060224 */ /* 0x000fe200078e001e */
[----:B------:R-:W3:Y:S04]  /*34bc0*/  LDL R31, [R1+0x1c74] ;  /* 0x001c7400011f7983 */ /* 0x000ee80000100800 */
[----:B------:R-:W3:Y:S01]  /*34bd0*/  LDL R30, [R1+0x1c78] ;  /* 0x001c7800011e7983 */ /* 0x000ee20000100800 */
[----:B------:R-:W-:Y:S02]  /*34be0*/  PRMT R27, RZ, 0x7610, R27 ;  /* 0x00007610ff1b7816 */ /* 0x000fe4000000001b */
[----:B------:R-:W-:Y:S02]  /*34bf0*/  PRMT R26, RZ, 0x7610, R26 ;  /* 0x00007610ff1a7816 */ /* 0x000fe4000000001a */
[----:B------:R-:W-:-:S02]  /*34c00*/  ISETP.GT.AND P2, PT, R4, 0x7c, PT ;  /* 0x0000007c0400780c */ /* 0x000fc40003f44270 */
[----:B------:R0:W3:Y:S01]  /*34c10*/  @P0 LDG.E.U16 R27, desc[UR8][R6.64] ;  /* 0x00000008061b0981 */ /* 0x0000e2000c1e1500 */
[----:B------:R-:W-:Y:S01]  /*34c20*/  PRMT R25, RZ, 0x7610, R25 ;  /* 0x00007610ff197816 */ /* 0x000fe20000000019 */
[----:B0-----:R-:W-:Y:S02]  /*34c30*/  @P0 IMAD.MOV.U32 R6, RZ, RZ, R9 ;  /* 0x000000ffff060224 */ /* 0x001fe400078e0009 */
[----:B--2---:R-:W-:Y:S01]  /*34c40*/  @P0 IMAD.MOV.U32 R7, RZ, RZ, R12 ;  /* 0x000000ffff070224 */ /* 0x004fe200078e000c */
[----:B------:R-:W2:Y:S04]  /*34c50*/  LDL R9, [R1+0x1c70] ;  /* 0x001c700001097983 */ /* 0x000ea80000100800 */
[----:B------:R-:W2:Y:S04]  /*34c60*/  LDL R12, [R1+0x1c6c] ;  /* 0x001c6c00010c7983 */ /* 0x000ea80000100800 */
[----:B------:R4:W2:Y:S01]  /*34c70*/  @P0 LDG.E.U16 R26, desc[UR8][R6.64] ;  /* 0x00000008061a0981 */ /* 0x0008a2000c1e1500 */
[----:B------:R-:W-:Y:S01]  /*34c80*/  PRMT R24, RZ, 0x7610, R24 ;  /* 0x00007610ff187816 */ /* 0x000fe20000000018 */
[----:B----4-:R-:W-:-:S02]  /*34c90*/  @P0 IMAD.MOV.U32 R7, RZ, RZ, R38 ;  /* 0x000000ffff070224 */ /* 0x010fc400078e0026 */
[----:B------:R-:W-:Y:S01]  /*34ca0*/  @P0 IMAD.MOV.U32 R6, RZ, RZ, R0 ;  /* 0x000000ffff060224 */ /* 0x000fe200078e0000 */
[----:B------:R-:W4:Y:S04]  /*34cb0*/  LDL R38, [R1+0x1c64] ;  /* 0x001c640001267983 */ /* 0x000f280000100800 */
[----:B------:R-:W4:Y:S04]  /*34cc0*/  LDL R0, [R1+0x1c68] ;  /* 0x001c680001007983 */ /* 0x000f280000100800 */
[----:B------:R0:W4:Y:S04]  /*34cd0*/  @P0 LDG.E.U16 R25, desc[UR8][R6.64] ;  /* 0x0000000806190981 */ /* 0x000128000c1e1500 */
[----:B------:R-:W-:Y:S01]  /*34ce0*/  STL [R1+0x308], R50 ;  /* 0x0003083201007387 */ /* 0x000fe20000100800 */
[----:B0-----:R-:W-:-:S02]  /*34cf0*/  @P2 IMAD.MOV.U32 R6, RZ, RZ, R10 ;  /* 0x000000ffff062224 */ /* 0x001fc400078e000a */
[----:B------:R-:W-:Y:S01]  /*34d00*/  @P2 IMAD.MOV.U32 R7, RZ, RZ, R35 ;  /* 0x000000ffff072224 */ /* 0x000fe200078e0023 */
[----:B------:R-:W4:Y:S04]  /*34d10*/  LDL R10, [R1+0x1d08] ;  /* 0x001d0800010a7983 */ /* 0x000f280000100800 */
[----:B------:R-:W4:Y:S04]  /*34d20*/  LDL R35, [R1+0x1d04] ;  /* 0x001d040001237983 */ /* 0x000f280000100800 */
[----:B------:R3:W4:Y:S04]  /*34d30*/  @P2 LDG.E.U16 R24, desc[UR8][R6.64] ;  /* 0x0000000806182981 */ /* 0x000728000c1e1500 */
[----:B------:R-:W-:Y:S01]  /*34d40*/  STL [R1+0x2fc], R46 ;  /* 0x0002fc2e01007387 */ /* 0x000fe20000100800 */
[----:B---3--:R-:W-:-:S02]  /*34d50*/  @P2 IMAD.MOV.U32 R7, RZ, RZ, R31 ;  /* 0x000000ffff072224 */ /* 0x008fc400078e001f */
[----:B------:R-:W-:Y:S01]  /*34d60*/  @P2 IMAD.MOV.U32 R6, RZ, RZ, R30 ;  /* 0x000000ffff062224 */ /* 0x000fe200078e001e */
[----:B------:R-:W3:Y:S04]  /*34d70*/  LDL R31, [R1+0x1cdc] ;  /* 0x001cdc00011f7983 */ /* 0x000ee80000100800 */
[----:B------:R-:W3:Y:S01]  /*34d80*/  LDL R30, [R1+0x1ce0] ;  /* 0x001ce000011e7983 */ /* 0x000ee20000100800 */
[----:B------:R-:W-:Y:S02]  /*34d90*/  PRMT R23, RZ, 0x7610, R23 ;  /* 0x00007610ff177816 */ /* 0x000fe40000000017 */
[----:B------:R-:W-:Y:S01]  /*34da0*/  PRMT R22, RZ, 0x7610, R22 ;  /* 0x00007610ff167816 */ /* 0x000fe20000000016 */
[----:B------:R0:W-:Y:S04]  /*34db0*/  STL [R1+0x2f8], R44 ;  /* 0x0002f82c01007387 */ /* 0x0001e80000100800 */
[----:B------:R2:W3:Y:S01]  /*34dc0*/  @P2 LDG.E.U16 R23, desc[UR8][R6.64] ;  /* 0x0000000806172981 */ /* 0x0004e2000c1e1500 */
[----:B------:R-:W-:-:S02]  /*34dd0*/  PRMT R21, RZ, 0x7610, R21 ;  /* 0x00007610ff157816 */ /* 0x000fc40000000015 */
[----:B------:R-:W-:Y:S01]  /*34de0*/  ISETP.GT.AND P0, PT, R4, 0x79, PT ;  /* 0x000000790400780c */ /* 0x000fe20003f04270 */
[----:B--2---:R-:W-:Y:S02]  /*34df0*/  @P2 IMAD.MOV.U32 R6, RZ, RZ, R9 ;  /* 0x000000ffff062224 */ /* 0x004fe400078e0009 */
[----:B------:R-:W-:Y:S01]  /*34e00*/  @P2 IMAD.MOV.U32 R7, RZ, RZ, R12 ;  /* 0x000000ffff072224 */ /* 0x000fe200078e000c */
        /* <DEDUP_REMOVED lines=8> */
[----:B------:R1:W4:Y:S02]  /*34e90*/  @P2 LDG.E.U16 R21, desc[UR8][R6.64] ;  /* 0x0000000806152981 */ /* 0x000324000c1e1500 */
[----:B-1----:R-:W-:-:S02]  /*34ea0*/  @P1 IMAD.MOV.U32 R6, RZ, RZ, R10 ;  /* 0x000000ffff061224 */ /* 0x002fc400078e000a */
        /* <DEDUP_REMOVED lines=20> */
[----:B------:R-:W-:-:S05]  /*34ff0*/  @P0 IMAD.MOV.U32 R6, RZ, RZ, R0 ;  /* 0x000000ffff060224 */ /* 0x000fca00078e0000 */
[----:B------:R1:W4:Y:S01]  /*35000*/  @P0 LDG.E.U16 R14, desc[UR8][R6.64] ;  /* 0x00000008060e0981 */ /* 0x000322000c1e1500 */
[----:B------:R-:W-:Y:S01]  /*35010*/  PRMT R8, RZ, 0x7610, R8 ;  /* 0x00007610ff087816 */ /* 0x000fe20000000008 */
[----:B-1----:R-:W-:Y:S02]  /*35020*/  @P0 IMAD.MOV.U32 R6, RZ, RZ, R10 ;  /* 0x000000ffff060224 */ /* 0x002fe400078e000a */
[----:B------:R-:W-:Y:S01]  /*35030*/  @P0 IMAD.MOV.U32 R7, RZ, RZ, R35 ;  /* 0x000000ffff070224 */ /* 0x000fe200078e0023 */
[----:B------:R1:W-:Y:S04]  /*35040*/  STL [R1+0x2d4], R42 ;  /* 0x0002d42a01007387 */ /* 0x0003e80000100800 */
[----:B------:R-:W4:Y:S04]  /*35050*/  LDL R0, [R1+0x1cb0] ;  /* 0x001cb00001007983 */ /* 0x000f280000100800 */
[----:B------:R-:W4:Y:S04]  /*35060*/  LDL R35, [R1+0x1ca4] ;  /* 0x001ca40001237983 */ /* 0x000f280000100800 */
[----:B------:R-:W4:Y:S04]  /*35070*/  LDL R10, [R1+0x1ca8] ;  /* 0x001ca800010a7983 */ /* 0x000f280000100800 */
[----:B------:R3:W4:Y:S04]  /*35080*/  @P0 LDG.E.U16 R13, desc[UR8][R6.64] ;  /* 0x00000008060d0981 */ /* 0x000728000c1e1500 */
[----:B0-----:R-:W4:Y:S04]  /*35090*/  LDL R44, [R1+0x1c9c] ;  /* 0x001c9c00012c7983 */ /* 0x001f280000100800 */
[----:B------:R-:W4:Y:S04]  /*350a0*/  LDL R38, [R1+0x1ca0] ;  /* 0x001ca00001267983 */ /* 0x000f280000100800 */
[----:B-1----:R-:W4:Y:S01]  /*350b0*/  LDL R42, [R1+0x1cac] ;  /* 0x001cac00012a7983 */ /* 0x002f220000100800 */
[----:B---3--:R-:W-:-:S02]  /*350c0*/  @P1 IMAD.MOV.U32 R7, RZ, RZ, R31 ;  /* 0x000000ffff071224 */ /* 0x008fc400078e001f */
[----:B------:R-:W-:-:S05]  /*350d0*/  @P1 IMAD.MOV.U32 R6, RZ, RZ, R30 ;  /* 0x000000ffff061224 */ /* 0x000fca00078e001e */
[----:B------:R0:W3:Y:S02]  /*350e0*/  @P1 LDG.E.U16 R8, desc[UR8][R6.64] ;  /* 0x0000000806081981 */ /* 0x0000e4000c1e1500 */
[----:B0-----:R-:W-:Y:S01]  /*350f0*/  PRMT R7, RZ, 0x7610, R7 ;  /* 0x00007610ff077816 */ /* 0x001fe20000000007 */
[----:B--2---:R-:W-:Y:S02]  /*35100*/  @P1 IMAD.MOV.U32 R30, RZ, RZ, R9 ;  /* 0x000000ffff1e1224 */ /* 0x004fe400078e0009 */
[----:B------:R-:W-:-:S05]  /*35110*/  @P1 IMAD.MOV.U32 R31, RZ, RZ, R12 ;  /* 0x000000ffff1f1224 */ /* 0x000fca00078e000c */
[----:B------:R4:W2:Y:S01]  /*35120*/  @P1 LDG.E.U16 R7, desc[UR8][R30.64] ;  /* 0x000000081e071981 */ /* 0x0008a2000c1e1500 */
[----:B------:R-:W-:Y:S01]  /*35130*/  PRMT R6, RZ, 0x7610, R6 ;  /* 0x00007610ff067816 */ /* 0x000fe20000000006 */
[----:B----4-:R-:W-:Y:S02]  /*35140*/  @P1 IMAD.MOV.U32 R30, RZ, RZ, R0 ;  /* 0x000000ffff1e1224 */ /* 0x010fe400078e0000 */
[----:B------:R-:W-:-:S05]  /*35150*/  @P1 IMAD.MOV.U32 R31, RZ, RZ, R42 ;  /* 0x000000ffff1f1224 */ /* 0x000fca00078e002a */
[----:B------:R0:W4:Y:S04]  /*35160*/  @P1 LDG.E.U16 R6, desc[UR8][R30.64] ;  /* 0x000000081e061981 */ /* 0x000128000c1e1500 */
[----:B---3--:R-:W-:Y:S04]  /*35170*/  STL [R1+0x3628], R8 ;  /* 0x0036280801007387 */ /* 0x008fe80000100800 */
[----:B------:R-:W3:Y:S04]  /*35180*/  LDL R12, [R1+0x1c94] ;  /* 0x001c9400010c7983 */ /* 0x000ee80000100800 */
[----:B------:R-:W3:Y:S01]  /*35190*/  LDL R9, [R1+0x1c98] ;  /* 0x001c980001097983 */ /* 0x000ee20000100800 */
[----:B------:R-:W-:-:S02]  /*351a0*/  ISETP.GT.AND P0, PT, R4, 0x7b, PT ;  /* 0x0000007b0400780c */ /* 0x000fc40003f04270 */
[----:B------:R-:W-:Y:S01]  /*351b0*/  PRMT R5, RZ, 0x7610, R5 ;  /* 0x00007610ff057816 */ /* 0x000fe20000000005 */
[----:B0-----:R-:W-:Y:S02]  /*351c0*/  @P1 IMAD.MOV.U32 R30, RZ, RZ, R10 ;  /* 0x000000ffff1e1224 */ /* 0x001fe400078e000a */
[----:B------:R-:W-:-:S05]  /*351d0*/  @P1 IMAD.MOV.U32 R31, RZ, RZ, R35 ;  /* 0x000000ffff1f1224 */ /* 0x000fca00078e0023 */
[----:B------:R0:W3:Y:S04]  /*351e0*/  @P1 LDG.E.U16 R5, desc[UR8][R30.64] ;  /* 0x000000081e051981 */ /* 0x0000e8000c1e1500 */
[----:B--2---:R1:W-:Y:S04]  /*351f0*/  STL [R1+0x362c], R7 ;  /* 0x00362c0701007387 */ /* 0x0043e80000100800 */
[----:B------:R-:W2:Y:S04]  /*35200*/  LDL R42, [R1+0x1c8c] ;  /* 0x001c8c00012a7983 */ /* 0x000ea80000100800 */
[----:B------:R-:W2:Y:S01]  /*35210*/  LDL R0, [R1+0x1c90] ;  /* 0x001c900001007983 */ /* 0x000ea20000100800 */
[----:B0-----:R-:W-:-:S02]  /*35220*/  @P0 IMAD.MOV.U32 R30, RZ, RZ, R38 ;  /* 0x000000ffff1e0224 */ /* 0x001fc400078e0026 */
[----:B------:R-:W-:Y:S01]  /*35230*/  @P0 IMAD.MOV.U32 R31, RZ, RZ, R44 ;  /* 0x000000ffff1f0224 */ /* 0x000fe200078e002c */
[----:B-1----:R-:W-:-:S06]  /*35240*/  PRMT R7, RZ, 0x7610, R7 ;  /* 0x00007610ff077816 */ /* 0x002fcc0000000007 */
[----:B------:R3:W2:Y:S04]  /*35250*/  @P0 LDG.E.U16 R7, desc[UR8][R30.64] ;  /* 0x000000081e070981 */ /* 0x0006a8000c1e1500 */
[----:B----4-:R0:W-:Y:S04]  /*35260*/  STL [R1+0x3630], R6 ;  /* 0x0036300601007387 */ /* 0x0101e80000100800 */
[----:B------:R-:W4:Y:S04]  /*35270*/  LDL R35, [R1+0x1c84] ;  /* 0x001c840001237983 */ /* 0x000f280000100800 */
[----:B------:R-:W4:Y:S01]  /*35280*/  LDL R10, [R1+0x1c88] ;  /* 0x001c8800010a7983 */ /* 0x000f220000100800 */
[----:B------:R-:W-:-:S03]  /*35290*/  PRMT R37, RZ, 0x7610, R37 ;  /* 0x00007610ff257816 */ /* 0x000fc60000000025 */
[----:B------:R-:W4:Y:S01]  /*352a0*/  LDL R38, [R1+0x1c5c] ;  /* 0x001c5c0001267983 */ /* 0x000f220000100800 */
[----:B0-----:R-:W-:Y:S01]  /*352b0*/  PRMT R6, RZ, 0x7610, R6 ;  /* 0x00007610ff067816 */ /* 0x001fe20000000006 */
[----:B---3--:R-:W-:Y:S02]  /*352c0*/  @P0 IMAD.MOV.U32 R31, RZ, RZ, R12 ;  /* 0x000000ffff1f0224 */ /* 0x008fe400078e000c */
[----:B------:R-:W-:Y:S01]  /*352d0*/  @P0 IMAD.MOV.U32 R30, RZ, RZ, R9 ;  /* 0x000000ffff1e0224 */ /* 0x000fe200078e0009 */
[----:B------:R-:W3:Y:S04]  /*352e0*/  LDL R12, [R1+0x1c60] ;  /* 0x001c6000010c7983 */ /* 0x000ee80000100800 */
[----:B------:R-:W3:Y:S04]  /*352f0*/  LDL R9, [R1+0x1c54] ;  /* 0x001c540001097983 */ /* 0x000ee80000100800 */
[----:B------:R2:W3:Y:S02]  /*35300*/  @P0 LDG.E.U16 R6, desc[UR8][R30.64] ;  /* 0x000000081e060981 */ /* 0x0004e4000c1e1500 */
[----:B--2---:R-:W-:-:S02]  /*35310*/  @P0 IMAD.MOV.U32 R31, RZ, RZ, R42 ;  /* 0x000000ffff1f0224 */ /* 0x004fc400078e002a */
[----:B------:R-:W-:-:S05]  /*35320*/  @P0 IMAD.MOV.U32 R30, RZ, RZ, R0 ;  /* 0x000000ffff1e0224 */ /* 0x000fca00078e0000 */
[----:B------:R4:W2:Y:S04]  /*35330*/  @P0 LDG.E.U16 R37, desc[UR8][R30.64] ;  /* 0x000000081e250981 */ /* 0x0008a8000c1e1500 */
[----:B------:R0:W-:Y:S04]  /*35340*/  STL [R1+0x2b8], R7 ;  /* 0x0002b80701007387 */ /* 0x0001e80000100800 */
[----:B0-----:R-:W2:Y:S04]  /*35350*/  LDL R7, [R1+0x1c58] ;  /* 0x001c580001077983 */ /* 0x001ea80000100800 */
[----:B---3--:R0:W-:Y:S04]  /*35360*/  STL [R1+0x2ac], R6 ;  /* 0x0002ac0601007387 */ /* 0x0081e80000100800 */
[----:B------:R-:W3:Y:S04]  /*35370*/  LDL R0, [R1+0x1c50] ;  /* 0x001c500001007983 */ /* 0x000ee80000100800 */
[----:B0-----:R-:W3:Y:S01]  /*35380*/  LDL R6, [R1+0x1c4c] ;  /* 0x001c4c0001067983 */ /* 0x001ee20000100800 */
[----:B------:R-:W-:Y:S01]  /*35390*/  PRMT R40, RZ, 0x7610, R40 ;  /* 0x00007610ff287816 */ /* 0x000fe20000000028 */
[----:B----4-:R-:W-:-:S02]  /*353a0*/  @P0 IMAD.MOV.U32 R30, RZ, RZ, R10 ;  /* 0x000000ffff1e0224 */ /* 0x010fc400078e000a */
[----:B------:R-:W-:Y:S01]  /*353b0*/  @P0 IMAD.MOV.U32 R31, RZ, RZ, R35 ;  /* 0x000000ffff1f0224 */ /* 0x000fe200078e0023 */
[----:B------:R-:W-:-:S04]  /*353c0*/  ISETP.GT.AND P1, PT, R4, 0x7d, PT ;  /* 0x0000007d0400780c */ /* 0x000fc80003f24270 */
[----:B------:R0:W4:Y:S04]  /*353d0*/  @P0 LDG.E.U16 R40, desc[UR8][R30.64] ;  /* 0x000000081e280981 */ /* 0x000128000c1e1500 */
[----:B--2---:R1:W-:Y:S04]  /*353e0*/  STL [R1+0x2a0], R37 ;  /* 0x0002a02501007387 */ /* 0x0043e80000100800 */
[----:B------:R-:W2:Y:S01]  /*353f0*/  LDL R35, [R1+0x1c48] ;  /* 0x001c480001237983 */ /* 0x000ea20000100800 */
[----:B------:R-:W-:-:S03]  /*35400*/  PRMT R39, RZ, 0x7610, R39 ;  /* 0x00007610ff277816 */ /* 0x000fc60000000027 */
[----:B------:R-:W2:Y:S01]  /*35410*/  LDL R10, [R1+0x1c40] ;  /* 0x001c4000010a7983 */ /* 0x000ea20000100800 */
[----:B0-----:R-:W-:Y:S02]  /*35420*/  @P1 IMAD.MOV.U32 R30, RZ, RZ, R12 ;  /* 0x000000ffff1e1224 */ /* 0x001fe400078e000c */
[----:B------:R-:W-:Y:S01]  /*35430*/  @P1 IMAD.MOV.U32 R31, RZ, RZ, R38 ;  /* 0x000000ffff1f1224 */ /* 0x000fe200078e0026 */
[----:B------:R-:W2:Y:S01]  /*35440*/  LDL R12, [R1+0x1c3c] ;  /* 0x001c3c00010c7983 */ /* 0x000ea20000100800 */
[----:B------:R-:W-:Y:S02]  /*35450*/  PRMT R41, RZ, 0x7610, R41 ;  /* 0x00007610ff297816 */ /* 0x000fe40000000029 */
[----:B------:R-:W-:Y:S02]  /*35460*/  PRMT R43, RZ, 0x7610, R43 ;  /* 0x00007610ff2b7816 */ /* 0x000fe4000000002b */
[----:B------:R-:W-:Y:S01]  /*35470*/  ISETP.GT.AND P0, PT, R4, 0x7e, PT ;  /* 0x0000007e0400780c */ /* 0x000fe20003f04270 */
[----:B-1----:R-:W2:Y:S04]  /*35480*/  LDL R37, [R1+0x1c44] ;  /* 0x001c440001257983 */ /* 0x002ea80000100800 */
[----:B------:R0:W2:Y:S04]  /*35490*/  @P1 LDG.E.U16 R39, desc[UR8][R30.64] ;  /* 0x000000081e271981 */ /* 0x0000a8000c1e1500 */
[----:B------:R-:W2:Y:S01]  /*354a0*/  LDL R42, [R1+0x1c24] ;  /* 0x001c2400012a7983 */ /* 0x000ea20000100800 */
[----:B0-----:R-:W-:-:S02]  /*354b0*/  @P1 IMAD.MOV.U32 R30, RZ, RZ, R7 ;  /* 0x000000ffff1e1224 */ /* 0x001fc400078e0007 */
[----:B------:R-:W-:Y:S01]  /*354c0*/  @P1 IMAD.MOV.U32 R31, RZ, RZ, R9 ;  /* 0x000000ffff1f1224 */ /* 0x000fe200078e0009 */
[----:B------:R-:W2:Y:S04]  /*354d0*/  LDL R7, [R1+0x1c38] ;  /* 0x001c380001077983 */ /* 0x000ea80000100800 */
[----:B------:R-:W2:Y:S04]  /*354e0*/  LDL R9, [R1+0x1c34] ;  /* 0x001c340001097983 */ /* 0x000ea80000100800 */
[----:B------:R3:W2:Y:S02]  /*354f0*/  @P1 LDG.E.U16 R41, desc[UR8][R30.64] ;  /* 0x000000081e291981 */ /* 0x0006a4000c1e1500 */
[----:B---3--:R-:W-:-:S02]  /*35500*/  @P1 IMAD.MOV.U32 R31, RZ, RZ, R6 ;  /* 0x000000ffff1f1224 */ /* 0x008fc400078e0006 */
[----:B------:R-:W3:Y:S01]  /*35510*/  LDL R6, [R1+0x1c2c] ;  /* 0x001c2c0001067983 */ /* 0x000ee20000100800 */
[----:B------:R-:W-:-:S03]  /*35520*/  @P1 IMAD.MOV.U32 R30, RZ, RZ, R0 ;  /* 0x000000ffff1e1224 */ /* 0x000fc600078e0000 */
[----:B------:R-:W3:Y:S04]  /*35530*/  LDL R0, [R1+0x1c30] ;  /* 0x001c300001007983 */ /* 0x000ee80000100800 */
[----:B----4-:R0:W-:Y:S04]  /*35540*/  STL [R1+0x294], R40 ;  /* 0x0002942801007387 */ /* 0x0101e80000100800 */
[----:B------:R2:W4:Y:S01]  /*35550*/  @P1 LDG.E.U16 R43, desc[UR8][R30.64] ;  /* 0x000000081e2b1981 */ /* 0x000522000c1e1500 */
[----:B------:R-:W-:-:S03]  /*35560*/  PRMT R45, RZ, 0x7610, R45 ;  /* 0x00007610ff2d7816 */ /* 0x000fc6000000002d */
[----:B------:R-:W4:Y:S04]  /*35570*/  LDL R38, [R1+0x1c1c] ;  /* 0x001c1c0001267983 */ /* 0x000f280000100800 */
[----:B0-----:R-:W4:Y:S01]  /*35580*/  LDL R40, [R1+0x1c28] ;  /* 0x001c280001287983 */ /* 0x001f220000100800 */
[----:B--2---:R-:W-:Y:S01]  /*35590*/  @P1 IMAD.MOV.U32 R30, RZ, RZ, R35 ;  /* 0x000000ffff1e1224 */ /* 0x004fe200078e0023 */
[----:B------:R-:W-:Y:S02]  /*355a0*/  PRMT R47, RZ, 0x7610, R47 ;  /* 0x00007610ff2f7816 */ /* 0x000fe4000000002f */
[----:B------:R-:W2:Y:S01]  /*355b0*/  LDL R35, [R1+0x1c14] ;  /* 0x001c140001237983 */ /* 0x000ea20000100800 */
[----:B------:R-:W-:-:S03]  /*355c0*/  @P1 IMAD.MOV.U32 R31, RZ, RZ, R37 ;  /* 0x000000ffff1f1224 */ /* 0x000fc600078e0025 */
[----:B------:R-:W2:Y:S04]  /*355d0*/  LDL R37, [R1+0x1c20] ;  /* 0x001c200001257983 */ /* 0x000ea80000100800 */
[----:B------:R0:W2:Y:S01]  /*355e0*/  @P1 LDG.E.U16 R45, desc[UR8][R30.64] ;  /* 0x000000081e2d1981 */ /* 0x0000a2000c1e1500 */
[----:B------:R-:W-:Y:S01]  /*355f0*/  PRMT R49, RZ, 0x7610, R49 ;  /* 0x00007610ff317816 */ /* 0x000fe20000000031 */
[----:B0-----:R-:W-:Y:S02]  /*35600*/  @P0 IMAD.MOV.U32 R30, RZ, RZ, R10 ;  /* 0x000000ffff1e0224 */ /* 0x001fe400078e000a */
[----:B------:R-:W-:Y:S01]  /*35610*/  @P0 IMAD.MOV.U32 R31, RZ, RZ, R12 ;  /* 0x000000ffff1f0224 */ /* 0x000fe200078e000c */
[----:B------:R-:W2:Y:S04]  /*35620*/  LDL R10, [R1+0x1c0c] ;  /* 0x001c0c00010a7983 */ /* 0x000ea80000100800 */
[----:B------:R-:W2:Y:S04]  /*35630*/  LDL R12, [R1+0x1c18] ;  /* 0x001c1800010c7983 */ /* 0x000ea80000100800 */
[----:B------:R0:W2:Y:S02]  /*35640*/  @P0 LDG.E.U16 R47, desc[UR8][R30.64] ;  /* 0x000000081e2f0981 */ /* 0x0000a4000c1e1500 */
[----:B0-----:R-:W-:-:S02]  /*35650*/  @P0 IMAD.MOV.U32 R30, RZ, RZ, R7 ;  /* 0x000000ffff1e0224 */ /* 0x001fc400078e0007 */
[----:B------:R-:W-:Y:S01]  /*35660*/  @P0 IMAD.MOV.U32 R31, RZ, RZ, R9 ;  /* 0x000000ffff1f0224 */ /* 0x000fe200078e0009 */
[----:B------:R-:W2:Y:S04]  /*35670*/  LDL R7, [R1+0x1c04] ;  /* 0x001c040001077983 */ /* 0x000ea80000100800 */
[----:B------:R-:W2:Y:S04]  /*35680*/  LDL R9, [R1+0x1c10] ;  /* 0x001c100001097983 */ /* 0x000ea80000100800 */
[----:B------:R3:W2:Y:S02]  /*35690*/  @P0 LDG.E.U16 R49, desc[UR8][R30.64] ;  /* 0x000000081e310981 */ /* 0x0006a4000c1e1500 */
[----:B---3--:R-:W-:-:S02]  /*356a0*/  @P0 IMAD.MOV.U32 R31, RZ, RZ, R6 ;  /* 0x000000ffff1f0224 */ /* 0x008fc400078e0006 */
[----:B------:R-:W3:Y:S01]  /*356b0*/  LDL R6, [R1+0x1c08] ;  /* 0x001c080001067983 */ /* 0x000ee20000100800 */
[----:B------:R-:W-:Y:S02]  /*356c0*/  PRMT R51, RZ, 0x7610, R51 ;  /* 0x00007610ff337816 */ /* 0x000fe40000000033 */
[----:B------:R-:W-:Y:S01]  /*356d0*/  ISETP.GT.AND P1, PT, R4, 0x7f, PT ;  /* 0x0000007f0400780c */ /* 0x000fe20003f24270 */
[----:B------:R-:W-:Y:S01]  /*356e0*/  @P0 IMAD.MOV.U32 R30, RZ, RZ, R0 ;  /* 0x000000ffff1e0224 */ /* 0x000fe200078e0000 */
[----:B------:R-:W-:-:S04]  /*356f0*/  PRMT R53, RZ, 0x7610, R53 ;  /* 0x00007610ff357816 */ /* 0x000fc80000000035 */
[----:B------:R4:W3:Y:S01]  /*35700*/  @P0 LDG.E.U16 R51, desc[UR8][R30.64] ;  /* 0x000000081e330981 */ /* 0x0008e2000c1e1500 */
[----:B------:R-:W-:Y:S01]  /*35710*/  PRMT R36, RZ, 0x7610, R36 ;  /* 0x00007610ff247816 */ /* 0x000fe20000000024 */
[----:B----4-:R-:W-:Y:S02]  /*35720*/  @P0 IMAD.MOV.U32 R30, RZ, RZ, R40 ;  /* 0x000000ffff1e0224 */ /* 0x010fe400078e0028 */
[----:B------:R-:W-:-:S05]  /*35730*/  @P0 IMAD.MOV.U32 R31, RZ, RZ, R42 ;  /* 0x000000ffff1f0224 */ /* 0x000fca00078e002a */
[----:B------:R2:W4:Y:S01]  /*35740*/  @P0 LDG.E.U16 R53, desc[UR8][R30.64] ;  /* 0x000000081e350981 */ /* 0x000522000c1e1500 */
[----:B------:R-:W-:Y:S01]  /*35750*/  PRMT R11, RZ, 0x7610, R11 ;  /* 0x00007610ff0b7816 */ /* 0x000fe2000000000b */
[----:B--2---:R-:W-:Y:S02]  /*35760*/  @P1 IMAD.MOV.U32 R30, RZ, RZ, R37 ;  /* 0x000000ffff1e1224 */ /* 0x004fe400078e0025 */
[----:B------:R-:W-:Y:S01]  /*35770*/  @P1 IMAD.MOV.U32 R31, RZ, RZ, R38 ;  /* 0x000000ffff1f1224 */ /* 0x000fe200078e0026 */
[----:B------:R-:W-:Y:S02]  /*35780*/  PRMT R8, RZ, 0x7610, R8 ;  /* 0x00007610ff087816 */ /* 0x000fe40000000008 */
[----:B------:R-:W-:Y:S01]  /*35790*/  PRMT R2, RZ, 0x7610, R2 ;  /* 0x00007610ff027816 */ /* 0x000fe20000000002 */
[----:B------:R-:W0:Y:S01]  /*357a0*/  S2R R0, SR_TID.X ;  /* 0x0000000000007919 */ /* 0x000e220000002100 */
[----:B------:R1:W2:Y:S04]  /*357b0*/  @P1 LDG.E.U16 R36, desc[UR8][R30.64] ;  /* 0x000000081e241981 */ /* 0x0002a8000c1e1500 */
[----:B------:R-:W2:Y:S04]  /*357c0*/  LDL.LU R38, [R1+0x784] ;  /* 0x0007840001267983 */ /* 0x000ea80000300800 */
[----:B------:R-:W2:Y:S04]  /*357d0*/  LDL.LU R40, [R1+0x780] ;  /* 0x0007800001287983 */ /* 0x000ea80000300800 */
[----:B------:R-:W2:Y:S04]  /*357e0*/  LDL.LU R42, [R1+0x77c] ;  /* 0x00077c00012a7983 */ /* 0x000ea80000300800 */
[----:B------:R-:W2:Y:S04]  /*357f0*/  LDL.LU R44, [R1+0x778] ;  /* 0x00077800012c7983 */ /* 0x000ea80000300800 */
[----:B------:R-:W2:Y:S04]  /*35800*/  LDL.LU R46, [R1+0x744] ;  /* 0x00074400012e7983 */ /* 0x000ea80000300800 */
[----:B------:R-:W2:Y:S04]  /*35810*/  LDL.LU R48, [R1+0x73c] ;  /* 0x00073c0001307983 */ /* 0x000ea80000300800 */
[----:B------:R-:W2:Y:S01]  /*35820*/  LDL.LU R50, [R1+0x738] ;  /* 0x0007380001327983 */ /* 0x000ea20000300800 */
[----:B-1----:R-:W-:-:S03]  /*35830*/  @P1 IMAD.MOV.U32 R30, RZ, RZ, R12 ;  /* 0x000000ffff1e1224 */ /* 0x002fc600078e000c */
[----:B------:R-:W2:Y:S01]  /*35840*/  LDL.LU R52, [R1+0x730] ;  /* 0x0007300001347983 */ /* 0x000ea20000300800 */
[----:B------:R-:W-:-:S03]  /*35850*/  @P1 IMAD.MOV.U32 R31, RZ, RZ, R35 ;  /* 0x000000ffff1f1224 */ /* 0x000fc600078e0023 */
[----:B------:R-:W2:Y:S04]  /*35860*/  LDL.LU R54, [R1+0x6f4] ;  /* 0x0006f40001367983 */ /* 0x000ea80000300800 */
[----:B------:R-:W2:Y:S04]  /*35870*/  LDL.LU R55, [R1+0x6f0] ;  /* 0x0006f00001377983 */ /* 0x000ea80000300800 */
[----:B------:R-:W2:Y:S04]  /*35880*/  LDL.LU R56, [R1+0x6ec] ;  /* 0x0006ec0001387983 */ /* 0x000ea80000300800 */
[----:B------:R1:W2:Y:S04]  /*35890*/  @P1 LDG.E.U16 R11, desc[UR8][R30.64] ;  /* 0x000000081e0b1981 */ /* 0x0002a8000c1e1500 */
[----:B------:R-:W2:Y:S04]  /*358a0*/  LDL.LU R57, [R1+0x6e8] ;  /* 0x0006e80001397983 */ /* 0x000ea80000300800 */
[----:B------:R-:W2:Y:S04]  /*358b0*/  LDL.LU R58, [R1+0x614] ;  /* 0x00061400013a7983 */ /* 0x000ea80000300800 */
[----:B------:R-:W2:Y:S04]  /*358c0*/  LDL.LU R59, [R1+0x60c] ;  /* 0x00060c00013b7983 */ /* 0x000ea80000300800 */
[----:B------:R-:W2:Y:S04]  /*358d0*/  LDL.LU R60, [R1+0x608] ;  /* 0x00060800013c7983 */ /* 0x000ea80000300800 */
[----:B------:R-:W2:Y:S01]  /*358e0*/  LDL.LU R61, [R1+0x600] ;  /* 0x00060000013d7983 */ /* 0x000ea20000300800 */
[----:B-1----:R-:W-:-:S02]  /*358f0*/  @P1 IMAD.MOV.U32 R30, RZ, RZ, R9 ;  /* 0x000000ffff1e1224 */ /* 0x002fc400078e0009 */
[----:B------:R-:W-:-:S05]  /*35900*/  @P1 IMAD.MOV.U32 R31, RZ, RZ, R10 ;  /* 0x000000ffff1f1224 */ /* 0x000fca00078e000a */
[----:B------:R1:W2:Y:S02]  /*35910*/  @P1 LDG.E.U16 R8, desc[UR8][R30.64] ;  /* 0x000000081e081981 */ /* 0x0002a4000c1e1500 */
[----:B-1----:R-:W-:Y:S02]  /*35920*/  @P1 IMAD.MOV.U32 R31, RZ, RZ, R7 ;  /* 0x000000ffff1f1224 */ /* 0x002fe400078e0007 */
[----:B---3--:R-:W-:-:S05]  /*35930*/  @P1 IMAD.MOV.U32 R30, RZ, RZ, R6 ;  /* 0x000000ffff1e1224 */ /* 0x008fca00078e0006 */
[----:B------:R0:W3:Y:S01]  /*35940*/  @P1 LDG.E.U16 R2, desc[UR8][R30.64] ;  /* 0x000000081e021981 */ /* 0x0000e2000c1e1500 */
[----:B------:R-:W1:Y:S01]  /*35950*/  S2R R3, SR_TID.X ;  /* 0x0000000000037919 */ /* 0x000e620000002100 */
[----:B------:R-:W-:Y:S01]  /*35960*/  BAR.SYNC.DEFER_BLOCKING 0x0 ;  /* 0x0000000000007b1d */ /* 0x000fe20000010000 */
[----:B0-----:R-:W-:-:S05]  /*35970*/  LOP3.LUT R30, R0, 0x1f, RZ, 0xc0, !PT ;  /* 0x0000001f001e7812 */ /* 0x001fca00078ec0ff */
[----:B------:R-:W2:Y:S01]  /*35980*/  LDL.LU R0, [R1+0x5c4] ;  /* 0x0005c40001007983 */ /* 0x000ea20000300800 */
[----:B------:R-:W-:-:S03]  /*35990*/  ISETP.GE.AND P0, PT, R30, R4, PT ;  /* 0x000000041e00720c */ /* 0x000fc60003f06270 */
[----:B---3--:R0:W-:Y:S04]  /*359a0*/  STL [R1+0x254], R2 ;  /* 0x0002540201007387 */ /* 0x0081e80000100800 */
[----:B0-----:R-:W3:Y:S04]  /*359b0*/  LDL.LU R2, [R1+0x5c0] ;  /* 0x0005c00001027983 */ /* 0x001ee80000300800 */
[----:B------:R-:W-:Y:S04]  /*359c0*/  STL [R1+0x35d4], R4 ;  /* 0x0035d40401007387 */ /* 0x000fe80000100800 */
        /* <DEDUP_REMOVED lines=48> */
[----:B------:R0:W-:Y:S01]  /*35cd0*/  STL [R1+0x351c], R30 ;  /* 0x00351c1e01007387 */ /* 0x0001e20000100800 */
[----:B-1----:R-:W-:-:S03]  /*35ce0*/  LOP3.LUT R3, R3, 0x1f, RZ, 0xc0, !PT ;  /* 0x0000001f03037812 */ /* 0x002fc600078ec0ff */
[----:B0-----:R-:W2:Y:S04]  /*35cf0*/  LDL.LU R30, [R1+0x5bc] ;  /* 0x0005bc00011e7983 */ /* 0x001ea80000300800 */
[----:B------:R-:W4:Y:S04]  /*35d00*/  LDL.LU R4, [R1+0x5b8] ;  /* 0x0005b80001047983 */ /* 0x000f280000300800 */
[----:B------:R-:W4:Y:S04]  /*35d10*/  LDL.LU R31, [R1+0x58c] ;  /* 0x00058c00011f7983 */ /* 0x000f280000300800 */
[----:B------:R-:W4:Y:S04]  /*35d20*/  LDL.LU R6, [R1+0x588] ;  /* 0x0005880001067983 */ /* 0x000f280000300800 */
[----:B------:R-:W4:Y:S04]  /*35d30*/  LDL.LU R7, [R1+0x580] ;  /* 0x0005800001077983 */ /* 0x000f280000300800 */
[----:B------:R-:W4:Y:S04]  /*35d40*/  LDL.LU R8, [R1+0x57c] ;  /* 0x00057c0001087983 */ /* 0x000f280000300800 */
[----:B------:R-:W4:Y:S01]  /*35d50*/  LDL.LU R9, [R1+0x550] ;  /* 0x0005500001097983 */ /* 0x000f220000300800 */
[----:B------:R-:W-:-:S03]  /*35d60*/  IMAD.SHL.U32 R3, R3, 0x2, RZ ;  /* 0x0000000203037824 */ /* 0x000fc600078e00ff */
[----:B------:R-:W4:Y:S04]  /*35d70*/  LDL.LU R10, [R1+0x54c] ;  /* 0x00054c00010a7983 */ /* 0x000f280000300800 */
[----:B------:R-:W4:Y:S04]  /*35d80*/  LDL.LU R11, [R1+0x548] ;  /* 0x00054800010b7983 */ /* 0x000f280000300800 */
[----:B------:R-:W4:Y:S04]  /*35d90*/  LDL.LU R12, [R1+0x544] ;  /* 0x00054400010c7983 */ /* 0x000f280000300800 */
[----:B------:R-:W4:Y:S04]  /*35da0*/  LDL.LU R35, [R1+0x450] ;  /* 0x0004500001237983 */ /* 0x000f280000300800 */
[----:B------:R-:W4:Y:S04]  /*35db0*/  LDL.LU R36, [R1+0x44c] ;  /* 0x00044c0001247983 */ /* 0x000f280000300800 */
[----:B------:R0:W-:Y:S04]  /*35dc0*/  STS.U16 [R3+UR5], R38 ;  /* 0x0000002603007988 */ /* 0x0001e80008000405 */
[----:B------:R-:W4:Y:S04]  /*35dd0*/  LDL.LU R37, [R1+0x448] ;  /* 0x0004480001257983 */ /* 0x000f280000300800 */
[----:B------:R1:W-:Y:S04]  /*35de0*/  STS.U16 [R3+UR5+0x40], R40 ;  /* 0x0000402803007988 */ /* 0x0003e80008000405 */
[----:B------:R0:W-:Y:S04]  /*35df0*/  STS.U16 [R3+UR5+0x80], R42 ;  /* 0x0000802a03007988 */ /* 0x0001e80008000405 */
[----:B------:R0:W-:Y:S04]  /*35e00*/  STS.U16 [R3+UR5+0xc0], R44 ;  /* 0x0000c02c03007988 */ /* 0x0001e80008000405 */
[----:B------:R1:W-:Y:S04]  /*35e10*/  STS.U16 [R3+UR5+0x440], R46 ;  /* 0x0004402e03007988 */ /* 0x0003e80008000405 */
[----:B------:R3:W-:Y:S04]  /*35e20*/  STS.U16 [R3+UR5+0x400], R48 ;  /* 0x0004003003007988 */ /* 0x0007e80008000405 */
[----:B0-----:R-:W4:Y:S04]  /*35e30*/  LDL.LU R38, [R1+0x444] ;  /* 0x0004440001267983 */ /* 0x001f280000300800 */
[----:B-1----:R-:W4:Y:S04]  /*35e40*/  LDL.LU R40, [R1+0x410] ;  /* 0x0004100001287983 */ /* 0x002f280000300800 */
[----:B------:R-:W4:Y:S04]  /*35e50*/  LDL.LU R42, [R1+0x40c] ;  /* 0x00040c00012a7983 */ /* 0x000f280000300800 */
[----:B------:R-:W4:Y:S04]  /*35e60*/  LDL.LU R44, [R1+0x408] ;  /* 0x00040800012c7983 */ /* 0x000f280000300800 */
[----:B------:R-:W4:Y:S04]  /*35e70*/  LDL.LU R46, [R1+0x3f4] ;  /* 0x0003f400012e7983 */ /* 0x000f280000300800 */
[----:B------:R0:W-:Y:S04]  /*35e80*/  STS.U16 [R3+UR5+0x4c0], R50 ;  /* 0x0004c03203007988 */ /* 0x0001e80008000405 */
[----:B---3--:R-:W3:Y:S04]  /*35e90*/  LDL.LU R48, [R1+0x3d0] ;  /* 0x0003d00001307983 */ /* 0x008ee80000300800 */
[----:B------:R1:W-:Y:S04]  /*35ea0*/  STS.U16 [R3+UR5+0x480], R52 ;  /* 0x0004803403007988 */ /* 0x0003e80008000405 */
[----:B------:R0:W-:Y:S04]  /*35eb0*/  STS.U16 [R3+UR5+0x800], R54 ;  /* 0x0008003603007988 */ /* 0x0001e80008000405 */
[----:B------:R0:W-:Y:S04]  /*35ec0*/  STS.U16 [R3+UR5+0x840], R55 ;  /* 0x0008403703007988 */ /* 0x0001e80008000405 */
[----:B------:R1:W-:Y:S04]  /*35ed0*/  STS.U16 [R3+UR5+0x880], R56 ;  /* 0x0008803803007988 */ /* 0x0003e80008000405 */
[----:B------:R1:W-:Y:S04]  /*35ee0*/  STS.U16 [R3+UR5+0x8c0], R57 ;  /* 0x0008c03903007988 */ /* 0x0003e80008000405 */
[----:B0-----:R-:W3:Y:S04]  /*35ef0*/  LDL.LU R50, [R1+0x3cc] ;  /* 0x0003cc0001327983 */ /* 0x001ee80000300800 */
[----:B-1----:R-:W3:Y:S04]  /*35f00*/  LDL.LU R52, [R1+0x3c8] ;  /* 0x0003c80001347983 */ /* 0x002ee80000300800 */
[----:B------:R-:W3:Y:S04]  /*35f10*/  LDL.LU R54, [R1+0x3c4] ;  /* 0x0003c40001367983 */ /* 0x000ee80000300800 */
[----:B------:R-:W3:Y:S04]  /*35f20*/  LDL.LU R55, [R1+0x3a0] ;  /* 0x0003a00001377983 */ /* 0x000ee80000300800 */
[----:B------:R-:W3:Y:S04]  /*35f30*/  LDL.LU R56, [R1+0x39c] ;  /* 0x00039c0001387983 */ /* 0x000ee80000300800 */
[----:B------:R0:W-:Y:S04]  /*35f40*/  STS.U16 [R3+UR5+0xc40], R58 ;  /* 0x000c403a03007988 */ /* 0x0001e80008000405 */
[----:B------:R-:W3:Y:S04]  /*35f50*/  LDL.LU R57, [R1+0x394] ;  /* 0x0003940001397983 */ /* 0x000ee80000300800 */
        /* <DEDUP_REMOVED lines=10> */
[----:B0-----:R-:W3:Y:S04]  /*36000*/  LDL.LU R2, [R1+0x310] ;  /* 0x0003100001027983 */ /* 0x001ee80000300800 */
[----:B--2---:R0:W-:Y:S04]  /*36010*/  STS.U16 [R3+UR5+0x1080], R30 ;  /* 0x0010801e03007988 */ /* 0x0041e80008000405 */
[----:B----4-:R1:W-:Y:S04]  /*36020*/  STS.U16 [R3+UR5+0x10c0], R4 ;  /* 0x0010c00403007988 */ /* 0x0103e80008000405 */
[----:B------:R2:W-:Y:S04]  /*36030*/  STS.U16 [R3+UR5+0x1440], R31 ;  /* 0x0014401f03007988 */ /* 0x0005e80008000405 */
[----:B------:R4:W-:Y:S04]  /*36040*/  STS.U16 [R3+UR5+0x1400], R6 ;  /* 0x0014000603007988 */ /* 0x0009e80008000405 */
[----:B------:R1:W-:Y:S04]  /*36050*/  STS.U16 [R3+UR5+0x14c0], R7 ;  /* 0x0014c00703007988 */ /* 0x0003e80008000405 */
[----:B------:R2:W-:Y:S04]  /*36060*/  STS.U16 [R3+UR5+0x1480], R8 ;  /* 0x0014800803007988 */ /* 0x0005e80008000405 */
[----:B0-----:R-:W3:Y:S04]  /*36070*/  LDL.LU R30, [R1+0x30c] ;  /* 0x00030c00011e7983 */ /* 0x001ee80000300800 */
[----:B-1----:R-:W3:Y:S04]  /*36080*/  LDL.LU R4, [R1+0x304] ;  /* 0x0003040001047983 */ /* 0x002ee80000300800 */
[----:B--2---:R-:W2:Y:S04]  /*36090*/  LDL.LU R31, [R1+0x300] ;  /* 0x00030000011f7983 */ /* 0x004ea80000300800 */
[----:B----4-:R-:W4:Y:S04]  /*360a0*/  LDL.LU R6, [R1+0x2d0] ;  /* 0x0002d00001067983 */ /* 0x010f280000300800 */
[----:B------:R-:W2:Y:S04]  /*360b0*/  LDL.LU R7, [R1+0x2cc] ;  /* 0x0002cc0001077983 */ /* 0x000ea80000300800 */
[----:B------:R0:W-:Y:S04]  /*360c0*/  STS.U16 [R3+UR5+0x1800], R9 ;  /* 0x0018000903007988 */ /* 0x0001e80008000405 */
[----:B------:R-:W2:Y:S04]  /*360d0*/  LDL.LU R8, [R1+0x2c8] ;  /* 0x0002c80001087983 */ /* 0x000ea80000300800 */
[----:B------:R1:W-:Y:S04]  /*360e0*/  STS.U16 [R3+UR5+0x1840], R10 ;  /* 0x0018400a03007988 */ /* 0x0003e80008000405 */
[----:B------:R0:W-:Y:S04]  /*360f0*/  STS.U16 [R3+UR5+0x1880], R11 ;  /* 0x0018800b03007988 */ /* 0x0001e80008000405 */
[----:B------:R0:W-:Y:S04]  /*36100*/  STS.U16 [R3+UR5+0x18c0], R12 ;  /* 0x0018c00c03007988 */ /* 0x0001e80008000405 */
[----:B------:R1:W-:Y:S04]  /*36110*/  STS.U16 [R3+UR5+0x1c40], R35 ;  /* 0x001c402303007988 */ /* 0x0003e80008000405 */
[----:B------:R1:W-:Y:S04]  /*36120*/  STS.U16 [R3+UR5+0x1c00], R36 ;  /* 0x001c002403007988 */ /* 0x0003e80008000405 */
[----:B0-----:R-:W2:Y:S04]  /*36130*/  LDL.LU R9, [R1+0x2c4] ;  /* 0x0002c40001097983 */ /* 0x001ea80000300800 */
[----:B-1----:R-:W2:Y:S04]  /*36140*/  LDL.LU R10, [R1+0x290] ;  /* 0x00029000010a7983 */ /* 0x002ea80000300800 */
[----:B------:R-:W2:Y:S04]  /*36150*/  LDL.LU R11, [R1+0x28c] ;  /* 0x00028c00010b7983 */ /* 0x000ea80000300800 */
[----:B------:R-:W2:Y:S04]  /*36160*/  LDL.LU R12, [R1+0x288] ;  /* 0x00028800010c7983 */ /* 0x000ea80000300800 */
        /* <DEDUP_REMOVED lines=11> */
[----:B------:R-:W4:Y:S04]  /*36220*/  LDL.LU R42, [R1+0x220] ;  /* 0x00022000012a7983 */ /* 0x000f280000300800 */
[----:B------:R-:W4:Y:S04]  /*36230*/  LDL.LU R44, [R1+0x21c] ;  /* 0x00021c00012c7983 */ /* 0x000f280000300800 */
[----:B---3--:R0:W-:Y:S04]  /*36240*/  STS.U16 [R3+UR5+0x2440], R48 ;  /* 0x0024403003007988 */ /* 0x0081e80008000405 */
[----:B------:R-:W3:Y:S04]  /*36250*/  LDL.LU R46, [R1+0x218] ;  /* 0x00021800012e7983 */ /* 0x000ee80000300800 */
        /* <DEDUP_REMOVED lines=28> */
[----:B---3--:R3:W-:Y:S04]  /*36420*/  STS.U16 [R3+UR5+0x4080], R46 ;  /* 0x0040802e03007988 */ /* 0x0087e80008000405 */
[----:B0-----:R-:W4:Y:S04]  /*36430*/  LDL.LU R40, [R1+0x160] ;  /* 0x0001600001287983 */ /* 0x001f280000300800 */
[----:B-1----:R-:W4:Y:S04]  /*36440*/  LDL.LU R42, [R1+0x15c] ;  /* 0x00015c00012a7983 */ /* 0x002f280000300800 */
[----:B--2---:R-:W2:Y:S04]  /*36450*/  LDL.LU R44, [R1+0x158] ;  /* 0x00015800012c7983 */ /* 0x004ea80000300800 */
[----:B---3--:R-:W3:Y:S04]  /*36460*/  LDL.LU R46, [R1+0x154] ;  /* 0x00015400012e7983 */ /* 0x008ee80000300800 */
        /* <DEDUP_REMOVED lines=8> */
[----:B------:R0:W-:Y:S04]  /*364f0*/  STS.U16 [R3+UR5+0x48c0], R59 ;  /* 0x0048c03b03007988 */ /* 0x0001e80008000405 */
[----:B------:R1:W-:Y:S04]  /*36500*/  STS.U16 [R3+UR5+0x4c40], R60 ;  /* 0x004c403c03007988 */ /* 0x0003e80008000405 */
[----:B------:R1:W-:Y:S04]  /*36510*/  STS.U16 [R3+UR5+0x4c00], R61 ;  /* 0x004c003d03007988 */ /* 0x0003e80008000405 */
[----:B0-----:R-:W3:Y:S04]  /*36520*/  LDL.LU R59, [R1+0x100] ;  /* 0x00010000013b7983 */ /* 0x001ee80000300800 */
[----:B-1----:R-:W3:Y:S04]  /*36530*/  LDL.LU R60, [R1+0xfc] ;  /* 0x0000fc00013c7983 */ /* 0x002ee80000300800 */
[----:B------:R-:W3:Y:S04]  /*36540*/  LDL.LU R61, [R1+0xf8] ;  /* 0x0000f800013d7983 */ /* 0x000ee80000300800 */
[----:B------:R-:W-:Y:S04]  /*36550*/  STS.U16 [R3+UR5+0x3040], R30 ;  /* 0x0030401e03007988 */ /* 0x000fe80008000405 */
        /* <DEDUP_REMOVED lines=18> */
[----:B------:R0:W-:Y:S04]  /*36680*/  STS.U16 [R3+UR5+0x4c80], R2 ;  /* 0x004c800203007988 */ /* 0x0001e80008000405 */
[----:B0-----:R-:W3:Y:S04]  /*36690*/  LDL.LU R2, [R1+0xf4] ;  /* 0x0000f40001027983 */ /* 0x001ee80000300800 */
        /* <DEDUP_REMOVED lines=19> */
[----:B----4-:R0:W-:Y:S04]  /*367d0*/  STS.U16 [R3+UR5+0x5000], R40 ;  /* 0x0050002803007988 */ /* 0x0101e80008000405 */
[----:B------:R1:W-:Y:S04]  /*367e0*/  STS.U16 [R3+UR5+0x5040], R42 ;  /* 0x0050402a03007988 */ /* 0x0003e80008000405 */
[----:B--2---:R2:W-:Y:S04]  /*367f0*/  STS.U16 [R3+UR5+0x5080], R44 ;  /* 0x0050802c03007988 */ /* 0x0045e80008000405 */
        /* <DEDUP_REMOVED lines=13> */
[----:B------:R0:W-:Y:S04]  /*368d0*/  STS.U16 [R3+UR5+0x5800], R59 ;  /* 0x0058003b03007988 */ /* 0x0001e80008000405 */
[----:B------:R1:W-:Y:S04]  /*368e0*/  STS.U16 [R3+UR5+0x5840], R60 ;  /* 0x0058403c03007988 */ /* 0x0003e80008000405 */
[----:B------:R1:W-:Y:S04]  /*368f0*/  STS.U16 [R3+UR5+0x5880], R61 ;  /* 0x0058803d03007988 */ /* 0x0003e80008000405 */
[----:B0-----:R-:W3:Y:S04]  /*36900*/  LDL.LU R59, [R1+0x3644] ;  /* 0x00364400013b7983 */ /* 0x001ee80000300800 */
[----:B-1----:R-:W3:Y:S04]  /*36910*/  LDL.LU R60, [R1+0x3640] ;  /* 0x00364000013c7983 */ /* 0x002ee80000300800 */
[----:B------:R-:W3:Y:S04]  /*36920*/  LDL.LU R61, [R1+0x363c] ;  /* 0x00363c00013d7983 */ /* 0x000ee80000300800 */
[----:B------:R0:W-:Y:S04]  /*36930*/  STS.U16 [R3+UR5+0x58c0], R2 ;  /* 0x0058c00203007988 */ /* 0x0001e80008000405 */
[----:B0-----:R-:W3:Y:S04]  /*36940*/  LDL.LU R2, [R1+0x3638] ;  /* 0x0036380001027983 */ /* 0x001ee80000300800 */
[----:B------:R0:W-:Y:S04]  /*36950*/  STS.U16 [R3+UR5+0x6040], R8 ;  /* 0x0060400803007988 */ /* 0x0001e80008000405 */
        /* <DEDUP_REMOVED lines=25> */
[----:B0-----:R-:W4:Y:S04]  /*36af0*/  LDL.LU R58, [R1+0x5fc] ;  /* 0x0005fc00013a7983 */ /* 0x001f280000300800 */
[----:B-1----:R-:W4:Y:S04]  /*36b00*/  LDL.LU R0, [R1+0x5f4] ;  /* 0x0005f40001007983 */ /* 0x002f280000300800 */
[----:B------:R0:W-:Y:S04]  /*36b10*/  STS.U16 [R3+UR5+0x5c00], R4 ;  /* 0x005c000403007988 */ /* 0x0001e80008000405 */
        /* <DEDUP_REMOVED lines=12> */
[----:B------:R-:W-:Y:S01]  /*36be0*/  STS.U16 [R3+UR5+0x7c40], R24 ;  /* 0x007c401803007988 */ /* 0x000fe20008000405 */
[----:B0-----:R-:W-:-:S03]  /*36bf0*/  LOP3.LUT R4, R3, 0x10, RZ, 0x3c, !PT ;  /* 0x0000001003047812 */ /* 0x001fc600078e3cff */
[----:B------:R-:W-:Y:S04]  /*36c00*/  STS.U16 [R3+UR5+0x7c00], R23 ;  /* 0x007c001703007988 */ /* 0x000fe80008000405 */
[----:B------:R-:W-:Y:S04]  /*36c10*/  STS.U16 [R3+UR5+0x7cc0], R22 ;  /* 0x007cc01603007988 */ /* 0x000fe80008000405 */
[----:B------:R-:W-:Y:S04]  /*36c20*/  STS.U16 [R3+UR5+0x7c80], R21 ;  /* 0x007c801503007988 */ /* 0x000fe80008000405 */
[----:B--2---:R-:W-:Y:S04]  /*36c30*/  STS.U16 [R3+UR5+0x70c0], R48 ;  /* 0x0070c03003007988 */ /* 0x004fe80008000405 */
[----:B------:R-:W-:Y:S04]  /*36c40*/  STS.U16 [R3+UR5+0x7000], R54 ;  /* 0x0070003603007988 */ /* 0x000fe80008000405 */
[----:B------:R-:W-:Y:S04]  /*36c50*/  STS.U16 [R3+UR5+0x7040], R52 ;  /* 0x0070403403007988 */ /* 0x000fe80008000405 */
[----:B------:R-:W-:Y:S04]  /*36c60*/  STS.U16 [R3+UR5+0x7080], R50 ;  /* 0x0070803203007988 */ /* 0x000fe80008000405 */
[----:B---3--:R0:W-:Y:S04]  /*36c70*/  STS.U16 [R3+UR5+0x6c80], R2 ;  /* 0x006c800203007988 */ /* 0x0081e80008000405 */
[----:B0-----:R-:W2:Y:S04]  /*36c80*/  LDL.LU R2, [R1+0x5f0] ;  /* 0x0005f00001027983 */ /* 0x001ea80000300800 */
        /* <DEDUP_REMOVED lines=19> */
[----:B------:R-:W3:Y:S04]  /*36dc0*/  LDL.LU R3, [R1+0x5e8] ;  /* 0x0005e80001037983 */ /* 0x000ee80000300800 */
        /* <DEDUP_REMOVED lines=43> */
[----:B--2---:R0:W-:Y:S04]  /*37080*/  STS.U16 [R4+UR5+0xdc0], R2 ;  /* 0x000dc00204007988 */ /* 0x0041e80008000405 */
[----:B0-----:R-:W2:Y:S04]  /*37090*/  LDL.LU R2, [R1+0x340] ;  /* 0x0003400001027983 */ /* 0x001ea80000300800 */
[----:B---3--:R0:W-:Y:S04]  /*370a0*/  STS.U16 [R4+UR5+0xd80], R3 ;  /* 0x000d800304007988 */ /* 0x0081e80008000405 */
[----:B------:R1:W-:Y:S04]  /*370b0*/  STS.U16 [R4+UR5+0x1100], R26 ;  /* 0x0011001a04007988 */ /* 0x0003e80008000405 */
[----:B0-----:R-:W3:Y:S04]  /*370c0*/  LDL.LU R3, [R1+0x338] ;  /* 0x0003380001037983 */ /* 0x001ee80000300800 */
[----:B------:R0:W-:Y:S04]  /*370d0*/  STS.U16 [R4+UR5+0x1140], R27 ;  /* 0x0011401b04007988 */ /* 0x0001e80008000405 */
[----:B------:R0:W-:Y:S04]  /*370e0*/  STS.U16 [R4+UR5+0x1180], R28 ;  /* 0x0011801c04007988 */ /* 0x0001e80008000405 */
[----:B------:R0:W-:Y:S04]  /*370f0*/  STS.U16 [R4+UR5+0x11c0], R29 ;  /* 0x0011c01d04007988 */ /* 0x0001e80008000405 */
[----:B------:R0:W-:Y:S04]  /*37100*/  STS.U16 [R4+UR5+0x1540], R32 ;  /* 0x0015402004007988 */ /* 0x0001e80008000405 */
[----:B------:R0:W-:Y:S04]  /*37110*/  STS.U16 [R4+UR5+0x1500], R33 ;  /* 0x0015002104007988 */ /* 0x0001e80008000405 */
[----:B-1----:R-:W3:Y:S04]  /*37120*/  LDL.LU R26, [R1+0x334] ;  /* 0x00033400011a7983 */ /* 0x002ee80000300800 */
[----:B0-----:R-:W3:Y:S04]  /*37130*/  LDL.LU R27, [R1+0x2f4] ;  /* 0x0002f400011b7983 */ /* 0x001ee80000300800 */
        /* <DEDUP_REMOVED lines=18> */
[----:B----4-:R4:W-:Y:S04]  /*37260*/  STS.U16 [R4+UR5+0x1dc0], R7 ;  /* 0x001dc00704007988 */ /* 0x0109e80008000405 */
[----:B------:R0:W-:Y:S04]  /*37270*/  STS.U16 [R4+UR5+0x1d80], R8 ;  /* 0x001d800804007988 */ /* 0x0001e80008000405 */
[----:B------:R1:W-:Y:S04]  /*37280*/  STS.U16 [R4+UR5+0x2100], R9 ;  /* 0x0021000904007988 */ /* 0x0003e80008000405 */
[----:B------:R4:W-:Y:S04]  /*37290*/  STS.U16 [R4+UR5+0x2140], R10 ;  /* 0x0021400a04007988 */ /* 0x0009e80008000405 */
[----:B0-----:R-:W3:Y:S04]  /*372a0*/  LDL.LU R31, [R1+0x270] ;  /* 0x00027000011f7983 */ /* 0x001ee80000300800 */
[----:B-1----:R-:W3:Y:S04]  /*372b0*/  LDL.LU R6, [R1+0x240] ;  /* 0x0002400001067983 */ /* 0x002ee80000300800 */
[----:B----4-:R-:W4:Y:S04]  /*372c0*/  LDL.LU R7, [R1+0x23c] ;  /* 0x00023c0001077983 */ /* 0x010f280000300800 */
        /* <DEDUP_REMOVED lines=24> */
[----:B--2---:R-:W2:Y:S04]  /*37450*/  LDL.LU R0, [R1+0x1a4] ;  /* 0x0001a40001007983 */ /* 0x004ea80000300800 */
[----:B------:R0:W-:Y:S04]  /*37460*/  STS.U16 [R4+UR5+0x2d00], R2 ;  /* 0x002d000204007988 */ /* 0x0001e80008000405 */
[----:B0-----:R-:W2:Y:S04]  /*37470*/  LDL.LU R2, [R1+0x180] ;  /* 0x0001800001027983 */ /* 0x001ea80000300800 */
[----:B---3--:R-:W-:Y:S04]  /*37480*/  STS.U16 [R4+UR5+0x2dc0], R3 ;  /* 0x002dc00304007988 */ /* 0x008fe80008000405 */
        /* <DEDUP_REMOVED lines=14> */
[----:B----4-:R-:W-:Y:S04]  /*37570*/  STS.U16 [R4+UR5+0x3d00], R7 ;  /* 0x003d000704007988 */ /* 0x010fe80008000405 */
        /* <DEDUP_REMOVED lines=13> */
[----:B--2---:R0:W-:Y:S04]  /*37650*/  STS.U16 [R4+UR5+0x49c0], R0 ;  /* 0x0049c00004007988 */ /* 0x0041e80008000405 */
[----:B0-----:R-:W2:Y:S04]  /*37660*/  LDL.LU R0, [R1+0x17c] ;  /* 0x00017c0001007983 */ /* 0x001ea80000300800 */
[----:B------:R-:W3:Y:S04]  /*37670*/  LDL.LU R3, [R1+0x178] ;  /* 0x0001780001037983 */ /* 0x000ee80000300800 */
[----:B------:R-:W4:Y:S04]  /*37680*/  LDL.LU R26, [R1+0x174] ;  /* 0x00017400011a7983 */ /* 0x000f280000300800 */
[----:B------:R-:W3:Y:S04]  /*37690*/  LDL.LU R27, [R1+0x150] ;  /* 0x00015000011b7983 */ /* 0x000ee80000300800 */
        /* <DEDUP_REMOVED lines=26> */
[----:B------:R0:W-:Y:S04]  /*37840*/  STS.U16 [R4+UR5+0x4d40], R2 ;  /* 0x004d400204007988 */ /* 0x0001e80008000405 */
[----:B0-----:R-:W4:Y:S04]  /*37850*/  LDL.LU R2, [R1+0x24] ;  /* 0x0000240001027983 */ /* 0x001f280000300800 */
[----:B--2---:R0:W-:Y:S04]  /*37860*/  STS.U16 [R4+UR5+0x4d00], R0 ;  /* 0x004d000004007988 */ /* 0x0041e80008000405 */
[----:B0-----:R-:W2:Y:S04]  /*37870*/  LDL.LU R0, [R1+0x3634] ;  /* 0x0036340001007983 */ /* 0x001ea80000300800 */
[----:B---3--:R-:W-:Y:S04]  /*37880*/  STS.U16 [R4+UR5+0x4dc0], R3 ;  /* 0x004dc00304007988 */ /* 0x008fe80008000405 */
        /* <DEDUP_REMOVED lines=18> */
[----:B------:R1:W-:Y:S04]  /*379b0*/  STS.U16 [R4+UR5+0x6140], R11 ;  /* 0x0061400b04007988 */ /* 0x0003e80008000405 */
[----:B------:R3:W-:Y:S04]  /*379c0*/  STS.U16 [R4+UR5+0x6180], R12 ;  /* 0x0061800c04007988 */ /* 0x0007e80008000405 */
[----:B------:R4:W-:Y:S04]  /*379d0*/  STS.U16 [R4+UR5+0x61c0], R35 ;  /* 0x0061c02304007988 */ /* 0x0009e80008000405 */
[----:B------:R0:W-:Y:S04]  /*379e0*/  STS.U16 [R4+UR5+0x6540], R36 ;  /* 0x0065402404007988 */ /* 0x0001e80008000405 */
[----:B------:R1:W-:Y:S04]  /*379f0*/  STS.U16 [R4+UR5+0x6500], R37 ;  /* 0x0065002504007988 */ /* 0x0003e80008000405 */
[----:B------:R3:W-:Y:S04]  /*37a00*/  STS.U16 [R4+UR5+0x65c0], R38 ;  /* 0x0065c02604007988 */ /* 0x0007e80008000405 */
[----:B0-----:R-:W2:Y:S04]  /*37a10*/  LDL.LU R10, [R1+0x764] ;  /* 0x00076400010a7983 */ /* 0x001ea80000300800 */
[----:B-1----:R-:W2:Y:S04]  /*37a20*/  LDL.LU R11, [R1+0x760] ;  /* 0x00076000010b7983 */ /* 0x002ea80000300800 */
[----:B---3--:R-:W3:Y:S04]  /*37a30*/  LDL.LU R12, [R1+0x75c] ;  /* 0x00075c00010c7983 */ /* 0x008ee80000300800 */
[----:B----4-:R-:W4:Y:S04]  /*37a40*/  LDL.LU R35, [R1+0x758] ;  /* 0x0007580001237983 */ /* 0x010f280000300800 */
[----:B------:R-:W3:Y:S04]  /*37a50*/  LDL.LU R36, [R1+0x714] ;  /* 0x0007140001247983 */ /* 0x000ee80000300800 */
[----:B------:R0:W-:Y:S04]  /*37a60*/  STS.U16 [R4+UR5+0x6580], R55 ;  /* 0x0065803704007988 */ /* 0x0001e80008000405 */
[----:B------:R-:W3:Y:S04]  /*37a70*/  LDL.LU R37, [R1+0x710] ;  /* 0x0007100001257983 */ /* 0x000ee80000300800 */
[----:B------:R1:W-:Y:S04]  /*37a80*/  STS.U16 [R4+UR5+0x6900], R56 ;  /* 0x0069003804007988 */ /* 0x0003e80008000405 */
[----:B------:R-:W3:Y:S04]  /*37a90*/  LDL.LU R38, [R1+0x70c] ;  /* 0x00070c0001267983 */ /* 0x000ee80000300800 */
[----:B------:R1:W-:Y:S04]  /*37aa0*/  STS.U16 [R4+UR5+0x6940], R57 ;  /* 0x0069403904007988 */ /* 0x0003e80008000405 */
[----:B------:R1:W-:Y:S04]  /*37ab0*/  STS.U16 [R4+UR5+0x6980], R58 ;  /* 0x0069803a04007988 */ /* 0x0003e80008000405 */
[----:B0-----:R-:W3:Y:S04]  /*37ac0*/  LDL.LU R55, [R1+0x708] ;  /* 0x0007080001377983 */ /* 0x001ee80000300800 */
[----:B-1----:R-:W3:Y:S04]  /*37ad0*/  LDL.LU R56, [R1+0x6d4] ;  /* 0x0006d40001387983 */ /* 0x002ee80000300800 */
[----:B------:R-:W3:Y:S04]  /*37ae0*/  LDL.LU R57, [R1+0x6d0] ;  /* 0x0006d00001397983 */ /* 0x000ee80000300800 */
[----:B------:R-:W3:Y:S04]  /*37af0*/  LDL.LU R58, [R1+0x62c] ;  /* 0x00062c00013a7983 */ /* 0x000ee80000300800 */
[----:B------:R-:W-:Y:S04]  /*37b00*/  STS.U16 [R4+UR5+0x69c0], R2 ;  /* 0x0069c00204007988 */ /* 0x000fe80008000405 */
[----:B--2---:R0:W-:Y:S04]  /*37b10*/  STS.U16 [R4+UR5+0x6d40], R0 ;  /* 0x006d400004007988 */ /* 0x0041e80008000405 */
[----:B0-----:R-:W2:Y:S04]  /*37b20*/  LDL.LU R0, [R1+0x628] ;  /* 0x0006280001007983 */ /* 0x001ea80000300800 */
[----:B------:R-:W2:Y:S01]  /*37b30*/  LDL.LU R2, [R1+0x5e4] ;  /* 0x0005e40001027983 */ /* 0x000ea20000300800 */
[----:B------:R-:W0:Y:S03]  /*37b40*/  S2R R9, SR_TID.X ;  /* 0x0000000000097919 */ /* 0x000e260000002100 */
        /* <DEDUP_REMOVED lines=8> */
[----:B------:R-:W2:Y:S04]  /*37bd0*/  LDL.LU R3, [R1+0x5e0] ;  /* 0x0005e00001037983 */ /* 0x000ea80000300800 */
        /* <DEDUP_REMOVED lines=15> */
[----:B------:R-:W2:Y:S01]  /*37cd0*/  LDL.LU R50, [R1+0x55c] ;  /* 0x00055c0001327983 */ /* 0x000ea20000300800 */
[----:B0-----:R-:W-:-:S03]  /*37ce0*/  LOP3.LUT R9, R9, 0x1f, RZ, 0xc0, !PT ;  /* 0x0000001f09097812 */ /* 0x001fc600078ec0ff */
[----:B------:R-:W-:Y:S04]  /*37cf0*/  STS.U16 [R4+UR5+0x7d00], R41 ;  /* 0x007d002904007988 */ /* 0x000fe80008000405 */
[----:B------:R-:W2:Y:S01]  /*37d00*/  LDL.LU R52, [R1+0x558] ;  /* 0x0005580001347983 */ /* 0x000ea20000300800 */
[----:B------:R-:W-:-:S03]  /*37d10*/  IMAD.SHL.U32 R26, R9, 0x2, RZ ;  /* 0x00000002091a7824 */ /* 0x000fc600078e00ff */
[----:B------:R-:W-:Y:S04]  /*37d20*/  STS.U16 [R4+UR5+0x7dc0], R43 ;  /* 0x007dc02b04007988 */ /* 0x000fe80008000405 */
[----:B------:R-:W2:Y:S04]  /*37d30*/  LDL.LU R54, [R1+0x554] ;  /* 0x0005540001367983 */ /* 0x000ea80000300800 */
[----:B------:R0:W-:Y:S04]  /*37d40*/  STS.U16 [R4+UR5+0x7d80], R45 ;  /* 0x007d802d04007988 */ /* 0x0001e80008000405 */
[----:B------:R-:W2:Y:S01]  /*37d50*/  LDL.LU R30, [R1+0x470] ;  /* 0x00047000011e7983 */ /* 0x000ea20000300800 */
[----:B------:R-:W-:-:S03]  /*37d60*/  LOP3.LUT R26, R26, 0x20, RZ, 0x3c, !PT ;  /* 0x000000201a1a7812 */ /* 0x000fc600078e3cff */
[----:B0-----:R-:W2:Y:S04]  /*37d70*/  LDL.LU R4, [R1+0x468] ;  /* 0x0004680001047983 */ /* 0x001ea80000300800 */
[----:B------:R-:W2:Y:S04]  /*37d80*/  LDL.LU R31, [R1+0x460] ;  /* 0x00046000011f7983 */ /* 0x000ea80000300800 */
[----:B------:R-:W2:Y:S04]  /*37d90*/  LDL.LU R6, [R1+0x458] ;  /* 0x0004580001067983 */ /* 0x000ea80000300800 */
[----:B------:R-:W2:Y:S04]  /*37da0*/  LDL.LU R7, [R1+0x430] ;  /* 0x0004300001077983 */ /* 0x000ea80000300800 */
[----:B------:R-:W2:Y:S04]  /*37db0*/  LDL.LU R8, [R1+0x428] ;  /* 0x0004280001087983 */ /* 0x000ea80000300800 */
[----:B------:R0:W-:Y:S04]  /*37dc0*/  STS.U16 [R26+UR5+0x200], R10 ;  /* 0x0002000a1a007988 */ /* 0x0001e80008000405 */
[----:B------:R-:W2:Y:S04]  /*37dd0*/  LDL.LU R9, [R1+0x420] ;  /* 0x0004200001097983 */ /* 0x000ea80000300800 */
[----:B------:R1:W-:Y:S04]  /*37de0*/  STS.U16 [R26+UR5+0x240], R11 ;  /* 0x0002400b1a007988 */ /* 0x0003e80008000405 */
[----:B---3--:R3:W-:Y:S04]  /*37df0*/  STS.U16 [R26+UR5+0x280], R12 ;  /* 0x0002800c1a007988 */ /* 0x0087e80008000405 */
[----:B----4-:R4:W-:Y:S04]  /*37e00*/  STS.U16 [R26+UR5+0x2c0], R35 ;  /* 0x0002c0231a007988 */ /* 0x0109e80008000405 */
        /* <DEDUP_REMOVED lines=18> */
[----:B--2---:R0:W-:Y:S04]  /*37f30*/  STS.U16 [R26+UR5+0xac0], R0 ;  /* 0x000ac0001a007988 */ /* 0x0041e80008000405 */
[----:B------:R1:W-:Y:S04]  /*37f40*/  STS.U16 [R26+UR5+0xe40], R2 ;  /* 0x000e40021a007988 */ /* 0x0003e80008000405 */
[----:B0-----:R-:W2:Y:S04]  /*37f50*/  LDL.LU R0, [R1+0x368] ;  /* 0x0003680001007983 */ /* 0x001ea80000300800 */
[----:B-1----:R-:W2:Y:S04]  /*37f60*/  LDL.LU R2, [R1+0x364] ;  /* 0x0003640001027983 */ /* 0x002ea80000300800 */
        /* <DEDUP_REMOVED lines=8> */
[----:B------:R0:W-:Y:S04]  /*37ff0*/  STS.U16 [R26+UR5+0x1280], R33 ;  /* 0x001280211a007988 */ /* 0x0001e80008000405 */
[----:B------:R-:W2:Y:S04]  /*38000*/  LDL.LU R29, [R1+0x314] ;  /* 0x00031400011d7983 */ /* 0x000ea80000300800 */
[----:B------:R-:W2:Y:S04]  /*38010*/  LDL.LU R32, [R1+0x2e4] ;  /* 0x0002e40001207983 */ /* 0x000ea80000300800 */
[----:B------:R1:W-:Y:S04]  /*38020*/  STS.U16 [R26+UR5+0x12c0], R34 ;  /* 0x0012c0221a007988 */ /* 0x0003e80008000405 */
[----:B------:R1:W-:Y:S04]  /*38030*/  STS.U16 [R26+UR5+0x1640], R48 ;  /* 0x001640301a007988 */ /* 0x0003e80008000405 */
[----:B------:R1:W-:Y:S04]  /*38040*/  STS.U16 [R26+UR5+0x1600], R50 ;  /* 0x001600321a007988 */ /* 0x0003e80008000405 */
[----:B0-----:R-:W2:Y:S04]  /*38050*/  LDL.LU R33, [R1+0x2e0] ;  /* 0x0002e00001217983 */ /* 0x001ea80000300800 */
[----:B-1----:R-:W2:Y:S04]  /*38060*/  LDL.LU R34, [R1+0x2dc] ;  /* 0x0002dc0001227983 */ /* 0x002ea80000300800 */
[----:B------:R0:W-:Y:S04]  /*38070*/  STS.U16 [R26+UR5+0x16c0], R52 ;  /* 0x0016c0341a007988 */ /* 0x0001e80008000405 */
[----:B------:R-:W2:Y:S04]  /*38080*/  LDL.LU R48, [R1+0x2d8] ;  /* 0x0002d80001307983 */ /* 0x000ea80000300800 */
[----:B------:R-:W2:Y:S04]  /*38090*/  LDL.LU R50, [R1+0x2a8] ;  /* 0x0002a80001327983 */ /* 0x000ea80000300800 */
[----:B------:R1:W-:Y:S04]  /*380a0*/  STS.U16 [R26+UR5+0x1680], R54 ;  /* 0x001680361a007988 */ /* 0x0003e80008000405 */
[----:B------:R1:W-:Y:S04]  /*380b0*/  STS.U16 [R26+UR5+0x1a00], R30 ;  /* 0x001a001e1a007988 */ /* 0x0003e80008000405 */
[----:B0-----:R-:W2:Y:S04]  /*380c0*/  LDL.LU R52, [R1+0x2a4] ;  /* 0x0002a40001347983 */ /* 0x001ea80000300800 */
[----:B-1----:R-:W2:Y:S04]  /*380d0*/  LDL.LU R54, [R1+0x29c] ;  /* 0x00029c0001367983 */ /* 0x002ea80000300800 */
[----:B------:R-:W2:Y:S04]  /*380e0*/  LDL.LU R30, [R1+0x298] ;  /* 0x00029800011e7983 */ /* 0x000ea80000300800 */
        /* <DEDUP_REMOVED lines=146> */
[----:B------:R-:W-:Y:S04]  /*38a10*/  STS.U16 [R26+UR5+0x6a00], R4 ;  /* 0x006a00041a007988 */ /* 0x000fe80008000405 */
[----:B------:R-:W-:Y:S04]  /*38a20*/  STS.U16 [R26+UR5+0x6a40], R31 ;  /* 0x006a401f1a007988 */ /* 0x000fe80008000405 */
[----:B0-----:R-:W4:Y:S04]  /*38a30*/  LDL.LU R30, [R1+0x754] ;  /* 0x00075400011e7983 */ /* 0x001f280000300800 */
[----:B------:R-:W4:Y:S04]  /*38a40*/  LDL.LU R27, [R1+0x750] ;  /* 0x00075000011b7983 */ /* 0x000f280000300800 */
[----:B------:R-:W4:Y:S04]  /*38a50*/  LDL.LU R28, [R1+0x74c] ;  /* 0x00074c00011c7983 */ /* 0x000f280000300800 */
[----:B------:R-:W4:Y:S01]  /*38a60*/  LDL.LU R29, [R1+0x748] ;  /* 0x00074800011d7983 */ /* 0x000f220000300800 */
[----:B------:R-:W0:Y:S03]  /*38a70*/  S2R R54, SR_TID.X ;  /* 0x0000000000367919 */ /* 0x000e260000002100 */
[----:B--2---:R1:W-:Y:S04]  /*38a80*/  STS.U16 [R26+UR5+0x6a80], R2 ;  /* 0x006a80021a007988 */ /* 0x0043e80008000405 */
[----:B-1----:R-:W2:Y:S04]  /*38a90*/  LDL.LU R2, [R1+0x704] ;  /* 0x0007040001027983 */ /* 0x002ea80000300800 */
[----:B------:R1:W-:Y:S04]  /*38aa0*/  STS.U16 [R26+UR5+0x6ac0], R0 ;  /* 0x006ac0001a007988 */ /* 0x0003e80008000405 */
[----:B---3--:R-:W-:Y:S04]  /*38ab0*/  STS.U16 [R26+UR5+0x6e40], R58 ;  /* 0x006e403a1a007988 */ /* 0x008fe80008000405 */
[----:B------:R-:W-:Y:S04]  /*38ac0*/  STS.U16 [R26+UR5+0x6e00], R57 ;  /* 0x006e00391a007988 */ /* 0x000fe80008000405 */
[----:B------:R-:W-:Y:S04]  /*38ad0*/  STS.U16 [R26+UR5+0x6ec0], R56 ;  /* 0x006ec0381a007988 */ /* 0x000fe80008000405 */
[----:B------:R-:W-:Y:S04]  /*38ae0*/  STS.U16 [R26+UR5+0x6e80], R55 ;  /* 0x006e80371a007988 */ /* 0x000fe80008000405 */
[----:B------:R-:W-:Y:S04]  /*38af0*/  STS.U16 [R26+UR5+0x7200], R38 ;  /* 0x007200261a007988 */ /* 0x000fe80008000405 */
[----:B------:R-:W-:Y:S01]  /*38b00*/  STS.U16 [R26+UR5+0x7240], R37 ;  /* 0x007240251a007988 */ /* 0x000fe20008000405 */
[----:B0-----:R-:W-:-:S03]  /*38b10*/  LOP3.LUT R31, R54, 0x1f, RZ, 0xc0, !PT ;  /* 0x0000001f361f7812 */ /* 0x001fc600078ec0ff */
[----:B------:R-:W-:Y:S04]  /*38b20*/  STS.U16 [R26+UR5+0x7280], R36 ;  /* 0x007280241a007988 */ /* 0x000fe80008000405 */
[----:B----4-:R-:W-:Y:S04]  /*38b30*/  STS.U16 [R26+UR5+0x72c0], R35 ;  /* 0x0072c0231a007988 */ /* 0x010fe80008000405 */
[----:B------:R-:W-:Y:S04]  /*38b40*/  STS.U16 [R26+UR5+0x7640], R12 ;  /* 0x0076400c1a007988 */ /* 0x000fe80008000405 */
[----:B------:R-:W-:Y:S04]  /*38b50*/  STS.U16 [R26+UR5+0x7600], R11 ;  /* 0x0076000b1a007988 */ /* 0x000fe80008000405 */
[----:B------:R-:W-:Y:S01]  /*38b60*/  STS.U16 [R26+UR5+0x76c0], R10 ;  /* 0x0076c00a1a007988 */ /* 0x000fe20008000405 */
[----:B------:R-:W-:-:S03]  /*38b70*/  IMAD.SHL.U32 R3, R31, 0x2, RZ ;  /* 0x000000021f037824 */ /* 0x000fc600078e00ff */
[----:B------:R-:W3:Y:S04]  /*38b80*/  LDL.LU R32, [R1+0x624] ;  /* 0x0006240001207983 */ /* 0x000ee80000300800 */
[----:B------:R-:W-:Y:S04]  /*38b90*/  STS.U16 [R26+UR5+0x7680], R9 ;  /* 0x007680091a007988 */ /* 0x000fe80008000405 */
[----:B------:R-:W4:Y:S04]  /*38ba0*/  LDL.LU R4, [R1+0x620] ;  /* 0x0006200001047983 */ /* 0x000f280000300800 */
[----:B------:R-:W-:Y:S04]  /*38bb0*/  STS.U16 [R26+UR5+0x7a00], R8 ;  /* 0x007a00081a007988 */ /* 0x000fe80008000405 */
[----:B------:R-:W3:Y:S04]  /*38bc0*/  LDL.LU R33, [R1+0x61c] ;  /* 0x00061c0001217983 */ /* 0x000ee80000300800 */
[----:B------:R0:W-:Y:S04]  /*38bd0*/  STS.U16 [R26+UR5+0x7a40], R7 ;  /* 0x007a40071a007988 */ /* 0x0001e80008000405 */
[----:B------:R-:W3:Y:S04]  /*38be0*/  LDL.LU R34, [R1+0x618] ;  /* 0x0006180001227983 */ /* 0x000ee80000300800 */
[----:B------:R0:W-:Y:S04]  /*38bf0*/  STS.U16 [R26+UR5+0x7a80], R6 ;  /* 0x007a80061a007988 */ /* 0x0001e80008000405 */
[----:B------:R-:W3:Y:S04]  /*38c00*/  LDL.LU R48, [R1+0x5d4] ;  /* 0x0005d40001307983 */ /* 0x000ee80000300800 */
[----:B------:R-:W-:Y:S01]  /*38c10*/  STS.U16 [R26+UR5+0x7ac0], R5 ;  /* 0x007ac0051a007988 */ /* 0x000fe20008000405 */
[----:B------:R-:W-:-:S03]  /*38c20*/  LOP3.LUT R3, R3, 0x30, RZ, 0x3c, !PT ;  /* 0x0000003003037812 */ /* 0x000fc600078e3cff */
[----:B------:R-:W3:Y:S04]  /*38c30*/  LDL.LU R50, [R1+0x5d0] ;  /* 0x0005d00001327983 */ /* 0x000ee80000300800 */
[----:B------:R-:W-:Y:S04]  /*38c40*/  STS.U16 [R26+UR5+0x7e40], R47 ;  /* 0x007e402f1a007988 */ /* 0x000fe80008000405 */
[----:B------:R-:W3:Y:S04]  /*38c50*/  LDL.LU R52, [R1+0x5cc] ;  /* 0x0005cc0001347983 */ /* 0x000ee80000300800 */
[----:B------:R-:W-:Y:S04]  /*38c60*/  STS.U16 [R26+UR5+0x7e00], R49 ;  /* 0x007e00311a007988 */ /* 0x000fe80008000405 */
[----:B-1----:R-:W3:Y:S04]  /*38c70*/  LDL.LU R0, [R1+0x5c8] ;  /* 0x0005c80001007983 */ /* 0x002ee80000300800 */
[----:B------:R-:W-:Y:S04]  /*38c80*/  STS.U16 [R26+UR5+0x7ec0], R51 ;  /* 0x007ec0331a007988 */ /* 0x000fe80008000405 */
[----:B0-----:R-:W3:Y:S04]  /*38c90*/  LDL.LU R7, [R1+0x6f8] ;  /* 0x0006f80001077983 */ /* 0x001ee80000300800 */
[----:B------:R0:W-:Y:S04]  /*38ca0*/  STS.U16 [R26+UR5+0x7e80], R53 ;  /* 0x007e80351a007988 */ /* 0x0001e80008000405 */
[----:B------:R-:W3:Y:S04]  /*38cb0*/  LDL.LU R6, [R1+0x700] ;  /* 0x0007000001067983 */ /* 0x000ee80000300800 */
[----:B------:R-:W-:Y:S04]  /*38cc0*/  STS.U16 [R3+UR5+0x300], R30 ;  /* 0x0003001e03007988 */ /* 0x000fe80008000405 */
[----:B------:R1:W-:Y:S04]  /*38cd0*/  STS.U16 [R3+UR5+0x340], R27 ;  /* 0x0003401b03007988 */ /* 0x0003e80008000405 */
[----:B------:R1:W-:Y:S04]  /*38ce0*/  STS.U16 [R3+UR5+0x380], R28 ;  /* 0x0003801c03007988 */ /* 0x0003e80008000405 */
[----:B------:R1:W-:Y:S04]  /*38cf0*/  STS.U16 [R3+UR5+0x3c0], R29 ;  /* 0x0003c01d03007988 */ /* 0x0003e80008000405 */
[----:B0-----:R-:W4:Y:S04]  /*38d00*/  LDL.LU R26, [R1+0x35ec] ;  /* 0x0035ec00011a7983 */ /* 0x001f280000300800 */
[----:B-1----:R-:W4:Y:S04]  /*38d10*/  LDL.LU R27, [R1+0x35e8] ;  /* 0x0035e800011b7983 */ /* 0x002f280000300800 */
[----:B------:R-:W4:Y:S04]  /*38d20*/  LDL.LU R28, [R1+0x35e4] ;  /* 0x0035e400011c7983 */ /* 0x000f280000300800 */
[----:B------:R-:W4:Y:S04]  /*38d30*/  LDL.LU R29, [R1+0x35e0] ;  /* 0x0035e000011d7983 */ /* 0x000f280000300800 */
[----:B--2---:R0:W-:Y:S04]  /*38d40*/  STS.U16 [R3+UR5+0x740], R2 ;  /* 0x0007400203007988 */ /* 0x0041e80008000405 */
[----:B0-----:R-:W2:Y:S04]  /*38d50*/  LDL.LU R2, [R1+0x35dc] ;  /* 0x0035dc0001027983 */ /* 0x001ea80000300800 */
[----:B---3--:R0:W-:Y:S04]  /*38d60*/  STS.U16 [R3+UR5+0x700], R6 ;  /* 0x0007000603007988 */ /* 0x0081e80008000405 */
[----:B0-----:R-:W3:Y:S01]  /*38d70*/  LDL R6, [R1+0x1be8] ;  /* 0x001be80001067983 */ /* 0x001ee20000100800 */
[----:B------:R-:W0:Y:S03]  /*38d80*/  S2R R30, SR_TID.X ;  /* 0x00000000001e7919 */ /* 0x000e260000002100 */
[----:B--2---:R-:W-:Y:S04]  /*38d90*/  STS.U16 [R3+UR5+0x7c0], R2 ;  /* 0x0007c00203007988 */ /* 0x004fe80008000405 */
[----:B------:R1:W-:Y:S04]  /*38da0*/  STS.U16 [R3+UR5+0x780], R7 ;  /* 0x0007800703007988 */ /* 0x0003e80008000405 */
[----:B------:R2:W-:Y:S04]  /*38db0*/  STS.U16 [R3+UR5+0xb00], R32 ;  /* 0x000b002003007988 */ /* 0x0005e80008000405 */
[----:B----4-:R4:W-:Y:S04]  /*38dc0*/  STS.U16 [R3+UR5+0xb40], R4 ;  /* 0x000b400403007988 */ /* 0x0109e80008000405 */
[----:B------:R0:W-:Y:S04]  /*38dd0*/  STS.U16 [R3+UR5+0xb80], R33 ;  /* 0x000b802103007988 */ /* 0x0001e80008000405 */
[----:B------:R0:W-:Y:S04]  /*38de0*/  STS.U16 [R3+UR5+0xbc0], R34 ;  /* 0x000bc02203007988 */ /* 0x0001e80008000405 */
[----:B-1----:R-:W3:Y:S04]  /*38df0*/  LDL R7, [R1+0x1be4] ;  /* 0x001be40001077983 */ /* 0x002ee80000100800 */
[----:B--2---:R-:W2:Y:S04]  /*38e00*/  LDL.LU R32, [R1+0x35d8] ;  /* 0x0035d80001207983 */ /* 0x004ea80000300800 */
[----:B----4-:R-:W4:Y:S04]  /*38e10*/  LDL.LU R4, [R1+0x35d4] ;  /* 0x0035d40001047983 */ /* 0x010f280000300800 */
[----:B0-----:R-:W2:Y:S04]  /*38e20*/  LDL.LU R33, [R1+0x35d0] ;  /* 0x0035d00001217983 */ /* 0x001ea80000300800 */
[----:B------:R-:W2:Y:S04]  /*38e30*/  LDL.LU R34, [R1+0x35cc] ;  /* 0x0035cc0001227983 */ /* 0x000ea80000300800 */
[----:B------:R0:W-:Y:S04]  /*38e40*/  STS.U16 [R3+UR5+0xf40], R48 ;  /* 0x000f403003007988 */ /* 0x0001e80008000405 */
[----:B------:R1:W-:Y:S04]  /*38e50*/  STS.U16 [R3+UR5+0xf00], R50 ;  /* 0x000f003203007988 */ /* 0x0003e80008000405 */
[----:B------:R1:W-:Y:S04]  /*38e60*/  STS.U16 [R3+UR5+0xfc0], R52 ;  /* 0x000fc03403007988 */ /* 0x0003e80008000405 */
[----:B0-----:R-:W2:Y:S04]  /*38e70*/  LDL.LU R48, [R1+0x35c8] ;  /* 0x0035c80001307983 */ /* 0x001ea80000300800 */
[----:B-1----:R-:W2:Y:S04]  /*38e80*/  LDL.LU R50, [R1+0x35c4] ;  /* 0x0035c40001327983 */ /* 0x002ea80000300800 */
[----:B------:R-:W2:Y:S01]  /*38e90*/  LDL.LU R52, [R1+0x35c0] ;  /* 0x0035c00001347983 */ /* 0x000ea20000300800 */
[----:B------:R-:W-:-:S04]  /*38ea0*/  LOP3.LUT R30, R30, 0x1f, RZ, 0xc0, !PT ;  /* 0x0000001f1e1e7812 */ /* 0x000fc800078ec0ff */
[----:B------:R-:W-:Y:S01]  /*38eb0*/  LOP3.LUT R2, R30, 0x60, RZ, 0xfc, !PT ;  /* 0x000000601e027812 */ /* 0x000fe200078efcff */
[----:B------:R0:W-:Y:S04]  /*38ec0*/  STS.U16 [R3+UR5+0xf80], R0 ;  /* 0x000f800003007988 */ /* 0x0001e80008000405 */
[----:B0-----:R-:W3:Y:S01]  /*38ed0*/  LDL.LU R0, [R1+0x35bc] ;  /* 0x0035bc0001007983 */ /* 0x001ee20000300800 */
[----:B----4-:R-:W-:Y:S02]  /*38ee0*/  ISETP.GE.AND P4, PT, R2, R4, PT ;  /* 0x000000040200720c */ /* 0x010fe40003f86270 */
[----:B--2---:R-:W-:-:S11]  /*38ef0*/  PRMT R52, RZ, 0x7610, R52 ;  /* 0x00007610ff347816 */ /* 0x004fd60000000034 */
[----:B---3--:R-:W2:Y:S04]  /*38f00*/  @!P4 LDG.E.U16 R52, desc[UR8][R6.64] ;  /* 0x000000080634c981 */ /* 0x008ea8000c1e1500 */
[----:B------:R0:W-:Y:S04]  /*38f10*/  STS.U16 [R3+UR5+0x1300], R0 ;  /* 0x0013000003007988 */ /* 0x0001e80008000405 */
[----:B0-----:R-:W3:Y:S04]  /*38f20*/  LDL.LU R0, [R1+0x35b8] ;  /* 0x0035b80001007983 */ /* 0x001ee80000300800 */
[----:B--2---:R0:W-:Y:S04]  /*38f30*/  STL [R1+0x80], R52 ;  /* 0x0000803401007387 */ /* 0x0041e80000100800 */
[----:B0-----:R-:W2:Y:S04]  /*38f40*/  LDL.LU R52, [R1+0x35b4] ;  /* 0x0035b40001347983 */ /* 0x001ea80000300800 */
[----:B------:R-:W4:Y:S04]  /*38f50*/  LDL R6, [R1+0x1bec] ;  /* 0x001bec0001067983 */ /* 0x000f280000100800 */
[----:B------:R-:W4:Y:S01]  /*38f60*/  LDL R7, [R1+0x1bf0] ;  /* 0x001bf00001077983 */ /* 0x000f220000100800 */
[----:B------:R-:W-:-:S04]  /*38f70*/  LOP3.LUT R30, R30, 0x40, RZ, 0xfc, !PT ;  /* 0x000000401e1e7812 */ /* 0x000fc800078efcff */
[----:B------:R-:W-:Y:S02]  /*38f80*/  ISETP.GE.AND P3, PT, R30, R4, PT ;  /* 0x000000041e00720c */ /* 0x000fe40003f66270 */
[----:B---3--:R-:W-:-:S11]  /*38f90*/  PRMT R0, RZ, 0x7610, R0 ;  /* 0x00007610ff007816 */ /* 0x008fd60000000000 */
[----:B----4-:R-:W-:-:S04]  /*38fa0*/  @!P3 LOP3.LUT R7, R7, R6, RZ, 0x3c, !PT ;  /* 0x000000060707b212 */ /* 0x010fc800078e3cff */
[----:B------:R-:W-:-:S04]  /*38fb0*/  @!P3 LOP3.LUT R6, R7, R6, RZ, 0x3c, !PT ;  /* 0x000000060706b212 */ /* 0x000fc800078e3cff */
[----:B------:R-:W-:-:S05]  /*38fc0*/  @!P3 LOP3.LUT R7, R7, R6, RZ, 0x3c, !PT ;  /* 0x000000060707b212 */ /* 0x000fca00078e3cff */
[----:B------:R-:W3:Y:S01]  /*38fd0*/  @!P3 LDG.E.U16 R0, desc[UR8][R6.64] ;  /* 0x000000080600b981 */ /* 0x000ee2000c1e1500 */
[----:B------:R-:W-:-:S03]  /*38fe0*/  ISETP.GE.AND P2, PT, R30, R4, PT ;  /* 0x000000041e00720c */ /* 0x000fc60003f46270 */
[----:B---3--:R0:W-:Y:S04]  /*38ff0*/  STL [R1+0x84], R0 ;  /* 0x0000840001007387 */ /* 0x0081e80000100800 */
[----:B0-----:R-:W3:Y:S04]  /*39000*/  LDL.LU R0, [R1+0x35b0] ;  /* 0x0035b00001007983 */ /* 0x001ee80000300800 */
[----:B------:R-:W4:Y:S04]  /*39010*/  LDL R6, [R1+0x1b6c] ;  /* 0x001b6c0001067983 */ /* 0x000f280000100800 */
[----:B------:R-:W4:Y:S01]  /*39020*/  LDL R7, [R1+0x1b70] ;  /* 0x001b700001077983 */ /* 0x000f220000100800 */
[----:B--2---:R-:W-:-:S02]  /*39030*/  PRMT R52, RZ, 0x7610, R52 ;  /* 0x00007610ff347816 */ /* 0x004fc40000000034 */
[----:B----4-:R-:W-:-:S04]  /*39040*/  @!P2 LOP3.LUT R7, R7, R6, RZ, 0x3c, !PT ;  /* 0x000000060707a212 */ /* 0x010fc800078e3cff */
[----:B------:R-:W-:-:S04]  /*39050*/  @!P2 LOP3.LUT R6, R7, R6, RZ, 0x3c, !PT ;  /* 0x000000060706a212 */ /* 0x000fc800078e3cff */
[----:B------:R-:W-:-:S05]  /*39060*/  @!P2 LOP3.LUT R7, R7, R6, RZ, 0x3c, !PT ;  /* 0x000000060707a212 */ /* 0x000fca00078e3cff */
[----:B------:R-:W2:Y:S01]  /*39070*/  @!P2 LDG.E.U16 R52, desc[UR8][R6.64] ;  /* 0x000000080634a981 */ /* 0x000ea2000c1e1500 */
[----:B------:R-:W-:-:S03]  /*39080*/  ISETP.GE.AND P1, PT, R2, R4, PT ;  /* 0x000000040200720c */ /* 0x000fc60003f26270 */
[----:B--2---:R0:W-:Y:S04]  /*39090*/  STL [R1+0x7c], R52 ;  /* 0x00007c3401007387 */ /* 0x0041e80000100800 */
[----:B0-----:R-:W2:Y:S04]  /*390a0*/  LDL.LU R52, [R1+0x35ac] ;  /* 0x0035ac0001347983 */ /* 0x001ea80000300800 */
[----:B------:R-:W4:Y:S04]  /*390b0*/  LDL R6, [R1+0x1b64] ;  /* 0x001b640001067983 */ /* 0x000f280000100800 */
[----:B------:R-:W4:Y:S01]  /*390c0*/  LDL R7, [R1+0x1b68] ;  /* 0x001b680001077983 */ /* 0x000f220000100800 */
[----:B---3--:R-:W-:-:S02]  /*390d0*/  PRMT R0, RZ, 0x7610, R0 ;  /* 0x00007610ff007816 */ /* 0x008fc40000000000 */
        /* <DEDUP_REMOVED lines=129> */
[----:B------:R-:W-:-:S02]  /*398f0*/  PRMT R61, RZ, 0x7610, R61 ;  /* 0x00007610ff3d7816 */ /* 0x000fc4000000003d */
[----:B----4-:R-:W-:-:S04]  /*39900*/  @!P4 LOP3.LUT R7, R7, R6, RZ, 0x3c, !PT ;  /* 0x000000060707c212 */ /* 0x010fc800078e3cff */
[----:B------:R-:W-:-:S04]  /*39910*/  @!P4 LOP3.LUT R6, R7, R6, RZ, 0x3c, !PT ;  /* 0x000000060706c212 */ /* 0x000fc800078e3cff */
[----:B------:R-:W-:-:S05]  /*39920*/  @!P4 LOP3.LUT R7, R7, R6, RZ, 0x3c, !PT ;  /* 0x000000060707c212 */ /* 0x000fca00078e3cff */
[----:B------:R0:W4:Y:S04]  /*39930*/  @!P4 LDG.E.U16 R61, desc[UR8][R6.64] ;  /* 0x00000008063dc981 */ /* 0x000128000c1e1500 */
[----:B------:R-:W0:Y:S04]  /*39940*/  LDL R6, [R1+0x17e4] ;  /* 0x0017e40001067983 */ /* 0x000e280000100800 */
[----:B------:R-:W0:Y:S01]  /*39950*/  LDL R7, [R1+0x17e8] ;  /* 0x0017e80001077983 */ /* 0x000e220000100800 */
[----:B------:R-:W-:Y:S02]  /*39960*/  ISETP.GE.AND P3, PT, R2, R4, PT ;  /* 0x000000040200720c */ /* 0x000fe40003f66270 */
[----:B------:R-:W-:-:S11]  /*39970*/  PRMT R60, RZ, 0x7610, R60 ;  /* 0x00007610ff3c7816 */ /* 0x000fd6000000003c */
[----:B0-----:R-:W-:-:S04]  /*39980*/  @!P3 LOP3.LUT R7, R7, R6, RZ, 0x3c, !PT ;  /* 0x000000060707b212 */ /* 0x001fc800078e3cff */
[----:B------:R-:W-:-:S04]  /*39990*/  @!P3 LOP3.LUT R6, R7, R6, RZ, 0x3c, !PT ;  /* 0x000000060706b212 */ /* 0x000fc800078e3cff */
[----:B------:R-:W-:Y:S01]  /*399a0*/  @!P3 LOP3.LUT R7, R7, R6, RZ, 0x3c, !PT ;  /* 0x000000060707b212 */ /* 0x000fe200078e3cff */
[----:B----4-:R-:W-:Y:S04]  /*399b0*/  STL [R1+0x3350], R61 ;  /* 0x0033503d01007387 */ /* 0x010fe80000100800 */
[----:B------:R0:W4:Y:S04]  /*399c0*/  @!P3 LDG.E.U16 R60, desc[UR8][R6.64] ;  /* 0x00000008063cb981 */ /* 0x000128000c1e1500 */
[----:B------:R-:W0:Y:S04]  /*399d0*/  LDL R6, [R1+0x1764] ;  /* 0x0017640001067983 */ /* 0x000e280000100800 */
[----:B------:R-:W0:Y:S01]  /*399e0*/  LDL R7, [R1+0x1768] ;  /* 0x0017680001077983 */ /* 0x000e220000100800 */
[----:B------:R-:W-:-:S02]  /*399f0*/  ISETP.GE.AND P2, PT, R2, R4, PT ;  /* 0x000000040200720c */ /* 0x000fc40003f46270 */
        /* <DEDUP_REMOVED lines=9> */
[----:B--2---:R-:W-:Y:S02]  /*39a90*/  PRMT R52, RZ, 0x7610, R52 ;  /* 0x00007610ff347816 */ /* 0x004fe40000000034 */
[CC--:B------:R-:W-:Y:S02]  /*39aa0*/  ISETP.GE.AND P4, PT, R2.reuse, R4.reuse, PT ;  /* 0x000000040200720c */ /* 0x0c0fe40003f86270 */
[CC--:B------:R-:W-:Y:S02]  /*39ab0*/  ISETP.GE.AND P1, PT, R2.reuse, R4.reuse, PT ;  /* 0x000000040200720c */ /* 0x0c0fe40003f26270 */
[----:B------:R-:W-:-:S05]  /*39ac0*/  ISETP.GE.AND P6, PT, R2, R4, PT ;  /* 0x000000040200720c */ /* 0x000fca0003fc6270 */
[----:B0-----:R-:W-:-:S04]  /*39ad0*/  @!P5 LOP3.LUT R7, R7, R6, RZ, 0x3c, !PT ;  /* 0x000000060707d212 */ /* 0x001fc800078e3cff */
[----:B------:R-:W-:-:S04]  /*39ae0*/  @!P5 LOP3.LUT R6, R7, R6, RZ, 0x3c, !PT ;  /* 0x000000060706d212 */ /* 0x000fc800078e3cff */
[----:B------:R-:W-:Y:S01]  /*39af0*/  @!P5 LOP3.LUT R7, R7, R6, RZ, 0x3c, !PT ;  /* 0x000000060707d212 */ /* 0x000fe200078e3cff */
[----:B----4-:R-:W-:Y:S04]  /*39b00*/  STL [R1+0x3358], R56 ;  /* 0x0033583801007387 */ /* 0x010fe80000100800 */
[----:B------:R-:W2:Y:S04]  /*39b10*/  LDL.LU R2, [R1+0x3574] ;  /* 0x0035740001027983 */ /* 0x000ea80000300800 */
[----:B------:R0:W4:Y:S04]  /*39b20*/  @!P5 LDG.E.U16 R52, desc[UR8][R6.64] ;  /* 0x000000080634d981 */ /* 0x000128000c1e1500 */
[----:B------:R-:W0:Y:S04]  /*39b30*/  LDL R6, [R1+0x1664] ;  /* 0x0016640001067983 */ /* 0x000e280000100800 */
[----:B------:R-:W0:Y:S01]  /*39b40*/  LDL R7, [R1+0x1668] ;  /* 0x0016680001077983 */ /* 0x000e220000100800 */
[----:B------:R-:W-:-:S02]  /*39b50*/  PRMT R48, RZ, 0x7610, R48 ;  /* 0x00007610ff307816 */ /* 0x000fc40000000030 */
[----:B0-----:R-:W-:-:S04]  /*39b60*/  @!P4 LOP3.LUT R7, R7, R6, RZ, 0x3c, !PT ;  /* 0x000000060707c212 */ /* 0x001fc800078e3cff */
[----:B------:R-:W-:-:S04]  /*39b70*/  @!P4 LOP3.LUT R6, R7, R6, RZ, 0x3c, !PT ;  /* 0x000000060706c212 */ /* 0x000fc800078e3cff */
[----:B------:R-:W-:Y:S01]  /*39b80*/  @!P4 LOP3.LUT R7, R7, R6, RZ, 0x3c, !PT ;  /* 0x000000060707c212 */ /* 0x000fe200078e3cff */
[----:B----4-:R0:W-:Y:S04]  /*39b90*/  STL [R1+0x335c], R52 ;  /* 0x00335c3401007387 */ /* 0x0101e80000100800 */
[----:B------:R1:W4:Y:S04]  /*39ba0*/  @!P4 LDG.E.U16 R48, desc[UR8][R6.64] ;  /* 0x000000080630c981 */ /* 0x000328000c1e1500 */
[----:B------:R-:W1:Y:S04]  /*39bb0*/  LDL R6, [R1+0x15e4] ;  /* 0x0015e40001067983 */ /* 0x000e680000100800 */
[----:B------:R-:W1:Y:S01]  /*39bc0*/  LDL R7, [R1+0x15e8] ;  /* 0x0015e80001077983 */ /* 0x000e620000100800 */
[----:B------:R-:W-:-:S02]  /*39bd0*/  PRMT R44, RZ, 0x7610, R44 ;  /* 0x00007610ff2c7816 */ /* 0x000fc4000000002c */
[----:B-1----:R-:W-:-:S04]  /*39be0*/  @!P1 LOP3.LUT R7, R7, R6, RZ, 0x3c, !PT ;  /* 0x0000000607079212 */ /* 0x002fc800078e3cff */
[----:B------:R-:W-:-:S04]  /*39bf0*/  @!P1 LOP3.LUT R6, R7, R6, RZ, 0x3c, !PT ;  /* 0x0000000607069212 */ /* 0x000fc800078e3cff */
[----:B------:R-:W-:Y:S01]  /*39c00*/  @!P1 LOP3.LUT R7, R7, R6, RZ, 0x3c, !PT ;  /* 0x0000000607079212 */ /* 0x000fe200078e3cff */
[----:B----4-:R-:W-:Y:S04]  /*39c10*/  STL [R1+0x3360], R48 ;  /* 0x0033603001007387 */ /* 0x010fe80000100800 */
[----:B------:R1:W4:Y:S04]  /*39c20*/  @!P1 LDG.E.U16 R44, desc[UR8][R6.64] ;  /* 0x00000008062c9981 */ /* 0x000328000c1e1500 */
[----:B------:R-:W1:Y:S04]  /*39c30*/  LDL R6, [R1+0x1564] ;  /* 0x0015640001067983 */ /* 0x000e680000100800 */
[----:B------:R-:W1:Y:S01]  /*39c40*/  LDL R7, [R1+0x1568] ;  /* 0x0015680001077983 */ /* 0x000e620000100800 */
[----:B------:R-:W-:-:S02]  /*39c50*/  PRMT R40, RZ, 0x7610, R40 ;  /* 0x00007610ff287816 */ /* 0x000fc40000000028 */
[----:B0-----:R-:W-:Y:S02]  /*39c60*/  LOP3.LUT R52, R31, 0x60, RZ, 0xfc, !PT ;  /* 0x000000601f347812 */ /* 0x001fe400078efcff */
[----:B-1----:R-:W-:-:S04]  /*39c70*/  @!P6 LOP3.LUT R7, R7, R6, RZ, 0x3c, !PT ;  /* 0x000000060707e212 */ /* 0x002fc800078e3cff */
        /* <DEDUP_REMOVED lines=78> */
[----:B--2---:R-:W-:-:S02]  /*3a160*/  PRMT R2, RZ, 0x7610, R2 ;  /* 0x00007610ff027816 */ /* 0x004fc40000000002 */
[----:B0-----:R-:W-:-:S04]  /*3a170*/  @!P0 LOP3.LUT R7, R7, R6, RZ, 0x3c, !PT ;  /* 0x0000000607078212 */ /* 0x001fc800078e3cff */
[----:B------:R-:W-:-:S04]  /*3a180*/  @!P0 LOP3.LUT R6, R7, R6, RZ, 0x3c, !PT ;  /* 0x0000000607068212 */ /* 0x000fc800078e3cff */
[----:B------:R-:W-:-:S05]  /*3a190*/  @!P0 LOP3.LUT R7, R7, R6, RZ, 0x3c, !PT ;  /* 0x0000000607078212 */ /* 0x000fca00078e3cff */
[----:B------:R-:W2:Y:S01]  /*3a1a0*/  @!P0 LDG.E.U16 R2, desc[UR8][R6.64] ;  /* 0x0000000806028981 */ /* 0x000ea2000c1e1500 */
[----:B------:R-:W-:-:S03]  /*3a1b0*/  ISETP.GE.AND P1, PT, R30, R4, PT ;  /* 0x000000041e00720c */ /* 0x000fc60003f26270 */
[----:B--2---:R0:W-:Y:S04]  /*3a1c0*/  STL [R1+0x778], R2 ;  /* 0x0007780201007387 */ /* 0x0041e80000100800 */
[----:B0-----:R-:W2:Y:S04]  /*3a1d0*/  LDL.LU R2, [R1+0x3570] ;  /* 0x0035700001027983 */ /* 0x001ea80000300800 */
[----:B------:R-:W2:Y:S04]  /*3a1e0*/  LDL R6, [R1+0x180c] ;  /* 0x00180c0001067983 */ /* 0x000ea80000100800 */
[----:B------:R-:W2:Y:S01]  /*3a1f0*/  LDL R7, [R1+0x1810] ;  /* 0x0018100001077983 */ /* 0x000ea20000100800 */
[----:B---3--:R-:W-:-:S02]  /*3a200*/  PRMT R0, RZ, 0x7610, R0 ;  /* 0x00007610ff007816 */ /* 0x008fc40000000000 */
[----:B--2---:R-:W-:-:S04]  /*3a210*/  @!P1 LOP3.LUT R7, R7, R6, RZ, 0x3c, !PT ;  /* 0x0000000607079212 */ /* 0x004fc800078e3cff */
[----:B------:R-:W-:-:S04]  /*3a220*/  @!P1 LOP3.LUT R6, R7, R6, RZ, 0x3c, !PT ;  /* 0x0000000607069212 */ /* 0x000fc800078e3cff */
[----:B------:R-:W-:-:S05]  /*3a230*/  @!P1 LOP3.LUT R7, R7, R6, RZ, 0x3c, !PT ;  /* 0x0000000607079212 */ /* 0x000fca00078e3cff */
[----:B------:R-:W2:Y:S01]  /*3a240*/  @!P1 LDG.E.U16 R0, desc[UR8][R6.64] ;  /* 0x0000000806009981 */ /* 0x000ea2000c1e1500 */
[----:B------:R-:W-:-:S03]  /*3a250*/  ISETP.GE.AND P4, PT, R30, R4, PT ;  /* 0x000000041e00720c */ /* 0x000fc60003f86270 */
[----:B--2---:R0:W-:Y:S04]  /*3a260*/  STL [R1+0x774], R0 ;  /* 0x0007740001007387 */ /* 0x0041e80000100800 */
[----:B0-----:R-:W2:Y:S04]  /*3a270*/  LDL.LU R0, [R1+0x356c] ;  /* 0x00356c0001007983 */ /* 0x001ea80000300800 */
[----:B------:R-:W3:Y:S04]  /*3a280*/  LDL R6, [R1+0x182c] ;  /* 0x00182c0001067983 */ /* 0x000ee80000100800 */
[----:B------:R-:W3:Y:S01]  /*3a290*/  LDL R7, [R1+0x1830] ;  /* 0x0018300001077983 */ /* 0x000ee20000100800 */
[----:B------:R-:W-:-:S02]  /*3a2a0*/  PRMT R2, RZ, 0x7610, R2 ;  /* 0x00007610ff027816 */ /* 0x000fc40000000002 */
[----:B---3--:R-:W-:-:S04]  /*3a2b0*/  @!P4 LOP3.LUT R7, R7, R6, RZ, 0x3c, !PT ;  /* 0x000000060707c212 */ /* 0x008fc800078e3cff */
[----:B------:R-:W-:-:S04]  /*3a2c0*/  @!P4 LOP3.LUT R6, R7, R6, RZ, 0x3c, !PT ;  /* 0x000000060706c212 */ /* 0x000fc800078e3cff */
[----:B------:R-:W-:-:S05]  /*3a2d0*/  @!P4 LOP3.LUT R7, R7, R6, RZ, 0x3c, !PT ;  /* 0x000000060707c212 */ /* 0x000fca00078e3cff */
[----:B------:R-:W3:Y:S01]  /*3a2e0*/  @!P4 LDG.E.U16 R2, desc[UR8][R6.64] ;  /* 0x000000080602c981 */ /* 0x000ee2000c1e1500 */
[----:B------:R-:W-:-:S03]  /*3a2f0*/  ISETP.GE.AND P5, PT, R30, R4, PT ;  /* 0x000000041e00720c */ /* 0x000fc60003fa6270 */
[----:B---3--:R0:W-:Y:S04]  /*3a300*/  STL [R1+0x770], R2 ;  /* 0x0007700201007387 */ /* 0x0081e80000100800 */
[----:B0-----:R-:W3:Y:S04]  /*3a310*/  LDL.LU R2, [R1+0x3568] ;  /* 0x0035680001027983 */ /* 0x001ee80000300800 */
[----:B------:R-:W3:Y:S04]  /*3a320*/  LDL R6, [R1+0x184c] ;  /* 0x00184c0001067983 */ /* 0x000ee80000100800 */
[----:B------:R-:W3:Y:S01]  /*3a330*/  LDL R7, [R1+0x1850] ;  /* 0x0018500001077983 */ /* 0x000ee20000100800 */
[----:B--2---:R-:W-:-:S02]  /*3a340*/  PRMT R0, RZ, 0x7610, R0 ;  /* 0x00007610ff007816 */ /* 0x004fc40000000000 */
[----:B---3--:R-:W-:-:S04]  /*3a350*/  @!P5 LOP3.LUT R7, R7, R6, RZ, 0x3c, !PT ;  /* 0x000000060707d212 */ /* 0x008fc800078e3cff */
        /* <DEDUP_REMOVED lines=183> */
[CC--:B------:R-:W-:Y:S02]  /*3aed0*/  ISETP.GE.AND P2, PT, R30.reuse, R4.reuse, PT ;  /* 0x000000041e00720c */ /* 0x0c0fe40003f46270 */
[CC--:B------:R-:W-:Y:S02]  /*3aee0*/  ISETP.GE.AND P3, PT, R30.reuse, R4.reuse, PT ;  /* 0x000000041e00720c */ /* 0x0c0fe40003f66270 */
[----:B------:R-:W-:Y:S02]  /*3aef0*/  ISETP.GE.AND P6, PT, R30, R4, PT ;  /* 0x000000041e00720c */ /* 0x000fe40003fc6270 */
[----:B------:R-:W3:Y:S04]  /*3af00*/  LDL.LU R30, [R1+0x351c] ;  /* 0x00351c00011e7983 */ /* 0x000ee80000300800 */
[----:B--2---:R0:W-:Y:S04]  /*3af10*/  STL [R1+0x714], R0 ;  /* 0x0007140001007387 */ /* 0x0041e80000100800 */
[----:B0-----:R-:W2:Y:S04]  /*3af20*/  LDL.LU R0, [R1+0x3518] ;  /* 0x0035180001007983 */ /* 0x001ea80000300800 */
[----:B------:R-:W2:Y:S04]  /*3af30*/  LDL R6, [R1+0x1b8c] ;  /* 0x001b8c0001067983 */ /* 0x000ea80000100800 */
[----:B------:R-:W2:Y:S01]  /*3af40*/  LDL R7, [R1+0x1b90] ;  /* 0x001b900001077983 */ /* 0x000ea20000100800 */
[----:B------:R-:W-:-:S02]  /*3af50*/  PRMT R2, RZ, 0x7610, R2 ;  /* 0x00007610ff027816 */ /* 0x000fc40000000002 */
[----:B--2---:R-:W-:-:S04]  /*3af60*/  @!P2 LOP3.LUT R7, R7, R6, RZ, 0x3c, !PT ;  /* 0x000000060707a212 */ /* 0x004fc800078e3cff */
[----:B------:R-:W-:-:S04]  /*3af70*/  @!P2 LOP3.LUT R6, R7, R6, RZ, 0x3c, !PT ;  /* 0x000000060706a212 */ /* 0x000fc800078e3cff */
[----:B------:R-:W-:-:S05]  /*3af80*/  @!P2 LOP3.LUT R7, R7, R6, RZ, 0x3c, !PT ;  /* 0x000000060707a212 */ /* 0x000fca00078e3cff */
[----:B------:R-:W2:Y:S04]  /*3af90*/  @!P2 LDG.E.U16 R2, desc[UR8][R6.64] ;  /* 0x000000080602a981 */ /* 0x000ea8000c1e1500 */
        /* <DEDUP_REMOVED lines=27> */
[----:B------:R0:W2:Y:S04]  /*3b150*/  @!P1 LDG.E.U16 R0, desc[UR8][R6.64] ;  /* 0x0000000806009981 */ /* 0x0000a8000c1e1500 */
[----:B------:R-:W0:Y:S04]  /*3b160*/  LDL R6, [R1+0x2f34] ;  /* 0x002f340001067983 */ /* 0x000e280000100800 */
[----:B------:R-:W0:Y:S01]  /*3b170*/  LDL R7, [R1+0x2f40] ;  /* 0x002f400001077983 */ /* 0x000e220000100800 */
[----:B------:R-:W-:Y:S02]  /*3b180*/  ISETP.GE.AND P4, PT, R52, R4, PT ;  /* 0x000000043400720c */ /* 0x000fe40003f86270 */
[----:B------:R-:W-:-:S11]  /*3b190*/  PRMT R2, RZ, 0x7610, R2 ;  /* 0x00007610ff027816 */ /* 0x000fd60000000002 */
[----:B0-----:R-:W-:-:S04]  /*3b1a0*/  @!P4 LOP3.LUT R7, R7, R6, RZ, 0x3c, !PT ;  /* 0x000000060707c212 */ /* 0x001fc800078e3cff */
[----:B------:R-:W-:-:S04]  /*3b1b0*/  @!P4 LOP3.LUT R6, R7, R6, RZ, 0x3c, !PT ;  /* 0x000000060706c212 */ /* 0x000fc800078e3cff */
[----:B------:R-:W-:-:S05]  /*3b1c0*/  @!P4 LOP3.LUT R7, R7, R6, RZ, 0x3c, !PT ;  /* 0x000000060707c212 */ /* 0x000fca00078e3cff */
[----:B------:R-:W3:Y:S04]  /*3b1d0*/  @!P4 LDG.E.U16 R2, desc[UR8][R6.64] ;  /* 0x000000080602c981 */ /* 0x000ee8000c1e1500 */
[----:B--2---:R-:W-:Y:S01]  /*3b1e0*/  STL [R1+0x2f78], R0 ;  /* 0x002f780001007387 */ /* 0x004fe20000100800 */
[----:B------:R-:W-:-:S03]  /*3b1f0*/  ISETP.GE.AND P5, PT, R52, R4, PT ;  /* 0x000000043400720c */ /* 0x000fc60003fa6270 */
[----:B---3--:R0:W-:Y:S04]  /*3b200*/  STL [R1+0x700], R2 ;  /* 0x0007000201007387 */ /* 0x0081e80000100800 */
        /* <DEDUP_REMOVED lines=107> */
[----:B------:R0:W3:Y:S04]  /*3b8c0*/  @!P1 LDG.E.U16 R0, desc[UR8][R6.64] ;  /* 0x0000000806009981 */ /* 0x0000e8000c1e1500 */
[----:B------:R-:W0:Y:S04]  /*3b8d0*/  LDL R6, [R1+0x2db4] ;  /* 0x002db40001067983 */ /* 0x000e280000100800 */
[----:B------:R-:W0:Y:S01]  /*3b8e0*/  LDL R7, [R1+0x2dc0] ;  /* 0x002dc00001077983 */ /* 0x000e220000100800 */
[----:B------:R-:W-:Y:S02]  /*3b8f0*/  ISETP.GE.AND P4, PT, R52, R4, PT ;  /* 0x000000043400720c */ /* 0x000fe40003f86270 */
[----:B------:R-:W-:-:S11]  /*3b900*/  PRMT R30, RZ, 0x7610, R30 ;  /* 0x00007610ff1e7816 */ /* 0x000fd6000000001e */
[----:B0-----:R-:W-:-:S04]  /*3b910*/  @!P4 LOP3.LUT R7, R7, R6, RZ, 0x3c, !PT ;  /* 0x000000060707c212 */ /* 0x001fc800078e3cff */
[----:B------:R-:W-:-:S04]  /*3b920*/  @!P4 LOP3.LUT R6, R7, R6, RZ, 0x3c, !PT ;  /* 0x000000060706c212 */ /* 0x000fc800078e3cff */
[----:B------:R-:W-:-:S05]  /*3b930*/  @!P4 LOP3.LUT R7, R7, R6, RZ, 0x3c, !PT ;  /* 0x000000060707c212 */ /* 0x000fca00078e3cff */
[----:B------:R-:W2:Y:S04]  /*3b940*/  @!P4 LDG.E.U16 R30, desc[UR8][R6.64] ;  /* 0x00000008061ec981 */ /* 0x000ea8000c1e1500 */
[----:B---3--:R-:W-:Y:S04]  /*3b950*/  STL [R1+0x2f80], R0 ;  /* 0x002f800001007387 */ /* 0x008fe80000100800 */
        /* <DEDUP_REMOVED lines=111> */
[----:B--2---:R0:W-:Y:S04]  /*3c050*/  STL [R1+0x6d0], R30 ;  /* 0x0006d01e01007387 */ /* 0x0041e80000100800 */
[----:B0-----:R-:W2:Y:S04]  /*3c060*/  LDL.LU R30, [R1+0x34dc] ;  /* 0x0034dc00011e7983 */ /* 0x001ea80000300800 */
[----:B------:R-:W3:Y:S04]  /*3c070*/  LDL R6, [R1+0x2d94] ;  /* 0x002d940001067983 */ /* 0x000ee80000100800 */
[----:B------:R-:W3:Y:S01]  /*3c080*/  LDL R7, [R1+0x2da0] ;  /* 0x002da00001077983 */ /* 0x000ee20000100800 */
[----:B------:R-:W-:-:S02]  /*3c090*/  ISETP.GE.AND P5, PT, R52, R4, PT ;  /* 0x000000043400720c */ /* 0x000fc40003fa6270 */
[----:B------:R-:W-:-:S11]  /*3c0a0*/  PRMT R2, RZ, 0x7610, R2 ;  /* 0x00007610ff027816 */ /* 0x000fd60000000002 */
        /* <DEDUP_REMOVED lines=687> */
[----:B------:R-:W2:Y:S04]  /*3eba0*/  LDL R6, [R1+0x1824] ;  /* 0x0018240001067983 */ /* 0x000ea80000100800 */
[----:B------:R-:W2:Y:S02]  /*3ebb0*/  LDL R7, [R1+0x1828] ;  /* 0x0018280001077983 */ /* 0x000ea40000100800 */
[----:B--2---:R-:W-:-:S02]  /*3ebc0*/  @!P1 LOP3.LUT R7, R7, R6, RZ, 0x3c, !PT ;  /* 0x0000000607079212 */ /* 0x004fc400078e3cff */
[----:B---3--:R-:W-:Y:S02]  /*3ebd0*/  PRMT R2, RZ, 0x7610, R2 ;  /* 0x00007610ff027816 */ /* 0x008fe40000000002 */
        /* <DEDUP_REMOVED lines=23> */
[----:B------:R-:W-:-:S04]  /*3ed50*/  LOP3.LUT R54, R54, 0x1f, RZ, 0xc0, !PT ;  /* 0x0000001f36367812 */ /* 0x000fc800078ec0ff */
[----:B------:R-:W-:-:S04]  /*3ed60*/  LOP3.LUT R54, R54, 0x20, RZ, 0xfc, !PT ;  /* 0x0000002036367812 */ /* 0x000fc800078efcff */
[-C--:B------:R-:W-:Y:S02]  /*3ed70*/  ISETP.GE.AND P2, PT, R54, R4.reuse, PT ;  /* 0x000000043600720c */ /* 0x080fe40003f46270 */
[----:B------:R-:W3:Y:S04]  /*3ed80*/  LDL.LU R54, [R1+0x33bc] ;  /* 0x0033bc0001367983 */ /* 0x000ee80000300800 */
[----:B--2---:R0:W-:Y:S04]  /*3ed90*/  STL [R1+0x410], R2 ;  /* 0x0004100201007387 */ /* 0x0041e80000100800 */
[----:B0-----:R-:W2:Y:S04]  /*3eda0*/  LDL.LU R2, [R1+0x33b8] ;  /* 0x0033b80001027983 */ /* 0x001ea80000300800 */
[----:B------:R-:W2:Y:S04]  /*3edb0*/  LDL R6, [R1+0x18a4] ;  /* 0x0018a40001067983 */ /* 0x000ea80000100800 */
[----:B------:R-:W2:Y:S01]  /*3edc0*/  LDL R7, [R1+0x18a8] ;  /* 0x0018a80001077983 */ /* 0x000ea20000100800 */
[----:B------:R-:W-:-:S02]  /*3edd0*/  ISETP.GE.AND P3, PT, R52, R4, PT ;  /* 0x000000043400720c */ /* 0x000fc40003f66270 */
[----:B------:R-:W-:-:S11]  /*3ede0*/  PRMT R30, RZ, 0x7610, R30 ;  /* 0x00007610ff1e7816 */ /* 0x000fd6000000001e */
        /* <DEDUP_REMOVED lines=61> */
[----:B------:R-:W-:Y:S02]  /*3f1c0*/  PRMT R2, RZ, 0x7610, R2 ;  /* 0x00007610ff027816 */ /* 0x000fe40000000002 */
[----:B0-----:R-:W-:-:S04]  /*3f1d0*/  @!P2 LOP3.LUT R7, R7, R6, RZ, 0x3c, !PT ;  /* 0x000000060707a212 */ /* 0x001fc800078e3cff */
[----:B------:R-:W-:-:S04]  /*3f1e0*/  @!P2 LOP3.LUT R6, R7, R6, RZ, 0x3c, !PT ;  /* 0x000000060706a212 */ /* 0x000fc800078e3cff */
[----:B------:R-:W-:-:S05]  /*3f1f0*/  @!P2 LOP3.LUT R7, R7, R6, RZ, 0x3c, !PT ;  /* 0x000000060707a212 */ /* 0x000fca00078e3cff */
[----:B------:R-:W3:Y:S04]  /*3f200*/  @!P2 LDG.E.U16 R2, desc[UR8][R6.64] ;  /* 0x000000080602a981 */ /* 0x000ee8000c1e1500 */
[----:B--2---:R0:W-:Y:S04]  /*3f210*/  STL [R1+0x50], R61 ;  /* 0x0000503d01007387 */ /* 0x0041e80000100800 */
[----:B0-----:R-:W2:Y:S04]  /*3f220*/  LDL R61, [R1+0x1980] ;  /* 0x00198000013d7983 */ /* 0x001ea80000100800 */
[----:B---3--:R0:W-:Y:S04]  /*3f230*/  STL [R1+0x4c], R2 ;  /* 0x00004c0201007387 */ /* 0x0081e80000100800 */
[----:B0-----:R-:W3:Y:S04]  /*3f240*/  LDL.LU R2, [R1+0x339c] ;  /* 0x00339c0001027983 */ /* 0x001ee80000300800 */
        /* <DEDUP_REMOVED lines=15> */
[----:B------:R-:W2:Y:S04]  /*3f340*/  @!P2 LDG.E.U16 R2, desc[UR8][R6.64] ;  /* 0x000000080602a981 */ /* 0x000ea8000c1e1500 */
        /* <DEDUP_REMOVED lines=11> */
[----:B--2---:R-:W-:Y:S02]  /*3f400*/  PRMT R2, RZ, 0x7610, R2 ;  /* 0x00007610ff027816 */ /* 0x004fe40000000002 */
[----:B0-----:R-:W-:-:S04]  /*3f410*/  @!P2 LOP3.LUT R7, R7, R6, RZ, 0x3c, !PT ;  /* 0x000000060707a212 */ /* 0x001fc800078e3cff */
[----:B------:R-:W-:-:S04]  /*3f420*/  @!P2 LOP3.LUT R6, R7, R6, RZ, 0x3c, !PT ;  /* 0x000000060706a212 */ /* 0x000fc800078e3cff */
[----:B------:R-:W-:-:S05]  /*3f430*/  @!P2 LOP3.LUT R7, R7, R6, RZ, 0x3c, !PT ;  /* 0x000000060707a212 */ /* 0x000fca00078e3cff */
[----:B------:R-:W2:Y:S04]  /*3f440*/  @!P2 LDG.E.U16 R2, desc[UR8][R6.64] ;  /* 0x000000080602a981 */ /* 0x000ea8000c1e1500 */
[----:B---3--:R0:W-:Y:S04]  /*3f450*/  STL [R1+0x40], R56 ;  /* 0x0000403801007387 */ /* 0x0081e80000100800 */
[----:B0-----:R-:W3:Y:S04]  /*3f460*/  LDL R56, [R1+0x18f8] ;  /* 0x0018f80001387983 */ /* 0x001ee80000100800 */
[----:B--2---:R0:W-:Y:S04]  /*3f470*/  STL [R1+0x3c], R2 ;  /* 0x00003c0201007387 */ /* 0x0041e80000100800 */
[----:B0-----:R-:W2:Y:S04]  /*3f480*/  LDL.LU R2, [R1+0x3390] ;  /* 0x0033900001027983 */ /* 0x001ea80000300800 */
[----:B------:R-:W2:Y:S01]  /*3f490*/  LDL R7, [R1+0x197c] ;  /* 0x00197c0001077983 */ /* 0x000ea20000100800 */
[----:B------:R-:W-:Y:S01]  /*3f4a0*/  PRMT R60, RZ, 0x7610, R60 ;  /* 0x00007610ff3c7816 */ /* 0x000fe2000000003c */
[----:B------:R-:W-:-:S02]  /*3f4b0*/  @!P0 IMAD.MOV.U32 R6, RZ, RZ, R61 ;  /* 0x000000ffff068224 */ /* 0x000fc400078e003d */
[----:B------:R-:W3:Y:S04]  /*3f4c0*/  LDL R61, [R1+0x1874] ;  /* 0x00187400013d7983 */ /* 0x000ee80000100800 */
[----:B--2---:R0:W2:Y:S04]  /*3f4d0*/  @!P0 LDG.E.U16 R60, desc[UR8][R6.64] ;  /* 0x00000008063c8981 */ /* 0x0040a8000c1e1500 */
[----:B------:R-:W0:Y:S04]  /*3f4e0*/  LDL R6, [R1+0x1974] ;  /* 0x0019740001067983 */ /* 0x000e280000100800 */
[----:B------:R-:W0:Y:S01]  /*3f4f0*/  LDL R7, [R1+0x1978] ;  /* 0x0019780001077983 */ /* 0x000e220000100800 */
[----:B------:R-:W-:-:S02]  /*3f500*/  PRMT R2, RZ, 0x7610, R2 ;  /* 0x00007610ff027816 */ /* 0x000fc40000000002 */
        /* <DEDUP_REMOVED lines=14> */
[----:B------:R0:W2:Y:S04]  /*3f5f0*/  @!P0 LDG.E.U16 R26, desc[UR8][R6.64] ;  /* 0x00000008061a8981 */ /* 0x0000a8000c1e1500 */
[----:B------:R-:W4:Y:S01]  /*3f600*/  LDL R7, [R1+0x18f4] ;  /* 0x0018f40001077983 */ /* 0x000f220000100800 */
[----:B------:R-:W-:Y:S01]  /*3f610*/  PRMT R32, RZ, 0x7610, R32 ;  /* 0x00007610ff207816 */ /* 0x000fe20000000020 */
[----:B0-----:R-:W-:Y:S02]  /*3f620*/  @!P2 IMAD.MOV.U32 R6, RZ, RZ, R56 ;  /* 0x000000ffff06a224 */ /* 0x001fe400078e0038 */
[----:B--2---:R0:W-:Y:S01]  /*3f630*/  STL [R1+0x24], R26 ;  /* 0x0000241a01007387 */ /* 0x0041e20000100800 */
[----:B---3--:R-:W-:Y:S02]  /*3f640*/  PRMT R2, RZ, 0x7610, R2 ;  /* 0x00007610ff027816 */ /* 0x008fe40000000002 */
[----:B------:R-:W-:Y:S01]  /*3f650*/  PRMT R30, RZ, 0x7610, R30 ;  /* 0x00007610ff1e7816 */ /* 0x000fe2000000001e */
[----:B------:R-:W2:Y:S04]  /*3f660*/  LDL R56, [R1+0x17f4] ;  /* 0x0017f40001387983 */ /* 0x000ea80000100800 */
[----:B----4-:R1:W3:Y:S04]  /*3f670*/  @!P2 LDG.E.U16 R32, desc[UR8][R6.64] ;  /* 0x000000080620a981 */ /* 0x0102e8000c1e1500 */
[----:B0-----:R-:W4:Y:S04]  /*3f680*/  LDL R26, [R1+0x1800] ;  /* 0x00180000011a7983 */ /* 0x001f280000100800 */
[----:B------:R-:W1:Y:S04]  /*3f690*/  LDL R6, [R1+0x187c] ;  /* 0x00187c0001067983 */ /* 0x000e680000100800 */
[----:B------:R-:W1:Y:S02]  /*3f6a0*/  LDL R7, [R1+0x1880] ;  /* 0x0018800001077983 */ /* 0x000e640000100800 */
[----:B-1----:R-:W-:-:S04]  /*3f6b0*/  @!P0 LOP3.LUT R7, R7, R6, RZ, 0x3c, !PT ;  /* 0x0000000607078212 */ /* 0x002fc800078e3cff */
[----:B------:R-:W-:-:S04]  /*3f6c0*/  @!P0 LOP3.LUT R6, R7, R6, RZ, 0x3c, !PT ;  /* 0x0000000607068212 */ /* 0x000fc800078e3cff */
[----:B------:R-:W-:-:S05]  /*3f6d0*/  @!P0 LOP3.LUT R7, R7, R6, RZ, 0x3c, !PT ;  /* 0x0000000607078212 */ /* 0x000fca00078e3cff */
[----:B------:R0:W2:Y:S04]  /*3f6e0*/  @!P0 LDG.E.U16 R2, desc[UR8][R6.64] ;  /* 0x0000000806028981 */ /* 0x0000a8000c1e1500 */
[----:B---3--:R1:W-:Y:S01]  /*3f6f0*/  STL [R1+0x20], R32 ;  /* 0x0000202001007387 */ /* 0x0083e20000100800 */
[----:B0-----:R-:W-:Y:S02]  /*3f700*/  @!P2 IMAD.MOV.U32 R6, RZ, RZ, R60 ;  /* 0x000000ffff06a224 */ /* 0x001fe400078e003c */
[----:B------:R-:W-:Y:S01]  /*3f710*/  @!P2 IMAD.MOV.U32 R7, RZ, RZ, R61 ;  /* 0x000000ffff07a224 */ /* 0x000fe200078e003d */
[----:B-1----:R-:W3:Y:S04]  /*3f720*/  LDL R32, [R1+0x17f8] ;  /* 0x0017f80001207983 */ /* 0x002ee80000100800 */
[----:B------:R0:W3:Y:S04]  /*3f730*/  @!P2 LDG.E.U16 R30, desc[UR8][R6.64] ;  /* 0x00000008061ea981 */ /* 0x0000e8000c1e1500 */
[----:B--2---:R1:W-:Y:S04]  /*3f740*/  STL [R1+0x14], R2 ;  /* 0x0000140201007387 */ /* 0x0043e80000100800 */
[----:B-1----:R-:W2:Y:S04]  /*3f750*/  LDL.LU R2, [R1+0x3388] ;  /* 0x0033880001027983 */ /* 0x002ea80000300800 */
[----:B------:R-:W2:Y:S01]  /*3f760*/  LDL R7, [R1+0x17fc] ;  /* 0x0017fc0001077983 */ /* 0x000ea20000100800 */
[----:B0-----:R-:W-:-:S02]  /*3f770*/  LOP3.LUT R6, R31, 0x40, RZ, 0xfc, !PT ;  /* 0x000000401f067812 */ /* 0x001fc400078efcff */
[----:B------:R-:W-:Y:S01]  /*3f780*/  PRMT R25, RZ, 0x7610, R25 ;  /* 0x00007610ff197816 */ /* 0x000fe20000000019 */
[----:B------:R-:W3:Y:S04]  /*3f790*/  LDL R61, [R1+0x177c] ;  /* 0x00177c00013d7983 */ /* 0x000ee80000100800 */
[----:B------:R-:W3:Y:S01]  /*3f7a0*/  LDL R60, [R1+0x1780] ;  /* 0x00178000013c7983 */ /* 0x000ee20000100800 */
[----:B------:R-:W-:Y:S01]  /*3f7b0*/  ISETP.GE.AND P1, PT, R6, R4, PT ;  /* 0x000000040600720c */ /* 0x000fe20003f26270 */
[----:B----4-:R-:W-:Y:S01]  /*3f7c0*/  @!P0 IMAD.MOV.U32 R6, RZ, RZ, R26 ;  /* 0x000000ffff068224 */ /* 0x010fe200078e001a */
[----:B------:R-:W-:Y:S01]  /*3f7d0*/  PRMT R0, RZ, 0x7610, R0 ;  /* 0x00007610ff007816 */ /* 0x000fe20000000000 */
[----:B------:R-:W4:Y:S04]  /*3f7e0*/  LDL R31, [R1+0x1774] ;  /* 0x00177400011f7983 */ /* 0x000f280000100800 */
[----:B--2---:R0:W2:Y:S04]  /*3f7f0*/  @!P0 LDG.E.U16 R25, desc[UR8][R6.64] ;  /* 0x0000000806198981 */ /* 0x0040a8000c1e1500 */
[----:B---3--:R1:W-:Y:S01]  /*3f800*/  STL [R1+0x10], R30 ;  /* 0x0000101e01007387 */ /* 0x0083e20000100800 */
[----:B------:R-:W-:-:S03]  /*3f810*/  PRMT R59, RZ, 0x7610, R59 ;  /* 0x00007610ff3b7816 */ /* 0x000fc6000000003b */
[----:B------:R-:W3:Y:S01]  /*3f820*/  LDL R26, [R1+0x176c] ;  /* 0x00176c00011a7983 */ /* 0x000ee20000100800 */
[----:B0-----:R-:W-:Y:S02]  /*3f830*/  @!P2 IMAD.MOV.U32 R6, RZ, RZ, R32 ;  /* 0x000000ffff06a224 */ /* 0x001fe400078e0020 */
[----:B------:R-:W-:Y:S01]  /*3f840*/  @!P2 IMAD.MOV.U32 R7, RZ, RZ, R56 ;  /* 0x000000ffff07a224 */ /* 0x000fe200078e0038 */
[----:B-1----:R-:W3:Y:S04]  /*3f850*/  LDL R30, [R1+0x1778] ;  /* 0x00177800011e7983 */ /* 0x002ee80000100800 */
[----:B------:R0:W4:Y:S02]  /*3f860*/  @!P2 LDG.E.U16 R0, desc[UR8][R6.64] ;  /* 0x000000080600a981 */ /* 0x000124000c1e1500 */
[----:B0-----:R-:W-:-:S02]  /*3f870*/  @!P0 IMAD.MOV.U32 R6, RZ, RZ, R60 ;  /* 0x000000ffff068224 */ /* 0x001fc400078e003c */
[----:B------:R-:W-:-:S05]  /*3f880*/  @!P0 IMAD.MOV.U32 R7, RZ, RZ, R61 ;  /* 0x000000ffff078224 */ /* 0x000fca00078e003d */
[----:B------:R3:W4:Y:S04]  /*3f890*/  @!P0 LDG.E.U16 R59, desc[UR8][R6.64] ;  /* 0x00000008063b8981 */ /* 0x000728000c1e1500 */
[----:B--2---:R0:W-:Y:S04]  /*3f8a0*/  STL [R1+0x4], R25 ;  /* 0x0000041901007387 */ /* 0x0041e80000100800 */
[----:B------:R-:W2:Y:S04]  /*3f8b0*/  LDL R56, [R1+0x16fc] ;  /* 0x0016fc0001387983 */ /* 0x000ea80000100800 */
[----:B------:R-:W2:Y:S04]  /*3f8c0*/  LDL R32, [R1+0x1700] ;  /* 0x0017000001207983 */ /* 0x000ea80000100800 */
[----:B0-----:R-:W2:Y:S01]  /*3f8d0*/  LDL R25, [R1+0x1770] ;  /* 0x0017700001197983 */ /* 0x001ea20000100800 */
[----:B------:R-:W-:Y:S01]  /*3f8e0*/  PRMT R58, RZ, 0x7610, R58 ;  /* 0x00007610ff3a7816 */ /* 0x000fe2000000003a */
[----:B---3--:R-:W-:-:S02]  /*3f8f0*/  @!P2 IMAD.MOV.U32 R6, RZ, RZ, R30 ;  /* 0x000000ffff06a224 */ /* 0x008fc400078e001e */
[----:B----4-:R-:W-:Y:S01]  /*3f900*/  @!P2 IMAD.MOV.U32 R7, RZ, RZ, R31 ;  /* 0x000000ffff07a224 */ /* 0x010fe200078e001f */
[----:B------:R-:W-:Y:S01]  /*3f910*/  PRMT R57, RZ, 0x7610, R57 ;  /* 0x00007610ff397816 */ /* 0x000fe20000000039 */
[----:B------:R-:W-:Y:S04]  /*3f920*/  STL [R1+0x3310], R0 ;  /* 0x0033100001007387 */ /* 0x000fe80000100800 */
[----:B------:R0:W3:Y:S02]  /*3f930*/  @!P2 LDG.E.U16 R58, desc[UR8][R6.64] ;  /* 0x00000008063aa981 */ /* 0x0000e4000c1e1500 */
[----:B0-----:R-:W-:Y:S02]  /*3f940*/  @!P1 IMAD.MOV.U32 R7, RZ, RZ, R26 ;  /* 0x000000ffff079224 */ /* 0x001fe400078e001a */
[----:B------:R0:W-:Y:S04]  /*3f950*/  STL [R1+0x3314], R59 ;  /* 0x0033143b01007387 */ /* 0x0001e80000100800 */
[----:B------:R-:W4:Y:S04]  /*3f960*/  LDL R31, [R1+0x16f4] ;  /* 0x0016f400011f7983 */ /* 0x000f280000100800 */
[----:B------:R-:W4:Y:S01]  /*3f970*/  LDL R30, [R1+0x16f8] ;  /* 0x0016f800011e7983 */ /* 0x000f220000100800 */
[----:B------:R-:W-:Y:S01]  /*3f980*/  PRMT R55, RZ, 0x7610, R55 ;  /* 0x00007610ff377816 */ /* 0x000fe20000000037 */
[----:B--2---:R-:W-:-:S05]  /*3f990*/  @!P1 IMAD.MOV.U32 R6, RZ, RZ, R25 ;  /* 0x000000ffff069224 */ /* 0x004fca00078e0019 */
[----:B------:R1:W2:Y:S02]  /*3f9a0*/  @!P1 LDG.E.U16 R57, desc[UR8][R6.64] ;  /* 0x0000000806399981 */ /* 0x0002a4000c1e1500 */
[----:B-1----:R-:W-:Y:S02]  /*3f9b0*/  @!P0 IMAD.MOV.U32 R6, RZ, RZ, R32 ;  /* 0x000000ffff068224 */ /* 0x002fe400078e0020 */
[----:B------:R-:W-:-:S05]  /*3f9c0*/  @!P0 IMAD.MOV.U32 R7, RZ, RZ, R56 ;  /* 0x000000ffff078224 */ /* 0x000fca00078e0038 */
[----:B------:R4:W2:Y:S04]  /*3f9d0*/  @!P0 LDG.E.U16 R55, desc[UR8][R6.64] ;  /* 0x0000000806378981 */ /* 0x0008a8000c1e1500 */
[----:B---3--:R-:W-:Y:S04]  /*3f9e0*/  STL [R1+0x3318], R58 ;  /* 0x0033183a01007387 */ /* 0x008fe80000100800 */
[----:B------:R-:W3:Y:S04]  /*3f9f0*/  LDL R26, [R1+0x16ec] ;  /* 0x0016ec00011a7983 */ /* 0x000ee80000100800 */
[----:B------:R-:W3:Y:S01]  /*3fa00*/  LDL R25, [R1+0x16f0] ;  /* 0x0016f00001197983 */ /* 0x000ee20000100800 */
[----:B------:R-:W-:Y:S01]  /*3fa10*/  PRMT R54, RZ, 0x7610, R54 ;  /* 0x00007610ff367816 */ /* 0x000fe20000000036 */
[----:B----4-:R-:W-:-:S02]  /*3fa20*/  @!P2 IMAD.MOV.U32 R6, RZ, RZ, R30 ;  /* 0x000000ffff06a224 */ /* 0x010fc400078e001e */
[----:B------:R-:W-:-:S05]  /*3fa30*/  @!P2 IMAD.MOV.U32 R7, RZ, RZ, R31 ;  /* 0x000000ffff07a224 */ /* 0x000fca00078e001f */
[----:B------:R3:W4:Y:S04]  /*3fa40*/  @!P2 LDG.E.U16 R54, desc[UR8][R6.64] ;  /* 0x000000080636a981 */ /* 0x000728000c1e1500 */
[----:B--2---:R1:W-:Y:S04]  /*3fa50*/  STL [R1+0x331c], R57 ;  /* 0x00331c3901007387 */ /* 0x0043e80000100800 */
[----:B0-----:R-:W2:Y:S04]  /*3fa60*/  LDL R59, [R1+0x167c] ;  /* 0x00167c00013b7983 */ /* 0x001ea80000100800 */
[----:B------:R-:W2:Y:S04]  /*3fa70*/  LDL R56, [R1+0x1674] ;  /* 0x0016740001387983 */ /* 0x000ea80000100800 */
[----:B------:R-:W2:Y:S04]  /*3fa80*/  LDL R32, [R1+0x1678] ;  /* 0x0016780001207983 */ /* 0x000ea80000100800 */
[----:B-1----:R-:W2:Y:S04]  /*3fa90*/  LDL R57, [R1+0x1680] ;  /* 0x0016800001397983 */ /* 0x002ea80000100800 */
[----:B------:R-:W-:Y:S04]  /*3faa0*/  STL [R1+0x3320], R55 ;  /* 0x0033203701007387 */ /* 0x000fe80000100800 */
[----:B------:R-:W2:Y:S04]  /*3fab0*/  LDL R31, [R1+0x166c] ;  /* 0x00166c00011f7983 */ /* 0x000ea80000100800 */
[----:B------:R-:W2:Y:S01]  /*3fac0*/  LDL R30, [R1+0x1670] ;  /* 0x00167000011e7983 */ /* 0x000ea20000100800 */
[----:B------:R-:W-:Y:S01]  /*3fad0*/  PRMT R53, RZ, 0x7610, R53 ;  /* 0x00007610ff357816 */ /* 0x000fe20000000035 */
[----:B---3--:R-:W-:-:S02]  /*3fae0*/  @!P1 IMAD.MOV.U32 R6, RZ, RZ, R25 ;  /* 0x000000ffff069224 */ /* 0x008fc400078e0019 */
[----:B------:R-:W-:Y:S01]  /*3faf0*/  @!P1 IMAD.MOV.U32 R7, RZ, RZ, R26 ;  /* 0x000000ffff079224 */ /* 0x000fe200078e001a */
[----:B------:R-:W-:-:S04]  /*3fb00*/  PRMT R51, RZ, 0x7610, R51 ;  /* 0x00007610ff337816 */ /* 0x000fc80000000033 */
[----:B------:R2:W3:Y:S04]  /*3fb10*/  @!P1 LDG.E.U16 R53, desc[UR8][R6.64] ;  /* 0x0000000806359981 */ /* 0x0004e8000c1e1500 */
[----:B----4-:R-:W-:Y:S04]  /*3fb20*/  STL [R1+0x3324], R54 ;  /* 0x0033243601007387 */ /* 0x010fe80000100800 */
[----:B------:R-:W4:Y:S04]  /*3fb30*/  LDL R26, [R1+0x15fc] ;  /* 0x0015fc00011a7983 */ /* 0x000f280000100800 */
[----:B------:R-:W3:Y:S01]  /*3fb40*/  LDL R25, [R1+0x1600] ;  /* 0x0016000001197983 */ /* 0x000ee20000100800 */
[----:B------:R-:W-:-:S02]  /*3fb50*/  PRMT R50, RZ, 0x7610, R50 ;  /* 0x00007610ff327816 */ /* 0x000fc40000000032 */
[----:B------:R-:W-:Y:S01]  /*3fb60*/  PRMT R49, RZ, 0x7610, R49 ;  /* 0x00007610ff317816 */ /* 0x000fe20000000031 */
[----:B--2---:R-:W-:Y:S02]  /*3fb70*/  @!P0 IMAD.MOV.U32 R7, RZ, RZ, R59 ;  /* 0x000000ffff078224 */ /* 0x004fe400078e003b */
[----:B------:R-:W-:-:S05]  /*3fb80*/  @!P0 IMAD.MOV.U32 R6, RZ, RZ, R57 ;  /* 0x000000ffff068224 */ /* 0x000fca00078e0039 */
[----:B------:R0:W2:Y:S02]  /*3fb90*/  @!P0 LDG.E.U16 R51, desc[UR8][R6.64] ;  /* 0x0000000806338981 */ /* 0x0000a4000c1e1500 */
[----:B0-----:R-:W-:Y:S02]  /*3fba0*/  @!P2 IMAD.MOV.U32 R6, RZ, RZ, R32 ;  /* 0x000000ffff06a224 */ /* 0x001fe400078e0020 */
[----:B------:R-:W-:-:S05]  /*3fbb0*/  @!P2 IMAD.MOV.U32 R7, RZ, RZ, R56 ;  /* 0x000000ffff07a224 */ /* 0x000fca00078e0038 */
[----:B------:R0:W2:Y:S02]  /*3fbc0*/  @!P2 LDG.E.U16 R50, desc[UR8][R6.64] ;  /* 0x000000080632a981 */ /* 0x0000a4000c1e1500 */
[----:B0-----:R-:W-:Y:S02]  /*3fbd0*/  @!P1 IMAD.MOV.U32 R6, RZ, RZ, R30 ;  /* 0x000000ffff069224 */ /* 0x001fe400078e001e */
[----:B------:R-:W-:-:S05]  /*3fbe0*/  @!P1 IMAD.MOV.U32 R7, RZ, RZ, R31 ;  /* 0x000000ffff079224 */ /* 0x000fca00078e001f */
[----:B------:R0:W2:Y:S01]  /*3fbf0*/  @!P1 LDG.E.U16 R49, desc[UR8][R6.64] ;  /* 0x0000000806319981 */ /* 0x0000a2000c1e1500 */
[----:B------:R-:W-:-:S03]  /*3fc00*/  PRMT R47, RZ, 0x7610, R47 ;  /* 0x00007610ff2f7816 */ /* 0x000fc6000000002f */
[----:B---3--:R-:W-:Y:S01]  /*3fc10*/  STL [R1+0x3328], R53 ;  /* 0x0033283501007387 */ /* 0x008fe20000100800 */
[----:B0-----:R-:W-:Y:S02]  /*3fc20*/  @!P0 IMAD.MOV.U32 R6, RZ, RZ, R25 ;  /* 0x000000ffff068224 */ /* 0x001fe400078e0019 */
[----:B----4-:R-:W-:-:S05]  /*3fc30*/  @!P0 IMAD.MOV.U32 R7, RZ, RZ, R26 ;  /* 0x000000ffff078224 */ /* 0x010fca00078e001a */
[----:B------:R-:W3:Y:S04]  /*3fc40*/  @!P0 LDG.E.U16 R47, desc[UR8][R6.64] ;  /* 0x00000008062f8981 */ /* 0x000ee8000c1e1500 */
[----:B--2---:R0:W-:Y:S04]  /*3fc50*/  STL [R1+0x332c], R51 ;  /* 0x00332c3301007387 */ /* 0x0041e80000100800 */
[----:B------:R-:W2:Y:S04]  /*3fc60*/  LDL R32, [R1+0x15f8] ;  /* 0x0015f80001207983 */ /* 0x000ea80000100800 */
[----:B0-----:R-:W4:Y:S04]  /*3fc70*/  LDL R51, [R1+0x15f4] ;  /* 0x0015f40001337983 */ /* 0x001f280000100800 */
[----:B------:R-:W-:Y:S04]  /*3fc80*/  STL [R1+0x3330], R50 ;  /* 0x0033303201007387 */ /* 0x000fe80000100800 */
[----:B------:R-:W4:Y:S04]  /*3fc90*/  LDL R31, [R1+0x15ec] ;  /* 0x0015ec00011f7983 */ /* 0x000f280000100800 */
[----:B------:R-:W4:Y:S04]  /*3fca0*/  LDL R30, [R1+0x15f0] ;  /* 0x0015f000011e7983 */ /* 0x000f280000100800 */
[----:B------:R-:W-:Y:S04]  /*3fcb0*/  STL [R1+0x3334], R49 ;  /* 0x0033343101007387 */ /* 0x000fe80000100800 */
[----:B------:R-:W4:Y:S04]  /*3fcc0*/  LDL R56, [R1+0x157c] ;  /* 0x00157c0001387983 */ /* 0x000f280000100800 */
[----:B------:R-:W4:Y:S04]  /*3fcd0*/  LDL R53, [R1+0x1580] ;  /* 0x0015800001357983 */ /* 0x000f280000100800 */
[----:B------:R-:W4:Y:S04]  /*3fce0*/  LDL R26, [R1+0x1574] ;  /* 0x00157400011a7983 */ /* 0x000f280000100800 */
[----:B------:R-:W4:Y:S01]  /*3fcf0*/  LDL R25, [R1+0x1578] ;  /* 0x0015780001197983 */ /* 0x000f220000100800 */
[----:B------:R-:W-:-:S03]  /*3fd00*/  PRMT R46, RZ, 0x7610, R46 ;  /* 0x00007610ff2e7816 */ /* 0x000fc6000000002e */
[----:B---3--:R-:W-:Y:S01]  /*3fd10*/  STL [R1+0x3338], R47 ;  /* 0x0033382f01007387 */ /* 0x008fe20000100800 */
[----:B------:R-:W-:Y:S02]  /*3fd20*/  PRMT R45, RZ, 0x7610, R45 ;  /* 0x00007610ff2d7816 */ /* 0x000fe4000000002d */
[----:B------:R-:W-:Y:S01]  /*3fd30*/  PRMT R43, RZ, 0x7610, R43 ;  /* 0x00007610ff2b7816 */ /* 0x000fe2000000002b */
[----:B--2---:R-:W-:Y:S02]  /*3fd40*/  @!P2 IMAD.MOV.U32 R6, RZ, RZ, R32 ;  /* 0x000000ffff06a224 */ /* 0x004fe400078e0020 */
[----:B------:R-:W2:Y:S01]  /*3fd50*/  LDL R32, [R1+0x1570] ;  /* 0x0015700001207983 */ /* 0x000ea20000100800 */
[----:B----4-:R-:W-:-:S03]  /*3fd60*/  @!P2 IMAD.MOV.U32 R7, RZ, RZ, R51 ;  /* 0x000000ffff07a224 */ /* 0x010fc600078e0033 */
[----:B------:R-:W3:Y:S04]  /*3fd70*/  LDL R51, [R1+0x156c] ;  /* 0x00156c0001337983 */ /* 0x000ee80000100800 */
[----:B------:R0:W4:Y:S02]  /*3fd80*/  @!P2 LDG.E.U16 R46, desc[UR8][R6.64] ;  /* 0x00000008062ea981 */ /* 0x000124000c1e1500 */
[----:B0-----:R-:W-:Y:S02]  /*3fd90*/  @!P1 IMAD.MOV.U32 R6, RZ, RZ, R30 ;  /* 0x000000ffff069224 */ /* 0x001fe400078e001e */
[----:B------:R-:W-:-:S05]  /*3fda0*/  @!P1 IMAD.MOV.U32 R7, RZ, RZ, R31 ;  /* 0x000000ffff079224 */ /* 0x000fca00078e001f */
[----:B------:R0:W4:Y:S02]  /*3fdb0*/  @!P1 LDG.E.U16 R45, desc[UR8][R6.64] ;  /* 0x00000008062d9981 */ /* 0x000124000c1e1500 */
[----:B0-----:R-:W-:Y:S02]  /*3fdc0*/  @!P0 IMAD.MOV.U32 R6, RZ, RZ, R53 ;  /* 0x000000ffff068224 */ /* 0x001fe400078e0035 */
[----:B------:R-:W-:-:S05]  /*3fdd0*/  @!P0 IMAD.MOV.U32 R7, RZ, RZ, R56 ;  /* 0x000000ffff078224 */ /* 0x000fca00078e0038 */
[----:B------:R0:W4:Y:S01]  /*3fde0*/  @!P0 LDG.E.U16 R43, desc[UR8][R6.64] ;  /* 0x00000008062b8981 */ /* 0x000122000c1e1500 */
[----:B------:R-:W-:Y:S02]  /*3fdf0*/  PRMT R42, RZ, 0x7610, R42 ;  /* 0x00007610ff2a7816 */ /* 0x000fe4000000002a */
[----:B------:R-:W-:Y:S01]  /*3fe00*/  PRMT R41, RZ, 0x7610, R41 ;  /* 0x00007610ff297816 */ /* 0x000fe20000000029 */
[----:B0-----:R-:W-:Y:S02]  /*3fe10*/  @!P2 IMAD.MOV.U32 R6, RZ, RZ, R25 ;  /* 0x000000ffff06a224 */ /* 0x001fe400078e0019 */
[----:B------:R-:W-:-:S05]  /*3fe20*/  @!P2 IMAD.MOV.U32 R7, RZ, RZ, R26 ;  /* 0x000000ffff07a224 */ /* 0x000fca00078e001a */
[----:B------:R2:W4:Y:S02]  /*3fe30*/  @!P2 LDG.E.U16 R42, desc[UR8][R6.64] ;  /* 0x00000008062aa981 */ /* 0x000524000c1e1500 */
[----:B--2---:R-:W-:Y:S02]  /*3fe40*/  @!P1 IMAD.MOV.U32 R6, RZ, RZ, R32 ;  /* 0x000000ffff069224 */ /* 0x004fe400078e0020 */
[----:B---3--:R-:W-:-:S05]  /*3fe50*/  @!P1 IMAD.MOV.U32 R7, RZ, RZ, R51 ;  /* 0x000000ffff079224 */ /* 0x008fca00078e0033 */
[----:B------:R-:W2:Y:S04]  /*3fe60*/  @!P1 LDG.E.U16 R41, desc[UR8][R6.64] ;  /* 0x0000000806299981 */ /* 0x000ea8000c1e1500 */
[----:B----4-:R-:W-:Y:S04]  /*3fe70*/  STL [R1+0x333c], R46 ;  /* 0x00333c2e01007387 */ /* 0x010fe80000100800 */
[----:B------:R-:W3:Y:S04]  /*3fe80*/  LDL R31, [R1+0x14fc] ;  /* 0x0014fc00011f7983 */ /* 0x000ee80000100800 */
[----:B------:R-:W4:Y:S04]  /*3fe90*/  LDL R30, [R1+0x1500] ;  /* 0x00150000011e7983 */ /* 0x000f280000100800 */
[----:B------:R-:W-:Y:S04]  /*3fea0*/  STL [R1+0x3340], R45 ;  /* 0x0033402d01007387 */ /* 0x000fe80000100800 */
[----:B------:R-:W-:Y:S04]  /*3feb0*/  STL [R1+0x3344], R43 ;  /* 0x0033442b01007387 */ /* 0x000fe80000100800 */
[----:B------:R-:W3:Y:S04]  /*3fec0*/  LDL R26, [R1+0x14f4] ;  /* 0x0014f400011a7983 */ /* 0x000ee80000100800 */
[----:B------:R-:W3:Y:S04]  /*3fed0*/  LDL R25, [R1+0x14f8] ;  /* 0x0014f80001197983 */ /* 0x000ee80000100800 */
[----:B------:R-:W-:Y:S04]  /*3fee0*/  STL [R1+0x3348], R42 ;  /* 0x0033482a01007387 */ /* 0x000fe80000100800 */
[----:B------:R-:W3:Y:S04]  /*3fef0*/  LDL R59, [R1+0x14ec] ;  /* 0x0014ec00013b7983 */ /* 0x000ee80000100800 */
[----:B------:R-:W3:Y:S01]  /*3ff00*/  LDL R32, [R1+0x14f0] ;  /* 0x0014f00001207983 */ /* 0x000ee20000100800 */
[----:B------:R-:W-:-:S03]  /*3ff10*/  PRMT R39, RZ, 0x7610, R39 ;  /* 0x00007610ff277816 */ /* 0x000fc60000000027 */
[----:B--2---:R0:W-:Y:S04]  /*3ff20*/  STL [R1+0x334c], R41 ;  /* 0x00334c2901007387 */ /* 0x0041e80000100800 */
[----:B------:R-:W2:Y:S04]  /*3ff30*/  LDL R57, [R1+0x147c] ;  /* 0x00147c0001397983 */ /* 0x000ea80000100800 */
[----:B------:R-:W2:Y:S01]  /*3ff40*/  LDL R56, [R1+0x1480] ;  /* 0x0014800001387983 */ /* 0x000ea20000100800 */
[----:B----4-:R-:W-:Y:S02]  /*3ff50*/  @!P0 IMAD.MOV.U32 R6, RZ, RZ, R30 ;  /* 0x000000ffff068224 */ /* 0x010fe400078e001e */
[----:B---3--:R-:W-:Y:S01]  /*3ff60*/  @!P0 IMAD.MOV.U32 R7, RZ, RZ, R31 ;  /* 0x000000ffff078224 */ /* 0x008fe200078e001f */
[----:B------:R-:W3:Y:S04]  /*3ff70*/  LDL R30, [R1+0x1478] ;  /* 0x00147800011e7983 */ /* 0x000ee80000100800 */
[----:B------:R-:W4:Y:S04]  /*3ff80*/  LDL R31, [R1+0x1474] ;  /* 0x00147400011f7983 */ /* 0x000f280000100800 */
[----:B------:R-:W3:Y:S04]  /*3ff90*/  LDL R53, [R1+0x146c] ;  /* 0x00146c0001357983 */ /* 0x000ee80000100800 */
[----:B------:R-:W3:Y:S04]  /*3ffa0*/  LDL R51, [R1+0x1470] ;  /* 0x0014700001337983 */ /* 0x000ee80000100800 */
[----:B------:R1:W4:Y:S01]  /*3ffb0*/  @!P0 LDG.E.U16 R39, desc[UR8][R6.64] ;  /* 0x0000000806278981 */ /* 0x000322000c1e1500 */
[----:B------:R-:W-:-:S02]  /*3ffc0*/  PRMT R38, RZ, 0x7610, R38 ;  /* 0x00007610ff267816 */ /* 0x000fc40000000026 */
[----:B------:R-:W-:Y:S01]  /*3ffd0*/  PRMT R37, RZ, 0x7610, R37 ;  /* 0x00007610ff257816 */ /* 0x000fe20000000025 */
[----:B0-----:R-:W4:Y:S01]  /*3ffe0*/  LDL R41, [R1+0x13f4] ;  /* 0x0013f40001297983 */ /* 0x001f220000100800 */
[----:B------:R-:W-:Y:S02]  /*3fff0*/  PRMT R35, RZ, 0x7610, R35 ;  /* 0x00007610ff237816 */ /* 0x000fe40000000023 */
[----:B------:R-:W-:Y:S02]  /*40000*/  PRMT R34, RZ, 0x7610, R34 ;  /* 0x00007610ff227816 */ /* 0x000fe40000000022 */
[----:B------:R-:W-:Y:S02]  /*40010*/  PRMT R33, RZ, 0x7610, R33 ;  /* 0x00007610ff217816 */ /* 0x000fe40000000021 */
[----:B------:R-:W-:Y:S02]  /*40020*/  PRMT R23, RZ, 0x7610, R23 ;  /* 0x00007610ff177816 */ /* 0x000fe40000000017 */
[----:B------:R-:W-:-:S02]  /*40030*/  PRMT R22, RZ, 0x7610, R22 ;  /* 0x00007610ff167816 */ /* 0x000fc40000000016 */
[----:B------:R-:W-:Y:S02]  /*40040*/  PRMT R21, RZ, 0x7610, R21 ;  /* 0x00007610ff157816 */ /* 0x000fe40000000015 */
        /* <DEDUP_REMOVED lines=8> */
[----:B------:R-:W-:Y:S01]  /*400d0*/  PRMT R12, RZ, 0x7610, R12 ;  /* 0x00007610ff0c7816 */ /* 0x000fe2000000000c */
[----:B------:R-:W4:Y:S01]  /*400e0*/  LDL R60, [R1+0x116c] ;  /* 0x00116c00013c7983 */ /* 0x000f220000100800 */
[----:B-1----:R-:W-:Y:S02]  /*400f0*/  @!P2 IMAD.MOV.U32 R7, RZ, RZ, R26 ;  /* 0x000000ffff07a224 */ /* 0x002fe400078e001a */
[----:B------:R-:W-:Y:S01]  /*40100*/  @!P2 IMAD.MOV.U32 R6, RZ, RZ, R25 ;  /* 0x000000ffff06a224 */ /* 0x000fe200078e0019 */
[----:B------:R-:W4:Y:S04]  /*40110*/  LDL R26, [R1+0x13fc] ;  /* 0x0013fc00011a7983 */ /* 0x000f280000100800 */
[----:B------:R-:W4:Y:S04]  /*40120*/  LDL R25, [R1+0x1400] ;  /* 0x0014000001197983 */ /* 0x000f280000100800 */
[----:B------:R0:W4:Y:S02]  /*40130*/  @!P2 LDG.E.U16 R38, desc[UR8][R6.64] ;  /* 0x000000080626a981 */ /* 0x000124000c1e1500 */
[----:B0-----:R-:W-:-:S02]  /*40140*/  @!P1 IMAD.MOV.U32 R7, RZ, RZ, R59 ;  /* 0x000000ffff079224 */ /* 0x001fc400078e003b */
[----:B------:R-:W-:Y:S01]  /*40150*/  @!P1 IMAD.MOV.U32 R6, RZ, RZ, R32 ;  /* 0x000000ffff069224 */ /* 0x000fe200078e0020 */
[----:B------:R-:W4:Y:S04]  /*40160*/  LDL R59, [R1+0x1170] ;  /* 0x00117000013b7983 */ /* 0x000f280000100800 */
[----:B------:R-:W4:Y:S04]  /*40170*/  LDL R32, [R1+0x13f8] ;  /* 0x0013f80001207983 */ /* 0x000f280000100800 */
[----:B------:R2:W4:Y:S02]  /*40180*/  @!P1 LDG.E.U16 R37, desc[UR8][R6.64] ;  /* 0x0000000806259981 */ /* 0x000524000c1e1500 */
[----:B--2---:R-:W-:-:S02]  /*40190*/  @!P0 IMAD.MOV.U32 R7, RZ, RZ, R57 ;  /* 0x000000ffff078224 */ /* 0x004fc400078e0039 */
[----:B------:R-:W-:Y:S01]  /*401a0*/  @!P0 IMAD.MOV.U32 R6, RZ, RZ, R56 ;  /* 0x000000ffff068224 */ /* 0x000fe200078e0038 */
[----:B------:R-:W2:Y:S04]  /*401b0*/  LDL R57, [R1+0x1374] ;  /* 0x0013740001397983 */ /* 0x000ea80000100800 */
[----:B------:R-:W2:Y:S04]  /*401c0*/  LDL R56, [R1+0x1378] ;  /* 0x0013780001387983 */ /* 0x000ea80000100800 */
[----:B------:R3:W2:Y:S02]  /*401d0*/  @!P0 LDG.E.U16 R35, desc[UR8][R6.64] ;  /* 0x0000000806238981 */ /* 0x0006a4000c1e1500 */
[----:B---3--:R-:W-:-:S02]  /*401e0*/  @!P2 IMAD.MOV.U32 R6, RZ, RZ, R30 ;  /* 0x000000ffff06a224 */ /* 0x008fc400078e001e */
[----:B----4-:R-:W-:Y:S01]  /*401f0*/  @!P2 IMAD.MOV.U32 R7, RZ, RZ, R31 ;  /* 0x000000ffff07a224 */ /* 0x010fe200078e001f */
[----:B------:R-:W3:Y:S04]  /*40200*/  LDL R30, [R1+0x13f0] ;  /* 0x0013f000011e7983 */ /* 0x000ee80000100800 */
[----:B------:R-:W4:Y:S04]  /*40210*/  LDL R31, [R1+0x13ec] ;  /* 0x0013ec00011f7983 */ /* 0x000f280000100800 */
[----:B------:R0:W2:Y:S02]  /*40220*/  @!P2 LDG.E.U16 R34, desc[UR8][R6.64] ;  /* 0x000000080622a981 */ /* 0x0000a4000c1e1500 */
[----:B0-----:R-:W-:-:S02]  /*40230*/  @!P1 IMAD.MOV.U32 R6, RZ, RZ, R51 ;  /* 0x000000ffff069224 */ /* 0x001fc400078e0033 */
[----:B------:R-:W-:Y:S01]  /*40240*/  @!P1 IMAD.MOV.U32 R7, RZ, RZ, R53 ;  /* 0x000000ffff079224 */ /* 0x000fe200078e0035 */
[----:B------:R-:W2:Y:S04]  /*40250*/  LDL R51, [R1+0x1300] ;  /* 0x0013000001337983 */ /* 0x000ea80000100800 */
[----:B------:R-:W2:Y:S04]  /*40260*/  LDL R53, [R1+0x12fc] ;  /* 0x0012fc0001357983 */ /* 0x000ea80000100800 */
        /* <DEDUP_REMOVED lines=15> */
[----:B------:R2:W4:Y:S02]  /*40360*/  @!P1 LDG.E.U16 R21, desc[UR8][R6.64] ;  /* 0x0000000806159981 */ /* 0x000524000c1e1500 */
[----:B--2---:R-:W-:-:S02]  /*40370*/  @!P0 IMAD.MOV.U32 R6, RZ, RZ, R25 ;  /* 0x000000ffff068224 */ /* 0x004fc400078e0019 */
        /* <DEDUP_REMOVED lines=37> */
[----:B------:R-:W3:Y:S04]  /*405d0*/  LDL R31, [R1+0x117c] ;  /* 0x00117c00011f7983 */ /* 0x000ee80000100800 */
[----:B------:R0:W4:Y:S02]  /*405e0*/  @!P2 LDG.E.U16 R13, desc[UR8][R6.64] ;  /* 0x00000008060da981 */ /* 0x000124000c1e1500 */
[----:B0-----:R-:W-:-:S02]  /*405f0*/  @!P1 IMAD.MOV.U32 R6, RZ, RZ, R56 ;  /* 0x000000ffff069224 */ /* 0x001fc400078e0038 */
[----:B------:R-:W-:Y:S01]  /*40600*/  @!P1 IMAD.MOV.U32 R7, RZ, RZ, R57 ;  /* 0x000000ffff079224 */ /* 0x000fe200078e0039 */
[----:B------:R-:W-:Y:S01]  /*40610*/  PRMT R11, RZ, 0x7610, R11 ;  /* 0x00007610ff0b7816 */ /* 0x000fe2000000000b */
[----:B------:R-:W4:Y:S04]  /*40620*/  LDL R57, [R1+0x10fc] ;  /* 0x0010fc0001397983 */ /* 0x000f280000100800 */
[----:B------:R2:W4:Y:S04]  /*40630*/  @!P1 LDG.E.U16 R12, desc[UR8][R6.64] ;  /* 0x00000008060c9981 */ /* 0x000528000c1e1500 */
[----:B------:R-:W4:Y:S01]  /*40640*/  LDL R56, [R1+0x1100] ;  /* 0x0011000001387983 */ /* 0x000f220000100800 */
[----:B--2---:R-:W-:-:S02]  /*40650*/  @!P0 IMAD.MOV.U32 R6, RZ, RZ, R25 ;  /* 0x000000ffff068224 */ /* 0x004fc400078e0019 */
[----:B------:R-:W-:Y:S01]  /*40660*/  @!P0 IMAD.MOV.U32 R7, RZ, RZ, R26 ;  /* 0x000000ffff078224 */ /* 0x000fe200078e001a */
[----:B------:R-:W2:Y:S04]  /*40670*/  LDL R25, [R1+0x1178] ;  /* 0x0011780001197983 */ /* 0x000ea80000100800 */
[----:B------:R-:W4:Y:S04]  /*40680*/  LDL R26, [R1+0x1174] ;  /* 0x00117400011a7983 */ /* 0x000f280000100800 */
[----:B------:R0:W4:Y:S01]  /*40690*/  @!P0 LDG.E.U16 R11, desc[UR8][R6.64] ;  /* 0x00000008060b8981 */ /* 0x000122000c1e1500 */
[----:B------:R-:W-:Y:S01]  /*406a0*/  PRMT R8, RZ, 0x7610, R8 ;  /* 0x00007610ff087816 */ /* 0x000fe20000000008 */
[----:B0-----:R-:W-:-:S02]  /*406b0*/  @!P2 IMAD.MOV.U32 R6, RZ, RZ, R51 ;  /* 0x000000ffff06a224 */ /* 0x001fc400078e0033 */
[----:B------:R-:W-:Y:S01]  /*406c0*/  @!P2 IMAD.MOV.U32 R7, RZ, RZ, R53 ;  /* 0x000000ffff07a224 */ /* 0x000fe200078e0035 */
[----:B------:R-:W4:Y:S04]  /*406d0*/  LDL R51, [R1+0x1908] ;  /* 0x0019080001337983 */ /* 0x000f280000100800 */
[----:B------:R-:W4:Y:S04]  /*406e0*/  LDL R53, [R1+0x1904] ;  /* 0x0019040001357983 */ /* 0x000f280000100800 */
[----:B---3--:R2:W3:Y:S02]  /*406f0*/  @!P0 LDG.E.U16 R8, desc[UR8][R30.64] ;  /* 0x000000081e088981 */ /* 0x0084e4000c1e1500 */
[----:B--2---:R-:W-:-:S02]  /*40700*/  @!P2 IMAD.MOV.U32 R30, RZ, RZ, R25 ;  /* 0x000000ffff1ea224 */ /* 0x004fc400078e0019 */
[----:B----4-:R-:W-:Y:S01]  /*40710*/  @!P2 IMAD.MOV.U32 R31, RZ, RZ, R26 ;  /* 0x000000ffff1fa224 */ /* 0x010fe200078e001a */
[----:B------:R-:W2:Y:S04]  /*40720*/  LDL R25, [R1+0x1928] ;  /* 0x0019280001197983 */ /* 0x000ea80000100800 */
[----:B------:R-:W4:Y:S01]  /*40730*/  LDL R26, [R1+0x1924] ;  /* 0x00192400011a7983 */ /* 0x000f220000100800 */
[----:B------:R-:W-:Y:S02]  /*40740*/  PRMT R10, RZ, 0x7610, R10 ;  /* 0x00007610ff0a7816 */ /* 0x000fe4000000000a */
[----:B------:R-:W-:-:S04]  /*40750*/  PRMT R9, RZ, 0x7610, R9 ;  /* 0x00007610ff097816 */ /* 0x000fc80000000009 */
[----:B------:R0:W3:Y:S02]  /*40760*/  @!P2 LDG.E.U16 R10, desc[UR8][R6.64] ;  /* 0x00000008060aa981 */ /* 0x0000e4000c1e1500 */
[----:B0-----:R-:W-:Y:S02]  /*40770*/  @!P1 IMAD.MOV.U32 R6, RZ, RZ, R32 ;  /* 0x000000ffff069224 */ /* 0x001fe400078e0020 */
[----:B------:R-:W-:Y:S01]  /*40780*/  @!P1 IMAD.MOV.U32 R7, RZ, RZ, R41 ;  /* 0x000000ffff079224 */ /* 0x000fe200078e0029 */
[CC--:B------:R-:W-:Y:S02]  /*40790*/  ISETP.GE.AND P5, PT, R52.reuse, R4.reuse, PT ;  /* 0x000000043400720c */ /* 0x0c0fe40003fa6270 */
[----:B------:R-:W-:Y:S02]  /*407a0*/  PRMT R5, RZ, 0x7610, R5 ;  /* 0x00007610ff057816 */ /* 0x000fe40000000005 */
[----:B------:R-:W-:Y:S02]  /*407b0*/  ISETP.GE.AND P3, PT, R52, R4, PT ;  /* 0x000000043400720c */ /* 0x000fe40003f66270 */
[----:B------:R-:W-:Y:S01]  /*407c0*/  PRMT R49, RZ, 0x7610, R49 ;  /* 0x00007610ff317816 */ /* 0x000fe20000000031 */
[----:B------:R0:W3:Y:S01]  /*407d0*/  @!P1 LDG.E.U16 R9, desc[UR8][R6.64] ;  /* 0x0000000806099981 */ /* 0x0000e2000c1e1500 */
[----:B------:R-:W-:-:S03]  /*407e0*/  PRMT R48, RZ, 0x7610, R48 ;  /* 0x00007610ff307816 */ /* 0x000fc60000000030 */
[----:B------:R-:W3:Y:S04]  /*407f0*/  LDL R41, [R1+0x1944] ;  /* 0x0019440001297983 */ /* 0x000ee80000100800 */
[----:B------:R-:W3:Y:S01]  /*40800*/  LDL R32, [R1+0x1948] ;  /* 0x0019480001207983 */ /* 0x000ee20000100800 */
[----:B0-----:R-:W-:-:S06]  /*40810*/  PRMT R7, RZ, 0x7610, R7 ;  /* 0x00007610ff077816 */ /* 0x001fcc0000000007 */
[----:B------:R0:W3:Y:S01]  /*40820*/  @!P2 LDG.E.U16 R7, desc[UR8][R30.64] ;  /* 0x000000081e07a981 */ /* 0x0000e2000c1e1500 */
[----:B------:R-:W-:Y:S01]  /*40830*/  PRMT R6, RZ, 0x7610, R6 ;  /* 0x00007610ff067816 */ /* 0x000fe20000000006 */
[----:B0-----:R-:W-:Y:S02]  /*40840*/  @!P1 IMAD.MOV.U32 R30, RZ, RZ, R59 ;  /* 0x000000ffff1e9224 */ /* 0x001fe400078e003b */
[----:B------:R-:W-:-:S05]  /*40850*/  @!P1 IMAD.MOV.U32 R31, RZ, RZ, R60 ;  /* 0x000000ffff1f9224 */ /* 0x000fca00078e003c */
[----:B------:R0:W3:Y:S02]  /*40860*/  @!P1 LDG.E.U16 R5, desc[UR8][R30.64] ;  /* 0x000000081e059981 */ /* 0x0000e4000c1e1500 */
[----:B0-----:R-:W-:Y:S02]  /*40870*/  @!P0 IMAD.MOV.U32 R30, RZ, RZ, R56 ;  /* 0x000000ffff1e8224 */ /* 0x001fe400078e0038 */
[----:B------:R-:W-:Y:S01]  /*40880*/  @!P0 IMAD.MOV.U32 R31, RZ, RZ, R57 ;  /* 0x000000ffff1f8224 */ /* 0x000fe200078e0039 */
[----:B------:R-:W3:Y:S04]  /*40890*/  LDL R56, [R1+0x2f50] ;  /* 0x002f500001387983 */ /* 0x000ee80000100800 */
[----:B------:R-:W3:Y:S04]  /*408a0*/  LDL R57, [R1+0x2f44] ;  /* 0x002f440001397983 */ /* 0x000ee80000100800 */
[----:B------:R0:W3:Y:S02]  /*408b0*/  @!P0 LDG.E.U16 R6, desc[UR8][R30.64] ;  /* 0x000000081e068981 */ /* 0x0000e4000c1e1500 */
[----:B0-----:R-:W-:-:S02]  /*408c0*/  @!P5 IMAD.MOV.U32 R30, RZ, RZ, R51 ;  /* 0x000000ffff1ed224 */ /* 0x001fc400078e0033 */
[----:B------:R-:W-:Y:S01]  /*408d0*/  @!P5 IMAD.MOV.U32 R31, RZ, RZ, R53 ;  /* 0x000000ffff1fd224 */ /* 0x000fe200078e0035 */
[----:B------:R-:W-:Y:S01]  /*408e0*/  ISETP.GE.AND P4, PT, R52, R4, PT ;  /* 0x000000043400720c */ /* 0x000fe20003f86270 */
[----:B------:R-:W3:Y:S04]  /*408f0*/  LDL R53, [R1+0x19a4] ;  /* 0x0019a40001357983 */ /* 0x000ee80000100800 */
[----:B------:R2:W3:Y:S04]  /*40900*/  @!P5 LDG.E.U16 R49, desc[UR8][R30.64] ;  /* 0x000000081e31d981 */ /* 0x0004e8000c1e1500 */
[----:B------:R-:W3:Y:S01]  /*40910*/  LDL R51, [R1+0x19a8] ;  /* 0x0019a80001337983 */ /* 0x000ee20000100800 */
[----:B--2---:R-:W-:-:S02]  /*40920*/  @!P3 IMAD.MOV.U32 R30, RZ, RZ, R25 ;  /* 0x000000ffff1eb224 */ /* 0x004fc400078e0019 */
[----:B----4-:R-:W-:Y:S01]  /*40930*/  @!P3 IMAD.MOV.U32 R31, RZ, RZ, R26 ;  /* 0x000000ffff1fb224 */ /* 0x010fe200078e001a */
[----:B------:R-:W2:Y:S04]  /*40940*/  LDL R25, [R1+0x1988] ;  /* 0x0019880001197983 */ /* 0x000ea80000100800 */
[----:B------:R-:W4:Y:S04]  /*40950*/  LDL R26, [R1+0x1984] ;  /* 0x00198400011a7983 */ /* 0x000f280000100800 */
[----:B------:R3:W2:Y:S02]  /*40960*/  @!P3 LDG.E.U16 R48, desc[UR8][R30.64] ;  /* 0x000000081e30b981 */ /* 0x0006a4000c1e1500 */
[----:B---3--:R-:W-:-:S02]  /*40970*/  @!P4 IMAD.MOV.U32 R31, RZ, RZ, R41 ;  /* 0x000000ffff1fc224 */ /* 0x008fc400078e0029 */
[----:B------:R-:W-:Y:S01]  /*40980*/  @!P4 IMAD.MOV.U32 R30, RZ, RZ, R32 ;  /* 0x000000ffff1ec224 */ /* 0x000fe200078e0020 */
[----:B------:R0:W-:Y:S04]  /*40990*/  STL [R1+0x3f4], R49 ;  /* 0x0003f43101007387 */ /* 0x0001e80000100800 */
[----:B0-----:R-:W3:Y:S01]  /*409a0*/  LDL R49, [R1+0x19c4] ;  /* 0x0019c40001317983 */ /* 0x001ee20000100800 */
[----:B------:R-:W-:Y:S02]  /*409b0*/  PRMT R58, RZ, 0x7610, R58 ;  /* 0x00007610ff3a7816 */ /* 0x000fe4000000003a */
[----:B------:R-:W-:Y:S02]  /*409c0*/  ISETP.GE.AND P5, PT, R52, R4, PT ;  /* 0x000000043400720c */ /* 0x000fe40003fa6270 */
[----:B------:R-:W-:-:S02]  /*409d0*/  PRMT R55, RZ, 0x7610, R55 ;  /* 0x00007610ff377816 */ /* 0x000fc40000000037 */
[----:B------:R0:W3:Y:S04]  /*409e0*/  @!P4 LDG.E.U16 R58, desc[UR8][R30.64] ;  /* 0x000000081e3ac981 */ /* 0x0000e8000c1e1500 */
[----:B--2---:R1:W-:Y:S04]  /*409f0*/  STL [R1+0x3ec], R48 ;  /* 0x0003ec3001007387 */ /* 0x0043e80000100800 */
[----:B------:R-:W2:Y:S04]  /*40a00*/  LDL R41, [R1+0x1a04] ;  /* 0x001a040001297983 */ /* 0x000ea80000100800 */
[----:B------:R-:W2:Y:S04]  /*40a10*/  LDL R32, [R1+0x1a08] ;  /* 0x001a080001207983 */ /* 0x000ea80000100800 */
[----:B-1----:R-:W2:Y:S01]  /*40a20*/  LDL R48, [R1+0x19c8] ;  /* 0x0019c80001307983 */ /* 0x002ea20000100800 */
[----:B0-----:R-:W-:-:S02]  /*40a30*/  @!P2 IMAD.MOV.U32 R30, RZ, RZ, R56 ;  /* 0x000000ffff1ea224 */ /* 0x001fc400078e0038 */
[----:B------:R-:W-:-:S05]  /*40a40*/  @!P2 IMAD.MOV.U32 R31, RZ, RZ, R57 ;  /* 0x000000ffff1fa224 */ /* 0x000fca00078e0039 */
[----:B------:R0:W2:Y:S02]  /*40a50*/  @!P2 LDG.E.U16 R55, desc[UR8][R30.64] ;  /* 0x000000081e37a981 */ /* 0x0000a4000c1e1500 */
[----:B0-----:R-:W-:Y:S02]  /*40a60*/  @!P5 IMAD.MOV.U32 R30, RZ, RZ, R25 ;  /* 0x000000ffff1ed224 */ /* 0x001fe400078e0019 */
[----:B----4-:R-:W-:Y:S01]  /*40a70*/  @!P5 IMAD.MOV.U32 R31, RZ, RZ, R26 ;  /* 0x000000ffff1fd224 */ /* 0x010fe200078e001a */
[----:B------:R-:W4:Y:S04]  /*40a80*/  LDL R25, [R1+0x2f58] ;  /* 0x002f580001197983 */ /* 0x000f280000100800 */
[----:B------:R-:W4:Y:S01]  /*40a90*/  LDL R26, [R1+0x2f4c] ;  /* 0x002f4c00011a7983 */ /* 0x000f220000100800 */
[----:B------:R-:W-:-:S02]  /*40aa0*/  ISETP.GE.AND P6, PT, R52, R4, PT ;  /* 0x000000043400720c */ /* 0x000fc40003fc6270 */
[----:B------:R-:W-:Y:S02]  /*40ab0*/  PRMT R54, RZ, 0x7610, R54 ;  /* 0x00007610ff367816 */ /* 0x000fe40000000036 */
[CC--:B------:R-:W-:Y:S02]  /*40ac0*/  ISETP.GE.AND P4, PT, R52.reuse, R4.reuse, PT ;  /* 0x000000043400720c */ /* 0x0c0fe40003f86270 */
[----:B------:R-:W-:Y:S02]  /*40ad0*/  PRMT R50, RZ, 0x7610, R50 ;  /* 0x00007610ff327816 */ /* 0x000fe40000000032 */
[----:B------:R-:W-:Y:S01]  /*40ae0*/  ISETP.GE.AND P3, PT, R52, R4, PT ;  /* 0x000000043400720c */ /* 0x000fe20003f66270 */
[----:B------:R0:W4:Y:S01]  /*40af0*/  @!P5 LDG.E.U16 R54, desc[UR8][R30.64] ;  /* 0x000000081e36d981 */ /* 0x000122000c1e1500 */
[----:B------:R-:W-:-:S03]  /*40b00*/  PRMT R42, RZ, 0x7610, R42 ;  /* 0x00007610ff2a7816 */ /* 0x000fc6000000002a */
[----:B0-----:R-:W-:Y:S02]  /*40b10*/  @!P6 IMAD.MOV.U32 R30, RZ, RZ, R51 ;  /* 0x000000ffff1ee224 */ /* 0x001fe400078e0033 */
[----:B------:R-:W-:-:S05]  /*40b20*/  @!P6 IMAD.MOV.U32 R31, RZ, RZ, R53 ;  /* 0x000000ffff1fe224 */ /* 0x000fca00078e0035 */
[----:B------:R3:W4:Y:S01]  /*40b30*/  @!P6 LDG.E.U16 R50, desc[UR8][R30.64] ;  /* 0x000000081e32e981 */ /* 0x000722000c1e1500 */
[----:B------:R-:W-:Y:S01]  /*40b40*/  PRMT R28, RZ, 0x7610, R28 ;  /* 0x00007610ff1c7816 */ /* 0x000fe2000000001c */
[----:B---3--:R-:W-:Y:S01]  /*40b50*/  @!P4 IMAD.MOV.U32 R31, RZ, RZ, R49 ;  /* 0x000000ffff1fc224 */ /* 0x008fe200078e0031 */
[----:B------:R-:W-:Y:S01]  /*40b60*/  PRMT R2, RZ, 0x7610, R2 ;  /* 0x00007610ff027816 */ /* 0x000fe20000000002 */
[----:B------:R-:W3:Y:S01]  /*40b70*/  LDL R49, [R1+0x1a24] ;  /* 0x001a240001317983 */ /* 0x000ee20000100800 */
[----:B--2---:R-:W-:-:S03]  /*40b80*/  @!P4 IMAD.MOV.U32 R30, RZ, RZ, R48 ;  /* 0x000000ffff1ec224 */ /* 0x004fc600078e0030 */
[----:B------:R-:W2:Y:S04]  /*40b90*/  LDL R48, [R1+0x1a28] ;  /* 0x001a280001307983 */ /* 0x000ea80000100800 */
[----:B------:R0:W2:Y:S02]  /*40ba0*/  @!P4 LDG.E.U16 R42, desc[UR8][R30.64] ;  /* 0x000000081e2ac981 */ /* 0x0000a4000c1e1500 */
[----:B0-----:R-:W-:Y:S02]  /*40bb0*/  @!P3 IMAD.MOV.U32 R30, RZ, RZ, R32 ;  /* 0x000000ffff1eb224 */ /* 0x001fe400078e0020 */
[----:B------:R-:W-:Y:S01]  /*40bc0*/  @!P3 IMAD.MOV.U32 R31, RZ, RZ, R41 ;  /* 0x000000ffff1fb224 */ /* 0x000fe200078e0029 */
[----:B------:R-:W2:Y:S04]  /*40bd0*/  LDL R32, [R1+0x1a44] ;  /* 0x001a440001207983 */ /* 0x000ea80000100800 */
[----:B------:R4:W2:Y:S02]  /*40be0*/  @!P3 LDG.E.U16 R28, desc[UR8][R30.64] ;  /* 0x000000081e1cb981 */ /* 0x0008a4000c1e1500 */
[----:B----4-:R-:W-:-:S02]  /*40bf0*/  @!P1 IMAD.MOV.U32 R30, RZ, RZ, R25 ;  /* 0x000000ffff1e9224 */ /* 0x010fc400078e0019 */
[----:B------:R-:W-:-:S05]  /*40c00*/  @!P1 IMAD.MOV.U32 R31, RZ, RZ, R26 ;  /* 0x000000ffff1f9224 */ /* 0x000fca00078e001a */
[----:B------:R-:W4:Y:S01]  /*40c10*/  @!P1 LDG.E.U16 R2, desc[UR8][R30.64] ;  /* 0x000000081e029981 */ /* 0x000f22000c1e1500 */
[----:B------:R-:W-:-:S03]  /*40c20*/  ISETP.GE.AND P6, PT, R52, R4, PT ;  /* 0x000000043400720c */ /* 0x000fc60003fc6270 */
[----:B--2---:R0:W-:Y:S04]  /*40c30*/  STL [R1+0x3dc], R28 ;  /* 0x0003dc1c01007387 */ /* 0x0041e80000100800 */
[----:B------:R-:W-:Y:S04]  /*40c40*/  STL [R1+0x3f0], R58 ;  /* 0x0003f03a01007387 */ /* 0x000fe80000100800 */
[----:B------:R-:W2:Y:S04]  /*40c50*/  LDL R26, [R1+0x1a84] ;  /* 0x001a8400011a7983 */ /* 0x000ea80000100800 */
[----:B------:R-:W2:Y:S04]  /*40c60*/  LDL R25, [R1+0x1a88] ;  /* 0x001a880001197983 */ /* 0x000ea80000100800 */
[----:B0-----:R-:W2:Y:S04]  /*40c70*/  LDL R28, [R1+0x1a48] ;  /* 0x001a4800011c7983 */ /* 0x001ea80000100800 */
[----:B------:R0:W-:Y:S04]  /*40c80*/  STL [R1+0x3d8], R42 ;  /* 0x0003d82a01007387 */ /* 0x0001e80000100800 */
[----:B------:R-:W2:Y:S04]  /*40c90*/  LDL R41, [R1+0x1aa8] ;  /* 0x001aa80001297983 */ /* 0x000ea80000100800 */
[----:B0-----:R-:W2:Y:S04]  /*40ca0*/  LDL R42, [R1+0x1aa4] ;  /* 0x001aa400012a7983 */ /* 0x001ea80000100800 */
[----:B------:R-:W-:Y:S04]  /*40cb0*/  STL [R1+0x3e0], R55 ;  /* 0x0003e03701007387 */ /* 0x000fe80000100800 */
[----:B----4-:R-:W-:Y:S04]  /*40cc0*/  STL [R1+0x2f7c], R2 ;  /* 0x002f7c0201007387 */ /* 0x010fe80000100800 */
        /* <DEDUP_REMOVED lines=85> */
[----:B------:R-:W-:-:S03]  /*41220*/  ISETP.GE.AND P5, PT, R52, R4, PT ;  /* 0x000000043400720c */ /* 0x000fc60003fa6270 */
[----:B------:R-:W-:Y:S04]  /*41230*/  STL [R1+0x32a0], R2 ;  /* 0x0032a00201007387 */ /* 0x000fe80000100800 */
[----:B------:R-:W-:Y:S04]  /*41240*/  STL [R1+0x32a8], R2 ;  /* 0x0032a80201007387 */ /* 0x000fe80000100800 */
[----:B------:R-:W-:Y:S04]  /*41250*/  STL [R1+0x32b0], R2 ;  /* 0x0032b00201007387 */ /* 0x000fe80000100800 */
[----:B------:R-:W-:Y:S04]  /*41260*/  STL [R1+0x32b8], R2 ;  /* 0x0032b80201007387 */ /* 0x000fe80000100800 */
[----:B------:R-:W-:Y:S04]  /*41270*/  STL [R1+0x32c0], R2 ;  /* 0x0032c00201007387 */ /* 0x000fe80000100800 */
[----:B------:R-:W-:Y:S01]  /*41280*/  STL [R1+0x32c8], R2 ;  /* 0x0032c80201007387 */ /* 0x000fe20000100800 */
[----:B------:R-:W-:-:S03]  /*41290*/  PRMT R47, RZ, 0x7610, R47 ;  /* 0x00007610ff2f7816 */ /* 0x000fc6000000002f */
[----:B------:R-:W-:Y:S04]  /*412a0*/  STL [R1+0x32d0], R2 ;  /* 0x0032d00201007387 */ /* 0x000fe80000100800 */
[----:B------:R-:W-:Y:S01]  /*412b0*/  STL [R1+0x32d8], R2 ;  /* 0x0032d80201007387 */ /* 0x000fe20000100800 */
[----:B------:R-:W-:Y:S02]  /*412c0*/  @!P6 IMAD.MOV.U32 R30, RZ, RZ, R48 ;  /* 0x000000ffff1ee224 */ /* 0x000fe400078e0030 */
[----:B---3--:R-:W-:Y:S01]  /*412d0*/  @!P6 IMAD.MOV.U32 R31, RZ, RZ, R49 ;  /* 0x000000ffff1fe224 */ /* 0x008fe200078e0031 */
[----:B------:R-:W-:Y:S04]  /*412e0*/  STL [R1+0x32e0], R2 ;  /* 0x0032e00201007387 */ /* 0x000fe80000100800 */
[----:B------:R-:W-:Y:S04]  /*412f0*/  STL [R1+0x32e8], R2 ;  /* 0x0032e80201007387 */ /* 0x000fe80000100800 */
[----:B------:R-:W-:Y:S04]  /*41300*/  STL [R1+0x32f0], R2 ;  /* 0x0032f00201007387 */ /* 0x000fe80000100800 */
[----:B------:R-:W-:Y:S04]  /*41310*/  STL [R1+0x32f8], R2 ;  /* 0x0032f80201007387 */ /* 0x000fe80000100800 */
[----:B------:R-:W-:Y:S04]  /*41320*/  STL [R1+0x3300], R2 ;  /* 0x0033000201007387 */ /* 0x000fe80000100800 */
[----:B------:R0:W3:Y:S04]  /*41330*/  @!P6 LDG.E.U16 R47, desc[UR8][R30.64] ;  /* 0x000000081e2fe981 */ /* 0x0000e8000c1e1500 */
[----:B------:R-:W-:Y:S01]  /*41340*/  STL [R1+0x3308], R2 ;  /* 0x0033080201007387 */ /* 0x000fe20000100800 */
[----:B0-----:R-:W-:-:S03]  /*41350*/  @!P5 IMAD.MOV.U32 R31, RZ, RZ, R32 ;  /* 0x000000ffff1fd224 */ /* 0x001fc600078e0020 */
[----:B------:R-:W4:Y:S01]  /*41360*/  LDL R32, [R1+0x1ac4] ;  /* 0x001ac40001207983 */ /* 0x000f220000100800 */
[----:B--2---:R-:W-:-:S03]  /*41370*/  @!P5 IMAD.MOV.U32 R30, RZ, RZ, R28 ;  /* 0x000000ffff1ed224 */ /* 0x004fc600078e001c */
[----:B------:R-:W2:Y:S01]  /*41380*/  LDL R28, [R1+0x1ac8] ;  /* 0x001ac800011c7983 */ /* 0x000ea20000100800 */
[----:B------:R-:W-:Y:S02]  /*41390*/  ISETP.GE.AND P4, PT, R52, R4, PT ;  /* 0x000000043400720c */ /* 0x000fe40003f86270 */
[----:B------:R-:W-:Y:S02]  /*413a0*/  PRMT R45, RZ, 0x7610, R45 ;  /* 0x00007610ff2d7816 */ /* 0x000fe4000000002d */
[----:B------:R-:W-:-:S04]  /*413b0*/  PRMT R44, RZ, 0x7610, R44 ;  /* 0x00007610ff2c7816 */ /* 0x000fc8000000002c */
[----:B------:R0:W3:Y:S01]  /*413c0*/  @!P5 LDG.E.U16 R45, desc[UR8][R30.64] ;  /* 0x000000081e2dd981 */ /* 0x0000e2000c1e1500 */
[----:B------:R-:W-:-:S04]  /*413d0*/  ISETP.GE.AND P3, PT, R52, R4, PT ;  /* 0x000000043400720c */ /* 0x000fc80003f66270 */
[----:B0-----:R-:W-:Y:S02]  /*413e0*/  @!P4 IMAD.MOV.U32 R30, RZ, RZ, R25 ;  /* 0x000000ffff1ec224 */ /* 0x001fe400078e0019 */
[----:B------:R-:W-:Y:S01]  /*413f0*/  @!P4 IMAD.MOV.U32 R31, RZ, RZ, R26 ;  /* 0x000000ffff1fc224 */ /* 0x000fe200078e001a */
[----:B------:R-:W-:Y:S02]  /*41400*/  ISETP.GE.AND P5, PT, R52, R4, PT ;  /* 0x000000043400720c */ /* 0x000fe40003fa6270 */
[----:B------:R-:W-:Y:S02]  /*41410*/  PRMT R36, RZ, 0x7610, R36 ;  /* 0x00007610ff247816 */ /* 0x000fe40000000024 */
[----:B------:R-:W-:Y:S01]  /*41420*/  PRMT R27, RZ, 0x7610, R27 ;  /* 0x00007610ff1b7816 */ /* 0x000fe2000000001b */
[----:B------:R-:W3:Y:S04]  /*41430*/  LDL R26, [R1+0x1b04] ;  /* 0x001b0400011a7983 */ /* 0x000ee80000100800 */
[----:B------:R0:W3:Y:S04]  /*41440*/  @!P4 LDG.E.U16 R44, desc[UR8][R30.64] ;  /* 0x000000081e2cc981 */ /* 0x0000e8000c1e1500 */
[----:B------:R-:W3:Y:S01]  /*41450*/  LDL R25, [R1+0x1b08] ;  /* 0x001b080001197983 */ /* 0x000ee20000100800 */
[----:B0-----:R-:W-:-:S02]  /*41460*/  @!P3 IMAD.MOV.U32 R30, RZ, RZ, R41 ;  /* 0x000000ffff1eb224 */ /* 0x001fc400078e0029 */
[----:B------:R-:W-:-:S05]  /*41470*/  @!P3 IMAD.MOV.U32 R31, RZ, RZ, R42 ;  /* 0x000000ffff1fb224 */ /* 0x000fca00078e002a */
[----:B------:R4:W3:Y:S02]  /*41480*/  @!P3 LDG.E.U16 R36, desc[UR8][R30.64] ;  /* 0x000000081e24b981 */ /* 0x0008e4000c1e1500 */
[----:B----4-:R-:W-:Y:S02]  /*41490*/  @!P5 IMAD.MOV.U32 R31, RZ, RZ, R32 ;  /* 0x000000ffff1fd224 */ /* 0x010fe400078e0020 */
[----:B--2---:R-:W-:-:S05]  /*414a0*/  @!P5 IMAD.MOV.U32 R30, RZ, RZ, R28 ;  /* 0x000000ffff1ed224 */ /* 0x004fca00078e001c */
[----:B------:R0:W2:Y:S04]  /*414b0*/  @!P5 LDG.E.U16 R27, desc[UR8][R30.64] ;  /* 0x000000081e1bd981 */ /* 0x0000a8000c1e1500 */
[----:B---3--:R1:W-:Y:S04]  /*414c0*/  STL [R1+0x3d4], R45 ;  /* 0x0003d42d01007387 */ /* 0x0083e80000100800 */
[----:B-1----:R-:W3:Y:S04]  /*414d0*/  LDL R45, [R1+0x1b24] ;  /* 0x001b2400012d7983 */ /* 0x002ee80000100800 */
[----:B------:R1:W-:Y:S04]  /*414e0*/  STL [R1+0x3c4], R44 ;  /* 0x0003c42c01007387 */ /* 0x0003e80000100800 */
[----:B-1----:R-:W4:Y:S04]  /*414f0*/  LDL R44, [R1+0x1b28] ;  /* 0x001b2800012c7983 */ /* 0x002f280000100800 */
[----:B------:R-:W4:Y:S04]  /*41500*/  LDL.LU R56, [R1+0xf58] ;  /* 0x000f580001387983 */ /* 0x000f280000300800 */
[----:B------:R-:W4:Y:S04]  /*41510*/  LDL.LU R60, [R1+0xf54] ;  /* 0x000f5400013c7983 */ /* 0x000f280000300800 */
[----:B------:R-:W4:Y:S04]  /*41520*/  LDL.LU R61, [R1+0xf50] ;  /* 0x000f5000013d7983 */ /* 0x000f280000300800 */
[----:B------:R-:W4:Y:S04]  /*41530*/  LDL R42, [R1+0x1b44] ;  /* 0x001b4400012a7983 */ /* 0x000f280000100800 */
[----:B------:R-:W4:Y:S04]  /*41540*/  LDL R41, [R1+0x1b48] ;  /* 0x001b480001297983 */ /* 0x000f280000100800 */
[----:B------:R-:W4:Y:S04]  /*41550*/  LDL R32, [R1+0x1b88] ;  /* 0x001b880001207983 */ /* 0x000f280000100800 */
[----:B------:R1:W-:Y:S04]  /*41560*/  STL [R1+0x3c8], R36 ;  /* 0x0003c82401007387 */ /* 0x0003e80000100800 */
[----:B------:R-:W-:Y:S04]  /*41570*/  STL [R1+0x3d0], R47 ;  /* 0x0003d02f01007387 */ /* 0x000fe80000100800 */
[----:B------:R-:W4:Y:S04]  /*41580*/  LDL R28, [R1+0x1ba4] ;  /* 0x001ba400011c7983 */ /* 0x000f280000100800 */
[----:B-1----:R-:W4:Y:S01]  /*41590*/  LDL R36, [R1+0x1b84] ;  /* 0x001b840001247983 */ /* 0x002f220000100800 */
[----:B------:R-:W-:-:S13]  /*415a0*/  ISETP.GE.AND P3, PT, R52, R4, PT ;  /* 0x000000043400720c */ /* 0x000fda0003f66270 */
[----:B0-----:R-:W-:Y:S02]  /*415b0*/  @!P3 IMAD.MOV.U32 R30, RZ, RZ, R25 ;  /* 0x000000ffff1eb224 */ /* 0x001fe400078e0019 */
[----:B------:R-:W-:Y:S01]  /*415c0*/  @!P3 IMAD.MOV.U32 R31, RZ, RZ, R26 ;  /* 0x000000ffff1fb224 */ /* 0x000fe200078e001a */
[----:B--2---:R0:W-:Y:S04]  /*415d0*/  STL [R1+0x3c0], R27 ;  /* 0x0003c01b01007387 */ /* 0x0041e80000100800 */
[----:B------:R-:W2:Y:S04]  /*415e0*/  LDL R26, [R1+0x1bc4] ;  /* 0x001bc400011a7983 */ /* 0x000ea80000100800 */
[----:B------:R-:W2:Y:S04]  /*415f0*/  LDL R25, [R1+0x1bc8] ;  /* 0x001bc80001197983 */ /* 0x000ea80000100800 */
[----:B0-----:R-:W2:Y:S01]  /*41600*/  LDL R27, [R1+0x1ba8] ;  /* 0x001ba800011b7983 */ /* 0x001ea20000100800 */
[----:B------:R-:W-:-:S02]  /*41610*/  PRMT R46, RZ, 0x7610, R46 ;  /* 0x00007610ff2e7816 */ /* 0x000fc4000000002e */
[----:B------:R-:W-:-:S04]  /*41620*/  ISETP.GE.AND P4, PT, R52, R4, PT ;  /* 0x000000043400720c */ /* 0x000fc80003f86270 */
[----:B------:R3:W2:Y:S01]  /*41630*/  @!P3 LDG.E.U16 R46, desc[UR8][R30.64] ;  /* 0x000000081e2eb981 */ /* 0x0006a2000c1e1500 */
[----:B------:R-:W-:Y:S02]  /*41640*/  ISETP.GE.AND P3, PT, R52, R4, PT ;  /* 0x000000043400720c */ /* 0x000fe40003f66270 */
[----:B------:R-:W-:Y:S02]  /*41650*/  PRMT R43, RZ, 0x7610, R43 ;  /* 0x00007610ff2b7816 */ /* 0x000fe4000000002b */
[----:B------:R-:W-:-:S04]  /*41660*/  PRMT R40, RZ, 0x7610, R40 ;  /* 0x00007610ff287816 */ /* 0x000fc80000000028 */
[----:B---3--:R-:W-:Y:S02]  /*41670*/  @!P4 IMAD.MOV.U32 R31, RZ, RZ, R45 ;  /* 0x000000ffff1fc224 */ /* 0x008fe400078e002d */
[----:B----4-:R-:W-:-:S05]  /*41680*/  @!P4 IMAD.MOV.U32 R30, RZ, RZ, R44 ;  /* 0x000000ffff1ec224 */ /* 0x010fca00078e002c */
[----:B------:R0:W3:Y:S01]  /*41690*/  @!P4 LDG.E.U16 R43, desc[UR8][R30.64] ;  /* 0x000000081e2bc981 */ /* 0x0000e2000c1e1500 */
[----:B------:R-:W-:Y:S01]  /*416a0*/  ISETP.GE.AND P4, PT, R52, R4, PT ;  /* 0x000000043400720c */ /* 0x000fe20003f86270 */
[----:B0-----:R-:W-:Y:S02]  /*416b0*/  @!P3 IMAD.MOV.U32 R30, RZ, RZ, R41 ;  /* 0x000000ffff1eb224 */ /* 0x001fe400078e0029 */
[----:B------:R-:W-:-:S05]  /*416c0*/  @!P3 IMAD.MOV.U32 R31, RZ, RZ, R42 ;  /* 0x000000ffff1fb224 */ /* 0x000fca00078e002a */
[----:B------:R0:W4:Y:S01]  /*416d0*/  @!P3 LDG.E.U16 R40, desc[UR8][R30.64] ;  /* 0x000000081e28b981 */ /* 0x000122000c1e1500 */
[CC--:B------:R-:W-:Y:S02]  /*416e0*/  ISETP.GE.AND P3, PT, R52.reuse, R4.reuse, PT ;  /* 0x000000043400720c */ /* 0x0c0fe40003f66270 */
[----:B------:R-:W-:Y:S02]  /*416f0*/  PRMT R29, RZ, 0x7610, R29 ;  /* 0x00007610ff1d7816 */ /* 0x000fe4000000001d */
[----:B------:R-:W-:Y:S02]  /*41700*/  ISETP.GE.AND P5, PT, R52, R4, PT ;  /* 0x000000043400720c */ /* 0x000fe40003fa6270 */
[----:B------:R-:W-:Y:S01]  /*41710*/  PRMT R4, RZ, 0x7610, R4 ;  /* 0x00007610ff047816 */ /* 0x000fe20000000004 */
[----:B0-----:R-:W-:Y:S02]  /*41720*/  @!P4 IMAD.MOV.U32 R30, RZ, RZ, R32 ;  /* 0x000000ffff1ec224 */ /* 0x001fe400078e0020 */
[----:B------:R-:W-:-:S05]  /*41730*/  @!P4 IMAD.MOV.U32 R31, RZ, RZ, R36 ;  /* 0x000000ffff1fc224 */ /* 0x000fca00078e0024 */
[----:B------:R0:W3:Y:S02]  /*41740*/  @!P4 LDG.E.U16 R29, desc[UR8][R30.64] ;  /* 0x000000081e1dc981 */ /* 0x0000e4000c1e1500 */
[----:B0-----:R-:W-:Y:S01]  /*41750*/  @!P3 IMAD.MOV.U32 R31, RZ, RZ, R28 ;  /* 0x000000ffff1fb224 */ /* 0x001fe200078e001c */
[----:B------:R-:W-:Y:S01]  /*41760*/  PRMT R0, RZ, 0x7610, R0 ;  /* 0x00007610ff007816 */ /* 0x000fe20000000000 */
[----:B--2---:R-:W-:-:S05]  /*41770*/  @!P3 IMAD.MOV.U32 R30, RZ, RZ, R27 ;  /* 0x000000ffff1eb224 */ /* 0x004fca00078e001b */
[----:B------:R0:W2:Y:S02]  /*41780*/  @!P3 LDG.E.U16 R4, desc[UR8][R30.64] ;  /* 0x000000081e04b981 */ /* 0x0000a4000c1e1500 */
[----:B0-----:R-:W-:Y:S02]  /*41790*/  @!P5 IMAD.MOV.U32 R30, RZ, RZ, R25 ;  /* 0x000000ffff1ed224 */ /* 0x001fe400078e0019 */
[----:B------:R-:W-:-:S05]  /*417a0*/  @!P5 IMAD.MOV.U32 R31, RZ, RZ, R26 ;  /* 0x000000ffff1fd224 */ /* 0x000fca00078e001a */
[----:B------:R-:W3:Y:S04]  /*417b0*/  @!P5 LDG.E.U16 R0, desc[UR8][R30.64] ;  /* 0x000000081e00d981 */ /* 0x000ee8000c1e1500 */
[----:B------:R-:W-:Y:S04]  /*417c0*/  STS.U16 [R3+UR5+0x1340], R56 ;  /* 0x0013403803007988 */ /* 0x000fe80008000405 */
[----:B------:R-:W-:Y:S04]  /*417d0*/  STS.U16 [R3+UR5+0x1380], R60 ;  /* 0x0013803c03007988 */ /* 0x000fe80008000405 */
[----:B------:R-:W-:Y:S04]  /*417e0*/  STS.U16 [R3+UR5+0x13c0], R61 ;  /* 0x0013c03d03007988 */ /* 0x000fe80008000405 */
[----:B--2---:R0:W-:Y:S04]  /*417f0*/  STL [R1+0x3ac], R4 ;  /* 0x0003ac0401007387 */ /* 0x0041e80000100800 */
[----:B0-----:R-:W2:Y:S04]  /*41800*/  LDL.LU R4, [R1+0xf4c] ;  /* 0x000f4c0001047983 */ /* 0x001ea80000300800 */
[----:B------:R-:W2:Y:S04]  /*41810*/  LDL.LU R41, [R1+0xf48] ;  /* 0x000f480001297983 */ /* 0x000ea80000300800 */
[----:B------:R-:W2:Y:S04]  /*41820*/  LDL.LU R42, [R1+0xf44] ;  /* 0x000f4400012a7983 */ /* 0x000ea80000300800 */
[----:B---3--:R0:W-:Y:S04]  /*41830*/  STL [R1+0x3b8], R43 ;  /* 0x0003b82b01007387 */ /* 0x0081e80000100800 */
[----:B0-----:R-:W3:Y:S04]  /*41840*/  LDL.LU R43, [R1+0xf40] ;  /* 0x000f4000012b7983 */ /* 0x001ee80000300800 */
[----:B------:R-:W3:Y:S04]  /*41850*/  LDL.LU R45, [R1+0xf3c] ;  /* 0x000f3c00012d7983 */ /* 0x000ee80000300800 */
[----:B------:R0:W-:Y:S04]  /*41860*/  STL [R1+0x3bc], R46 ;  /* 0x0003bc2e01007387 */ /* 0x0001e80000100800 */
        /* <DEDUP_REMOVED lines=11> */
[----:B----4-:R-:W-:Y:S04]  /*41920*/  STL [R1+0x3b4], R40 ;  /* 0x0003b42801007387 */ /* 0x010fe80000100800 */
[----:B------:R0:W-:Y:S04]  /*41930*/  STL [R1+0x3a8], R0 ;  /* 0x0003a80001007387 */ /* 0x0001e80000100800 */
[----:B0-----:R-:W4:Y:S04]  /*41940*/  LDL.LU R0, [R1+0xf0c] ;  /* 0x000f0c0001007983 */ /* 0x001f280000300800 */
[----:B------:R-:W4:Y:S04]  /*41950*/  LDL.LU R25, [R1+0xf08] ;  /* 0x000f080001197983 */ /* 0x000f280000300800 */
[----:B------:R-:W4:Y:S04]  /*41960*/  LDL.LU R26, [R1+0xf04] ;  /* 0x000f0400011a7983 */ /* 0x000f280000300800 */
[----:B------:R-:W4:Y:S04]  /*41970*/  LDL.LU R27, [R1+0xf00] ;  /* 0x000f0000011b7983 */ /* 0x000f280000300800 */
[----:B------:R0:W-:Y:S04]  /*41980*/  STL [R1+0x3b0], R29 ;  /* 0x0003b01d01007387 */ /* 0x0001e80000100800 */
        /* <DEDUP_REMOVED lines=11> */
[----:B--2---:R0:W-:Y:S04]  /*41a40*/  STS.U16 [R3+UR5+0x1740], R4 ;  /* 0x0017400403007988 */ /* 0x0041e80008000405 */
[----:B------:R1:W-:Y:S04]  /*41a50*/  STS.U16 [R3+UR5+0x1700], R41 ;  /* 0x0017002903007988 */ /* 0x0003e80008000405 */
[----:B------:R2:W-:Y:S04]  /*41a60*/  STS.U16 [R3+UR5+0x17c0], R42 ;  /* 0x0017c02a03007988 */ /* 0x0005e80008000405 */
[----:B0-----:R-:W4:Y:S04]  /*41a70*/  LDL.LU R4, [R1+0xed0] ;  /* 0x000ed00001047983 */ /* 0x001f280000300800 */
[----:B-1----:R-:W4:Y:S04]  /*41a80*/  LDL.LU R41, [R1+0xecc] ;  /* 0x000ecc0001297983 */ /* 0x002f280000300800 */
[----:B---3--:R0:W-:Y:S04]  /*41a90*/  STS.U16 [R3+UR5+0x1780], R43 ;  /* 0x0017802b03007988 */ /* 0x0081e80008000405 */
[----:B--2---:R-:W2:Y:S04]  /*41aa0*/  LDL.LU R42, [R1+0xec8] ;  /* 0x000ec800012a7983 */ /* 0x004ea80000300800 */
[----:B------:R1:W-:Y:S04]  /*41ab0*/  STS.U16 [R3+UR5+0x1b00], R45 ;  /* 0x001b002d03007988 */ /* 0x0003e80008000405 */
[----:B0-----:R-:W3:Y:S04]  /*41ac0*/  LDL.LU R43, [R1+0xec4] ;  /* 0x000ec400012b7983 */ /* 0x001ee80000300800 */
[----:B------:R0:W-:Y:S04]  /*41ad0*/  STS.U16 [R3+UR5+0x1b40], R46 ;  /* 0x001b402e03007988 */ /* 0x0001e80008000405 */
[----:B-1----:R-:W3:Y:S04]  /*41ae0*/  LDL.LU R45, [R1+0xec0] ;  /* 0x000ec000012d7983 */ /* 0x002ee80000300800 */
[----:B------:R1:W-:Y:S04]  /*41af0*/  STS.U16 [R3+UR5+0x1b80], R47 ;  /* 0x001b802f03007988 */ /* 0x0003e80008000405 */
[----:B------:R0:W-:Y:S04]  /*41b00*/  STS.U16 [R3+UR5+0x1bc0], R49 ;  /* 0x001bc03103007988 */ /* 0x0001e80008000405 */
[----:B------:R1:W-:Y:S04]  /*41b10*/  STS.U16 [R3+UR5+0x1f40], R50 ;  /* 0x001f403203007988 */ /* 0x0003e80008000405 */
[----:B------:R1:W-:Y:S04]  /*41b20*/  STS.U16 [R3+UR5+0x1f00], R51 ;  /* 0x001f003303007988 */ /* 0x0003e80008000405 */
[----:B0-----:R-:W3:Y:S04]  /*41b30*/  LDL.LU R46, [R1+0xebc] ;  /* 0x000ebc00012e7983 */ /* 0x001ee80000300800 */
[----:B-1----:R-:W3:Y:S04]  /*41b40*/  LDL.LU R47, [R1+0xeb8] ;  /* 0x000eb800012f7983 */ /* 0x002ee80000300800 */
[----:B------:R0:W-:Y:S04]  /*41b50*/  STS.U16 [R3+UR5+0x1fc0], R53 ;  /* 0x001fc03503007988 */ /* 0x0001e80008000405 */
[----:B------:R-:W3:Y:S04]  /*41b60*/  LDL.LU R49, [R1+0xeb4] ;  /* 0x000eb40001317983 */ /* 0x000ee80000300800 */
[----:B------:R-:W3:Y:S04]  /*41b70*/  LDL.LU R50, [R1+0xeb0] ;  /* 0x000eb00001327983 */ /* 0x000ee80000300800 */
[----:B------:R-:W3:Y:S04]  /*41b80*/  LDL.LU R51, [R1+0xeac] ;  /* 0x000eac0001337983 */ /* 0x000ee80000300800 */
[----:B------:R1:W-:Y:S04]  /*41b90*/  STS.U16 [R3+UR5+0x1f80], R54 ;  /* 0x001f803603007988 */ /* 0x0003e80008000405 */
[----:B------:R1:W-:Y:S04]  /*41ba0*/  STS.U16 [R3+UR5+0x2300], R55 ;  /* 0x0023003703007988 */ /* 0x0003e80008000405 */
[----:B------:R1:W-:Y:S04]  /*41bb0*/  STS.U16 [R3+UR5+0x2340], R57 ;  /* 0x0023403903007988 */ /* 0x0003e80008000405 */
[----:B0-----:R-:W3:Y:S04]  /*41bc0*/  LDL.LU R53, [R1+0xea8] ;  /* 0x000ea80001357983 */ /* 0x001ee80000300800 */
[----:B------:R0:W-:Y:S04]  /*41bd0*/  STS.U16 [R3+UR5+0x2380], R58 ;  /* 0x0023803a03007988 */ /* 0x0001e80008000405 */
[----:B------:R0:W-:Y:S04]  /*41be0*/  STS.U16 [R3+UR5+0x23c0], R59 ;  /* 0x0023c03b03007988 */ /* 0x0001e80008000405 */
[----:B-1----:R-:W3:Y:S04]  /*41bf0*/  LDL.LU R54, [R1+0xea4] ;  /* 0x000ea40001367983 */ /* 0x002ee80000300800 */
[----:B------:R-:W3:Y:S04]  /*41c00*/  LDL.LU R55, [R1+0xea0] ;  /* 0x000ea00001377983 */ /* 0x000ee80000300800 */
[----:B------:R-:W3:Y:S04]  /*41c10*/  LDL.LU R57, [R1+0xe9c] ;  /* 0x000e9c0001397983 */ /* 0x000ee80000300800 */
[----:B----4-:R1:W-:Y:S04]  /*41c20*/  STS.U16 [R3+UR5+0x2740], R0 ;  /* 0x0027400003007988 */ /* 0x0103e80008000405 */
[----:B------:R4:W-:Y:S04]  /*41c30*/  STS.U16 [R3+UR5+0x2700], R25 ;  /* 0x0027001903007988 */ /* 0x0009e80008000405 */
[----:B0-----:R-:W3:Y:S04]  /*41c40*/  LDL.LU R58, [R1+0xe98] ;  /* 0x000e9800013a7983 */ /* 0x001ee80000300800 */
[----:B------:R-:W3:Y:S04]  /*41c50*/  LDL.LU R59, [R1+0xe94] ;  /* 0x000e9400013b7983 */ /* 0x000ee80000300800 */
[----:B------:R0:W-:Y:S04]  /*41c60*/  STS.U16 [R3+UR5+0x27c0], R26 ;  /* 0x0027c01a03007988 */ /* 0x0001e80008000405 */
[----:B------:R0:W-:Y:S04]  /*41c70*/  STS.U16 [R3+UR5+0x2780], R27 ;  /* 0x0027801b03007988 */ /* 0x0001e80008000405 */
[----:B------:R0:W-:Y:S04]  /*41c80*/  STS.U16 [R3+UR5+0x2b00], R28 ;  /* 0x002b001c03007988 */ /* 0x0001e80008000405 */
[----:B-1----:R-:W3:Y:S04]  /*41c90*/  LDL.LU R0, [R1+0xe90] ;  /* 0x000e900001007983 */ /* 0x002ee80000300800 */
[----:B----4-:R-:W4:Y:S04]  /*41ca0*/  LDL.LU R25, [R1+0xb7c] ;  /* 0x000b7c0001197983 */ /* 0x010f280000300800 */
[----:B------:R1:W-:Y:S04]  /*41cb0*/  STS.U16 [R3+UR5+0x2b40], R29 ;  /* 0x002b401d03007988 */ /* 0x0003e80008000405 */
[----:B0-----:R-:W4:Y:S04]  /*41cc0*/  LDL.LU R26, [R1+0xb78] ;  /* 0x000b7800011a7983 */ /* 0x001f280000300800 */
[----:B------:R-:W4:Y:S04]  /*41cd0*/  LDL.LU R27, [R1+0x7ac] ;  /* 0x0007ac00011b7983 */ /* 0x000f280000300800 */
[----:B------:R-:W4:Y:S04]  /*41ce0*/  LDL.LU R28, [R1+0x7a8] ;  /* 0x0007a800011c7983 */ /* 0x000f280000300800 */
[----:B------:R0:W-:Y:S04]  /*41cf0*/  STS.U16 [R3+UR5+0x2b80], R32 ;  /* 0x002b802003007988 */ /* 0x0001e80008000405 */
[----:B------:R0:W-:Y:S04]  /*41d00*/  STS.U16 [R3+UR5+0x2bc0], R36 ;  /* 0x002bc02403007988 */ /* 0x0001e80008000405 */
[----:B------:R0:W-:Y:S04]  /*41d10*/  STS.U16 [R3+UR5+0x2f40], R40 ;  /* 0x002f402803007988 */ /* 0x0001e80008000405 */
[----:B-1----:R-:W4:Y:S04]  /*41d20*/  LDL.LU R29, [R1+0x7a4] ;  /* 0x0007a400011d7983 */ /* 0x002f280000300800 */
[----:B------:R1:W-:Y:S04]  /*41d30*/  STS.U16 [R3+UR5+0x2f00], R44 ;  /* 0x002f002c03007988 */ /* 0x0003e80008000405 */
[----:B------:R1:W-:Y:S04]  /*41d40*/  STS.U16 [R3+UR5+0x2fc0], R48 ;  /* 0x002fc03003007988 */ /* 0x0003e80008000405 */
[----:B0-----:R-:W4:Y:S04]  /*41d50*/  LDL.LU R32, [R1+0x7a0] ;  /* 0x0007a00001207983 */ /* 0x001f280000300800 */
[----:B------:R-:W4:Y:S04]  /*41d60*/  LDL.LU R36, [R1+0x79c] ;  /* 0x00079c0001247983 */ /* 0x000f280000300800 */
[----:B------:R-:W4:Y:S04]  /*41d70*/  LDL.LU R40, [R1+0x798] ;  /* 0x0007980001287983 */ /* 0x000f280000300800 */
[----:B------:R0:W-:Y:S04]  /*41d80*/  STS.U16 [R3+UR5+0x2f80], R52 ;  /* 0x002f803403007988 */ /* 0x0001e80008000405 */
[----:B------:R0:W-:Y:S04]  /*41d90*/  STS.U16 [R3+UR5+0x3300], R56 ;  /* 0x0033003803007988 */ /* 0x0001e80008000405 */
[----:B-1----:R-:W4:Y:S04]  /*41da0*/  LDL.LU R44, [R1+0x794] ;  /* 0x00079400012c7983 */ /* 0x002f280000300800 */
[----:B------:R-:W4:Y:S04]  /*41db0*/  LDL.LU R48, [R1+0x790] ;  /* 0x0007900001307983 */ /* 0x000f280000300800 */
[----:B------:R1:W-:Y:S04]  /*41dc0*/  STS.U16 [R3+UR5+0x3340], R60 ;  /* 0x0033403c03007988 */ /* 0x0003e80008000405 */
[----:B------:R1:W-:Y:S04]  /*41dd0*/  STS.U16 [R3+UR5+0x3380], R61 ;  /* 0x0033803d03007988 */ /* 0x0003e80008000405 */
[----:B0-----:R-:W4:Y:S04]  /*41de0*/  LDL.LU R52, [R1+0x78c] ;  /* 0x00078c0001347983 */ /* 0x001f280000300800 */
[----:B------:R-:W4:Y:S04]  /*41df0*/  LDL.LU R56, [R1+0x788] ;  /* 0x0007880001387983 */ /* 0x000f280000300800 */
[----:B-1----:R-:W4:Y:S04]  /*41e00*/  LDL.LU R60, [R1+0x740] ;  /* 0x00074000013c7983 */ /* 0x002f280000300800 */
[----:B------:R-:W4:Y:S04]  /*41e10*/  LDL.LU R61, [R1+0x734] ;  /* 0x00073400013d7983 */ /* 0x000f280000300800 */
[----:B------:R0:W-:Y:S04]  /*41e20*/  STS.U16 [R3+UR5+0x33c0], R4 ;  /* 0x0033c00403007988 */ /* 0x0001e80008000405 */
[----:B------:R1:W-:Y:S04]  /*41e30*/  STS.U16 [R3+UR5+0x3740], R41 ;  /* 0x0037402903007988 */ /* 0x0003e80008000405 */
[----:B--2---:R2:W-:Y:S04]  /*41e40*/  STS.U16 [R3+UR5+0x3700], R42 ;  /* 0x0037002a03007988 */ /* 0x0045e80008000405 */
        /* <DEDUP_REMOVED lines=27> */
[----:B------:R1:W-:Y:S04]  /*42000*/  STS.U16 [R3+UR5+0x43c0], R0 ;  /* 0x0043c00003007988 */ /* 0x0003e80008000405 */
[----:B0-----:R-:W3:Y:S04]  /*42010*/  LDL.LU R58, [R1+0x42c] ;  /* 0x00042c00013a7983 */ /* 0x001ee80000300800 */
[----:B------:R-:W3:Y:S04]  /*42020*/  LDL.LU R59, [R1+0x424] ;  /* 0x00042400013b7983 */ /* 0x000ee80000300800 */
[----:B----4-:R0:W-:Y:S04]  /*42030*/  STS.U16 [R3+UR5+0x4740], R25 ;  /* 0x0047401903007988 */ /* 0x0101e80008000405 */
[----:B------:R4:W-:Y:S04]  /*42040*/  STS.U16 [R3+UR5+0x4700], R26 ;  /* 0x0047001a03007988 */ /* 0x0009e80008000405 */
[----:B------:R0:W-:Y:S04]  /*42050*/  STS.U16 [R3+UR5+0x47c0], R27 ;  /* 0x0047c01b03007988 */ /* 0x0001e80008000405 */
[----:B------:R4:W-:Y:S04]  /*42060*/  STS.U16 [R3+UR5+0x4780], R28 ;  /* 0x0047801c03007988 */ /* 0x0009e80008000405 */
[----:B-1----:R-:W3:Y:S04]  /*42070*/  LDL.LU R0, [R1+0x41c] ;  /* 0x00041c0001007983 */ /* 0x002ee80000300800 */
[----:B0-----:R-:W3:Y:S04]  /*42080*/  LDL.LU R25, [R1+0x414] ;  /* 0x0004140001197983 */ /* 0x001ee80000300800 */
[----:B------:R0:W-:Y:S04]  /*42090*/  STS.U16 [R3+UR5+0x4b00], R29 ;  /* 0x004b001d03007988 */ /* 0x0001e80008000405 */
[----:B----4-:R-:W4:Y:S04]  /*420a0*/  LDL.LU R26, [R1+0x404] ;  /* 0x00040400011a7983 */ /* 0x010f280000300800 */
[----:B------:R-:W4:Y:S04]  /*420b0*/  LDL.LU R27, [R1+0x400] ;  /* 0x00040000011b7983 */ /* 0x000f280000300800 */
[----:B------:R-:W4:Y:S04]  /*420c0*/  LDL.LU R28, [R1+0x3fc] ;  /* 0x0003fc00011c7983 */ /* 0x000f280000300800 */
[----:B------:R1:W-:Y:S04]  /*420d0*/  STS.U16 [R3+UR5+0x4b40], R32 ;  /* 0x004b402003007988 */ /* 0x0003e80008000405 */
[----:B------:R1:W-:Y:S04]  /*420e0*/  STS.U16 [R3+UR5+0x4b80], R36 ;  /* 0x004b802403007988 */ /* 0x0003e80008000405 */
[----:B------:R1:W-:Y:S04]  /*420f0*/  STS.U16 [R3+UR5+0x4bc0], R40 ;  /* 0x004bc02803007988 */ /* 0x0003e80008000405 */
[----:B0-----:R-:W4:Y:S04]  /*42100*/  LDL.LU R29, [R1+0x3f8] ;  /* 0x0003f800011d7983 */ /* 0x001f280000300800 */
[----:B------:R0:W-:Y:S04]  /*42110*/  STS.U16 [R3+UR5+0x4f40], R44 ;  /* 0x004f402c03007988 */ /* 0x0001e80008000405 */
[----:B------:R0:W-:Y:S04]  /*42120*/  STS.U16 [R3+UR5+0x4f00], R48 ;  /* 0x004f003003007988 */ /* 0x0001e80008000405 */
[----:B-1----:R-:W4:Y:S04]  /*42130*/  LDL.LU R32, [R1+0x398] ;  /* 0x0003980001207983 */ /* 0x002f280000300800 */
[----:B------:R-:W4:Y:S04]  /*42140*/  LDL.LU R36, [R1+0x38c] ;  /* 0x00038c0001247983 */ /* 0x000f280000300800 */
[----:B------:R-:W4:Y:S04]  /*42150*/  LDL.LU R40, [R1+0x384] ;  /* 0x0003840001287983 */ /* 0x000f280000300800 */
[----:B------:R1:W-:Y:S04]  /*42160*/  STS.U16 [R3+UR5+0x4fc0], R52 ;  /* 0x004fc03403007988 */ /* 0x0003e80008000405 */
[----:B0-----:R-:W4:Y:S04]  /*42170*/  LDL.LU R44, [R1+0x37c] ;  /* 0x00037c00012c7983 */ /* 0x001f280000300800 */
[----:B------:R-:W4:Y:S04]  /*42180*/  LDL.LU R48, [R1+0x354] ;  /* 0x0003540001307983 */ /* 0x000f280000300800 */
[----:B------:R0:W-:Y:S04]  /*42190*/  STS.U16 [R3+UR5+0x4f80], R56 ;  /* 0x004f803803007988 */ /* 0x0001e80008000405 */
[----:B------:R0:W-:Y:S04]  /*421a0*/  STS.U16 [R3+UR5+0x5300], R60 ;  /* 0x0053003c03007988 */ /* 0x0001e80008000405 */
[----:B------:R0:W-:Y:S04]  /*421b0*/  STS.U16 [R3+UR5+0x5340], R61 ;  /* 0x0053403d03007988 */ /* 0x0001e80008000405 */
[----:B-1----:R-:W4:Y:S04]  /*421c0*/  LDL.LU R52, [R1+0x34c] ;  /* 0x00034c0001347983 */ /* 0x002f280000300800 */
[----:B0-----:R-:W4:Y:S04]  /*421d0*/  LDL.LU R56, [R1+0x344] ;  /* 0x0003440001387983 */ /* 0x001f280000300800 */
[----:B------:R-:W4:Y:S04]  /*421e0*/  LDL.LU R60, [R1+0x33c] ;  /* 0x00033c00013c7983 */ /* 0x000f280000300800 */
[----:B------:R-:W4:Y:S04]  /*421f0*/  LDL.LU R61, [R1+0x328] ;  /* 0x00032800013d7983 */ /* 0x000f280000300800 */
[----:B------:R-:W-:Y:S04]  /*42200*/  STS.U16 [R3+UR5+0x5380], R4 ;  /* 0x0053800403007988 */ /* 0x000fe80008000405 */
[----:B------:R-:W-:Y:S04]  /*42210*/  STS.U16 [R3+UR5+0x53c0], R41 ;  /* 0x0053c02903007988 */ /* 0x000fe80008000405 */
[----:B--2---:R-:W-:Y:S04]  /*42220*/  STS.U16 [R3+UR5+0x5740], R42 ;  /* 0x0057402a03007988 */ /* 0x004fe80008000405 */
        /* <DEDUP_REMOVED lines=15> */
[----:B----4-:R1:W-:Y:S04]  /*42320*/  STS.U16 [R3+UR5+0x6740], R26 ;  /* 0x0067401a03007988 */ /* 0x0103e80008000405 */
[----:B------:R2:W-:Y:S04]  /*42330*/  STS.U16 [R3+UR5+0x6700], R27 ;  /* 0x0067001b03007988 */ /* 0x0005e80008000405 */
[----:B------:R3:W-:Y:S04]  /*42340*/  STS.U16 [R3+UR5+0x67c0], R28 ;  /* 0x0067c01c03007988 */ /* 0x0007e80008000405 */
[----:B0-----:R-:W4:Y:S04]  /*42350*/  LDL.LU R25, [R1+0x324] ;  /* 0x0003240001197983 */ /* 0x001f280000300800 */
[----:B-1----:R-:W4:Y:S04]  /*42360*/  LDL.LU R26, [R1+0x320] ;  /* 0x00032000011a7983 */ /* 0x002f280000300800 */
[----:B--2---:R-:W2:Y:S04]  /*42370*/  LDL.LU R27, [R1+0x31c] ;  /* 0x00031c00011b7983 */ /* 0x004ea80000300800 */
[----:B------:R0:W-:Y:S04]  /*42380*/  STS.U16 [R3+UR5+0x6780], R29 ;  /* 0x0067801d03007988 */ /* 0x0001e80008000405 */
        /* <DEDUP_REMOVED lines=8> */
[----:B------:R0:W-:Y:S04]  /*42410*/  STS.U16 [R3+UR5+0x6f40], R48 ;  /* 0x006f403003007988 */ /* 0x0001e80008000405 */
[----:B------:R-:W3:Y:S04]  /*42420*/  LDL.LU R40, [R1+0x2b8] ;  /* 0x0002b80001287983 */ /* 0x000ee80000300800 */
[----:B------:R-:W3:Y:S04]  /*42430*/  LDL.LU R44, [R1+0x2ac] ;  /* 0x0002ac00012c7983 */ /* 0x000ee80000300800 */
[----:B------:R1:W-:Y:S04]  /*42440*/  STS.U16 [R3+UR5+0x6f00], R52 ;  /* 0x006f003403007988 */ /* 0x0003e80008000405 */
[----:B------:R1:W-:Y:S04]  /*42450*/  STS.U16 [R3+UR5+0x6fc0], R56 ;  /* 0x006fc03803007988 */ /* 0x0003e80008000405 */
[----:B------:R1:W-:Y:S04]  /*42460*/  STS.U16 [R3+UR5+0x6f80], R60 ;  /* 0x006f803c03007988 */ /* 0x0003e80008000405 */
[----:B0-----:R-:W3:Y:S04]  /*42470*/  LDL.LU R48, [R1+0x2a0] ;  /* 0x0002a00001307983 */ /* 0x001ee80000300800 */
[----:B------:R0:W-:Y:S04]  /*42480*/  STS.U16 [R3+UR5+0x7300], R61 ;  /* 0x0073003d03007988 */ /* 0x0001e80008000405 */
[----:B-1----:R-:W3:Y:S04]  /*42490*/  LDL.LU R52, [R1+0x294] ;  /* 0x0002940001347983 */ /* 0x002ee80000300800 */
[----:B------:R-:W3:Y:S04]  /*424a0*/  LDL.LU R56, [R1+0x278] ;  /* 0x0002780001387983 */ /* 0x000ee80000300800 */
        /* <DEDUP_REMOVED lines=24> */
[----:B------:R0:W-:Y:S04]  /*42630*/  STS.U16 [R3+UR5+0x7700], R29 ;  /* 0x0077001d03007988 */ /* 0x0001e80008000405 */
[----:B------:R0:W-:Y:S04]  /*42640*/  STS.U16 [R3+UR5+0x77c0], R32 ;  /* 0x0077c02003007988 */ /* 0x0001e80008000405 */
[----:B-1----:R-:W4:Y:S04]  /*42650*/  LDL.LU R26, [R1+0x3380] ;  /* 0x00338000011a7983 */ /* 0x002f280000300800 */
[----:B--2---:R-:W2:Y:S04]  /*42660*/  LDL.LU R27, [R1+0x337c] ;  /* 0x00337c00011b7983 */ /* 0x004ea80000300800 */
[----:B------:R1:W-:Y:S04]  /*42670*/  STS.U16 [R3+UR5+0x7780], R36 ;  /* 0x0077802403007988 */ /* 0x0003e80008000405 */
[----:B------:R0:W-:Y:S04]  /*42680*/  STS.U16 [R3+UR5+0x7b00], R40 ;  /* 0x007b002803007988 */ /* 0x0001e80008000405 */
[----:B---3--:R-:W3:Y:S04]  /*42690*/  LDL.LU R28, [R1+0x3378] ;  /* 0x00337800011c7983 */ /* 0x008ee80000300800 */
[----:B------:R1:W-:Y:S04]  /*426a0*/  STS.U16 [R3+UR5+0x7b40], R44 ;  /* 0x007b402c03007988 */ /* 0x0003e80008000405 */
[----:B0-----:R-:W2:Y:S04]  /*426b0*/  LDL.LU R29, [R1+0x3374] ;  /* 0x00337400011d7983 */ /* 0x001ea80000300800 */
[----:B------:R-:W2:Y:S04]  /*426c0*/  LDL.LU R32, [R1+0x3370] ;  /* 0x0033700001207983 */ /* 0x000ea80000300800 */
[----:B-1----:R-:W2:Y:S04]  /*426d0*/  LDL.LU R36, [R1+0x336c] ;  /* 0x00336c0001247983 */ /* 0x002ea80000300800 */
[----:B------:R0:W-:Y:S04]  /*426e0*/  STS.U16 [R3+UR5+0x7b80], R48 ;  /* 0x007b803003007988 */ /* 0x0001e80008000405 */
[----:B------:R1:W-:Y:S04]  /*426f0*/  STS.U16 [R3+UR5+0x7bc0], R52 ;  /* 0x007bc03403007988 */ /* 0x0003e80008000405 */
[----:B------:R0:W-:Y:S04]  /*42700*/  STS.U16 [R3+UR5+0x7f40], R56 ;  /* 0x007f403803007988 */ /* 0x0001e80008000405 */
[----:B------:R-:W2:Y:S04]  /*42710*/  LDL.LU R40, [R1+0x3368] ;  /* 0x0033680001287983 */ /* 0x000ea80000300800 */
[----:B------:R-:W2:Y:S04]  /*42720*/  LDL.LU R44, [R1+0x3364] ;  /* 0x00336400012c7983 */ /* 0x000ea80000300800 */
[----:B------:R1:W-:Y:S04]  /*42730*/  STS.U16 [R3+UR5+0x7f00], R60 ;  /* 0x007f003c03007988 */ /* 0x0003e80008000405 */
[----:B0-----:R-:W2:Y:S04]  /*42740*/  LDL.LU R48, [R1+0x3360] ;  /* 0x0033600001307983 */ /* 0x001ea80000300800 */
[----:B------:R0:W-:Y:S04]  /*42750*/  STS.U16 [R3+UR5+0x7fc0], R61 ;  /* 0x007fc03d03007988 */ /* 0x0001e80008000405 */
[----:B------:R0:W-:Y:S04]  /*42760*/  STS.U16 [R3+UR5+0x7f80], R4 ;  /* 0x007f800403007988 */ /* 0x0001e80008000405 */
[----:B-1----:R-:W2:Y:S04]  /*42770*/  LDL.LU R52, [R1+0x335c] ;  /* 0x00335c0001347983 */ /* 0x002ea80000300800 */
[----:B------:R-:W2:Y:S04]  /*42780*/  LDL.LU R56, [R1+0x3358] ;  /* 0x0033580001387983 */ /* 0x000ea80000300800 */
[----:B------:R-:W2:Y:S04]  /*42790*/  LDL.LU R60, [R1+0x3354] ;  /* 0x00335400013c7983 */ /* 0x000ea80000300800 */
[----:B0-----:R-:W2:Y:S01]  /*427a0*/  LDL.LU R61, [R1+0x3350] ;  /* 0x00335000013d7983 */ /* 0x001ea20000300800 */
[----:B------:R-:W0:Y:S02]  /*427b0*/  S2R R3, SR_TID.X ;  /* 0x0000000000037919 */ /* 0x000e240000002100 */
[----:B0-----:R-:W-:-:S05]  /*427c0*/  LOP3.LUT R3, R3, 0x1f, RZ, 0xc0, !PT ;  /* 0x0000001f03037812 */ /* 0x001fca00078ec0ff */
[----:B------:R-:W-:-:S05]  /*427d0*/  IMAD.SHL.U32 R3, R3, 0x2, RZ ;  /* 0x0000000203037824 */ /* 0x000fca00078e00ff */
[----:B------:R0:W-:Y:S04]  /*427e0*/  STS.U16 [R3+UR5+0x80c0], R41 ;  /* 0x0080c02903007988 */ /* 0x0001e80008000405 */
[----:B------:R1:W-:Y:S04]  /*427f0*/  STS.U16 [R3+UR5+0x8080], R42 ;  /* 0x0080802a03007988 */ /* 0x0003e80008000405 */
[----:B------:R0:W-:Y:S04]  /*42800*/  STS.U16 [R3+UR5+0x84c0], R43 ;  /* 0x0084c02b03007988 */ /* 0x0001e80008000405 */
[----:B------:R0:W-:Y:S04]  /*42810*/  STS.U16 [R3+UR5+0x8480], R45 ;  /* 0x0084802d03007988 */ /* 0x0001e80008000405 */
[----:B------:R1:W-:Y:S04]  /*42820*/  STS.U16 [R3+UR5+0x8880], R46 ;  /* 0x0088802e03007988 */ /* 0x0003e80008000405 */
[----:B------:R1:W-:Y:S04]  /*42830*/  STS.U16 [R3+UR5+0x88c0], R47 ;  /* 0x0088c02f03007988 */ /* 0x0003e80008000405 */
[----:B0-----:R-:W2:Y:S04]  /*42840*/  LDL.LU R41, [R1+0x60] ;  /* 0x0000600001297983 */ /* 0x001ea80000300800 */
[----:B-1----:R-:W3:Y:S04]  /*42850*/  LDL.LU R42, [R1+0x5c] ;  /* 0x00005c00012a7983 */ /* 0x002ee80000300800 */
        /* <DEDUP_REMOVED lines=26> */
[----:B---3--:R1:W-:Y:S04]  /*42a00*/  STS.U16 [R3+UR5+0x8040], R42 ;  /* 0x0080402a03007988 */ /* 0x0083e80008000405 */
[----:B----4-:R2:W-:Y:S04]  /*42a10*/  STS.U16 [R3+UR5+0x8440], R43 ;  /* 0x0084402b03007988 */ /* 0x0105e80008000405 */
[----:B------:R3:W-:Y:S04]  /*42a20*/  STS.U16 [R3+UR5+0x8400], R45 ;  /* 0x0084002d03007988 */ /* 0x0007e80008000405 */
[----:B------:R4:W-:Y:S04]  /*42a30*/  STS.U16 [R3+UR5+0x8800], R46 ;  /* 0x0088002e03007988 */ /* 0x0009e80008000405 */
[----:B------:R2:W-:Y:S04]  /*42a40*/  STS.U16 [R3+UR5+0x8840], R47 ;  /* 0x0088402f03007988 */ /* 0x0005e80008000405 */
[----:B0-----:R-:W4:Y:S04]  /*42a50*/  LDL.LU R41, [R1+0x334c] ;  /* 0x00334c0001297983 */ /* 0x001f280000300800 */
[----:B-1----:R-:W4:Y:S04]  /*42a60*/  LDL.LU R42, [R1+0x3348] ;  /* 0x00334800012a7983 */ /* 0x002f280000300800 */
[----:B--2---:R-:W2:Y:S04]  /*42a70*/  LDL.LU R43, [R1+0x3344] ;  /* 0x00334400012b7983 */ /* 0x004ea80000300800 */
[----:B---3--:R-:W3:Y:S04]  /*42a80*/  LDL.LU R45, [R1+0x3340] ;  /* 0x00334000012d7983 */ /* 0x008ee80000300800 */
[----:B----4-:R-:W4:Y:S04]  /*42a90*/  LDL.LU R46, [R1+0x333c] ;  /* 0x00333c00012e7983 */ /* 0x010f280000300800 */
        /* <DEDUP_REMOVED lines=21> */
[----:B------:R-:W-:Y:S04]  /*42bf0*/  STS.U16 [R3+UR5+0xa000], R4 ;  /* 0x00a0000403007988 */ /* 0x000fe80008000405 */
[----:B------:R-:W-:Y:S01]  /*42c00*/  STS.U16 [R3+UR5+0xd4c0], R5 ;  /* 0x00d4c00503007988 */ /* 0x000fe20008000405 */
[----:B------:R-:W-:-:S03]  /*42c10*/  PRMT R2, RZ, 0x7610, R2 ;  /* 0x00007610ff027816 */ /* 0x000fc60000000002 */
[----:B--2---:R0:W-:Y:S04]  /*42c20*/  STS.U16 [R3+UR5+0xa040], R0 ;  /* 0x00a0400003007988 */ /* 0x0041e80008000405 */
[----:B0-----:R-:W2:Y:S04]  /*42c30*/  LDL.LU R0, [R1+0x330c] ;  /* 0x00330c0001007983 */ /* 0x001ea80000300800 */
[----:B------:R-:W2:Y:S04]  /*42c40*/  LDL R4, [R1+0x1be0] ;  /* 0x001be00001047983 */ /* 0x000ea80000100800 */
[----:B------:R-:W2:Y:S04]  /*42c50*/  LDL R5, [R1+0x1bdc] ;  /* 0x001bdc0001057983 */ /* 0x000ea80000100800 */
[----:B--2---:R-:W2:Y:S04]  /*42c60*/  @!P0 LDG.E.U16 R2, desc[UR8][R4.64] ;  /* 0x0000000804028981 */ /* 0x004ea8000c1e1500 */
        /* <DEDUP_REMOVED lines=1740> */
[----:B------:R-:W2:Y:S02]  /*49930*/  LDL R5, [R1+0x1020] ;  /* 0x0010200001057983 */ /* 0x000ea40000100800 */
[----:B--2---:R-:W-:-:S02]  /*49940*/  @!P0 LOP3.LUT R5, R5, R4, RZ, 0x3c, !PT ;  /* 0x0000000405058212 */ /* 0x004fc400078e3cff */
[----:B------:R-:W-:Y:S02]  /*49950*/  PRMT R0, RZ, 0x7610, R0 ;  /* 0x00007610ff007816 */ /* 0x000fe40000000000 */
        /* <DEDUP_REMOVED lines=65> */
[----:B------:R-:W2:Y:S04]  /*49d70*/  @!P2 LDG.E.U16 R0, desc[UR8][R4.64] ;  /* 0x000000080400a981 */ /* 0x000ea8000c1e1500 */
[----:B--2---:R0:W-:Y:S04]  /*49d80*/  STL [R1+0x80], R0 ;  /* 0x0000800001007387 */ /* 0x0041e80000100800 */
[----:B0-----:R-:W2:Y:S04]  /*49d90*/  LDL.LU R0, [R1+0x2fe8] ;  /* 0x002fe80001007983 */ /* 0x001ea80000300800 */
[----:B------:R-:W3:Y:S04]  /*49da0*/  LDL R4, [R1+0xfcc] ;  /* 0x000fcc0001047983 */ /* 0x000ee80000100800 */
[----:B------:R-:W3:Y:S02]  /*49db0*/  LDL R5, [R1+0xfd0] ;  /* 0x000fd00001057983 */ /* 0x000ee40000100800 */
[----:B---3--:R-:W-:-:S02]  /*49dc0*/  @!P1 LOP3.LUT R5, R5, R4, RZ, 0x3c, !PT ;  /* 0x0000000405059212 */ /* 0x008fc400078e3cff */
[----:B--2---:R-:W-:Y:S02]  /*49dd0*/  PRMT R0, RZ, 0x7610, R0 ;  /* 0x00007610ff007816 */ /* 0x004fe40000000000 */
        /* <DEDUP_REMOVED lines=23> */
[----:B------:R-:W3:Y:S01]  /*49f50*/  LDL R5, [R1+0xfac] ;  /* 0x000fac0001057983 */ /* 0x000ee20000100800 */
[----:B------:R-:W-:-:S03]  /*49f60*/  @!P1 IMAD.MOV.U32 R4, RZ, RZ, R30 ;  /* 0x000000ffff049224 */ /* 0x000fc600078e001e */
[----:B------:R-:W4:Y:S01]  /*49f70*/  LDL R30, [R1+0x2bfc] ;  /* 0x002bfc00011e7983 */ /* 0x000f220000100800 */
[----:B--2---:R-:W-:-:S06]  /*49f80*/  PRMT R0, RZ, 0x7610, R0 ;  /* 0x00007610ff007816 */ /* 0x004fcc0000000000 */
[----:B---3--:R-:W2:Y:S04]  /*49f90*/  @!P1 LDG.E.U16 R0, desc[UR8][R4.64] ;  /* 0x0000000804009981 */ /* 0x008ea8000c1e1500 */
        /* <DEDUP_REMOVED lines=12> */
[----:B------:R-:W3:Y:S04]  /*4a060*/  LDL R5, [R1+0xf98] ;  /* 0x000f980001057983 */ /* 0x000ee80000100800 */
[----:B------:R0:W-:Y:S02]  /*4a070*/  STS.U16 [R3+UR5+0xc8c0], R27 ;  /* 0x00c8c01b03007988 */ /* 0x0001e40008000405 */
[----:B0-----:R-:W-:-:S02]  /*4a080*/  PRMT R27, RZ, 0x7610, R27 ;  /* 0x00007610ff1b7816 */ /* 0x001fc4000000001b */
[----:B---3--:R-:W-:-:S04]  /*4a090*/  @!P2 LOP3.LUT R5, R5, R4, RZ, 0x3c, !PT ;  /* 0x000000040505a212 */ /* 0x008fc800078e3cff */
[----:B------:R-:W-:-:S04]  /*4a0a0*/  @!P2 LOP3.LUT R4, R5, R4, RZ, 0x3c, !PT ;  /* 0x000000040504a212 */ /* 0x000fc800078e3cff */
[----:B------:R-:W-:-:S05]  /*4a0b0*/  @!P2 LOP3.LUT R5, R5, R4, RZ, 0x3c, !PT ;  /* 0x000000040505a212 */ /* 0x000fca00078e3cff */
[----:B------:R0:W3:Y:S04]  /*4a0c0*/  @!P2 LDG.E.U16 R27, desc[UR8][R4.64] ;  /* 0x00000008041ba981 */ /* 0x0000e8000c1e1500 */
[----:B------:R-:W0:Y:S04]  /*4a0d0*/  LDL R4, [R1+0xf8c] ;  /* 0x000f8c0001047983 */ /* 0x000e280000100800 */
[----:B------:R-:W0:Y:S04]  /*4a0e0*/  LDL R5, [R1+0xf90] ;  /* 0x000f900001057983 */ /* 0x000e280000100800 */
[----:B------:R1:W-:Y:S02]  /*4a0f0*/  STS.U16 [R3+UR5+0xd480], R24 ;  /* 0x00d4801803007988 */ /* 0x0003e40008000405 */
[----:B-1----:R-:W-:-:S02]  /*4a100*/  PRMT R24, RZ, 0x7610, R24 ;  /* 0x00007610ff187816 */ /* 0x002fc40000000018 */
[----:B0-----:R-:W-:-:S04]  /*4a110*/  @!P1 LOP3.LUT R5, R5, R4, RZ, 0x3c, !PT ;  /* 0x0000000405059212 */ /* 0x001fc800078e3cff */
[----:B------:R-:W-:-:S04]  /*4a120*/  @!P1 LOP3.LUT R4, R5, R4, RZ, 0x3c, !PT ;  /* 0x0000000405049212 */ /* 0x000fc800078e3cff */
[----:B------:R-:W-:Y:S01]  /*4a130*/  @!P1 LOP3.LUT R5, R5, R4, RZ, 0x3c, !PT ;  /* 0x0000000405059212 */ /* 0x000fe200078e3cff */
[----:B---3--:R0:W-:Y:S04]  /*4a140*/  STL [R1+0x68], R27 ;  /* 0x0000681b01007387 */ /* 0x0081e80000100800 */
[----:B------:R1:W3:Y:S01]  /*4a150*/  @!P1 LDG.E.U16 R24, desc[UR8][R4.64] ;  /* 0x0000000804189981 */ /* 0x0002e2000c1e1500 */
[----:B--2---:R-:W-:-:S03]  /*4a160*/  PRMT R0, RZ, 0x7610, R0 ;  /* 0x00007610ff007816 */ /* 0x004fc60000000000 */
[----:B0-----:R-:W2:Y:S04]  /*4a170*/  LDL R27, [R1+0x2c20] ;  /* 0x002c2000011b7983 */ /* 0x001ea80000100800 */
[----:B------:R-:W1:Y:S04]  /*4a180*/  LDL R4, [R1+0xf80] ;  /* 0x000f800001047983 */ /* 0x000e680000100800 */
[----:B------:R-:W1:Y:S02]  /*4a190*/  LDL R5, [R1+0x2c00] ;  /* 0x002c000001057983 */ /* 0x000e640000100800 */
[----:B-1----:R-:W-:-:S04]  /*4a1a0*/  @!P0 LOP3.LUT R5, R5, R4, RZ, 0x3c, !PT ;  /* 0x0000000405058212 */ /* 0x002fc800078e3cff */
[----:B------:R-:W-:-:S04]  /*4a1b0*/  @!P0 LOP3.LUT R4, R5, R4, RZ, 0x3c, !PT ;  /* 0x0000000405048212 */ /* 0x000fc800078e3cff */
[----:B------:R-:W-:-:S05]  /*4a1c0*/  @!P0 LOP3.LUT R5, R5, R4, RZ, 0x3c, !PT ;  /* 0x0000000405058212 */ /* 0x000fca00078e3cff */
[----:B------:R-:W2:Y:S04]  /*4a1d0*/  @!P0 LDG.E.U16 R0, desc[UR8][R4.64] ;  /* 0x0000000804008981 */ /* 0x000ea8000c1e1500 */
[----:B---3--:R0:W-:Y:S04]  /*4a1e0*/  STL [R1+0x64], R24 ;  /* 0x0000641801007387 */ /* 0x0081e80000100800 */
[----:B0-----:R-:W3:Y:S04]  /*4a1f0*/  LDL R24, [R1+0x2c1c] ;  /* 0x002c1c0001187983 */ /* 0x001ee80000100800 */
[----:B--2---:R0:W-:Y:S04]  /*4a200*/  STL [R1+0x60], R0 ;  /* 0x0000600001007387 */ /* 0x0041e80000100800 */
[----:B0-----:R-:W2:Y:S04]  /*4a210*/  LDL.LU R0, [R1+0x2fd0] ;  /* 0x002fd00001007983 */ /* 0x001ea80000300800 */
[----:B------:R-:W2:Y:S04]  /*4a220*/  LDL R5, [R1+0x2bf8] ;  /* 0x002bf80001057983 */ /* 0x000ea80000100800 */
[----:B------:R0:W-:Y:S01]  /*4a230*/  STS.U16 [R3+UR5+0xc480], R28 ;  /* 0x00c4801c03007988 */ /* 0x0001e20008000405 */
[----:B----4-:R-:W-:-:S03]  /*4a240*/  @!P2 IMAD.MOV.U32 R4, RZ, RZ, R30 ;  /* 0x000000ffff04a224 */ /* 0x010fc600078e001e */
        /* <DEDUP_REMOVED lines=8> */
[----:B0-----:R-:W-:-:S03]  /*4a2d0*/  PRMT R28, RZ, 0x7610, R28 ;  /* 0x00007610ff1c7816 */ /* 0x001fc6000000001c */
        /* <DEDUP_REMOVED lines=43> */
[----:B------:R-:W4:Y:S04]  /*4a590*/  LDL R30, [R1+0x2c04] ;  /* 0x002c0400011e7983 */ /* 0x000f280000100800 */
[----:B--2---:R1:W2:Y:S04]  /*4a5a0*/  @!P2 LDG.E.U16 R28, desc[UR8][R4.64] ;  /* 0x00000008041ca981 */ /* 0x0042a8000c1e1500 */
[----:B------:R-:W1:Y:S04]  /*4a5b0*/  LDL R4, [R1+0x2bf0] ;  /* 0x002bf00001047983 */ /* 0x000e680000100800 */
[----:B------:R-:W1:Y:S01]  /*4a5c0*/  LDL R5, [R1+0x2bf4] ;  /* 0x002bf40001057983 */ /* 0x000e620000100800 */
[----:B0-----:R-:W-:-:S02]  /*4a5d0*/  PRMT R3, RZ, 0x7610, R3 ;  /* 0x00007610ff037816 */ /* 0x001fc40000000003 */
[----:B-1----:R-:W-:-:S04]  /*4a5e0*/  @!P1 LOP3.LUT R5, R5, R4, RZ, 0x3c, !PT ;  /* 0x0000000405059212 */ /* 0x002fc800078e3cff */
[----:B------:R-:W-:-:S04]  /*4a5f0*/  @!P1 LOP3.LUT R4, R5, R4, RZ, 0x3c, !PT ;  /* 0x0000000405049212 */ /* 0x000fc800078e3cff */
[----:B------:R-:W-:-:S05]  /*4a600*/  @!P1 LOP3.LUT R5, R5, R4, RZ, 0x3c, !PT ;  /* 0x0000000405059212 */ /* 0x000fca00078e3cff */
[----:B------:R-:W3:Y:S04]  /*4a610*/  @!P1 LDG.E.U16 R3, desc[UR8][R4.64] ;  /* 0x0000000804039981 */ /* 0x000ee8000c1e1500 */
[----:B--2---:R0:W-:Y:S04]  /*4a620*/  STL [R1+0x5c], R28 ;  /* 0x00005c1c01007387 */ /* 0x0041e80000100800 */
[----:B0-----:R-:W2:Y:S04]  /*4a630*/  LDL R28, [R1+0x2c40] ;  /* 0x002c4000011c7983 */ /* 0x001ea80000100800 */
[----:B---3--:R-:W-:Y:S04]  /*4a640*/  STL [R1+0x58], R3 ;  /* 0x0000580301007387 */ /* 0x008fe80000100800 */
[----:B------:R-:W3:Y:S01]  /*4a650*/  LDL R5, [R1+0x2be4] ;  /* 0x002be40001057983 */ /* 0x000ee20000100800 */
[----:B------:R-:W-:Y:S01]  /*4a660*/  PRMT R26, RZ, 0x7610, R26 ;  /* 0x00007610ff1a7816 */ /* 0x000fe2000000001a */
[----:B------:R-:W-:Y:S01]  /*4a670*/  @!P0 IMAD.MOV.U32 R4, RZ, RZ, R27 ;  /* 0x000000ffff048224 */ /* 0x000fe200078e001b */
[----:B------:R-:W-:Y:S01]  /*4a680*/  PRMT R14, RZ, 0x7610, R14 ;  /* 0x00007610ff0e7816 */ /* 0x000fe2000000000e */
[----:B------:R-:W2:Y:S04]  /*4a690*/  LDL R27, [R1+0x2c38] ;  /* 0x002c3800011b7983 */ /* 0x000ea80000100800 */
[----:B---3--:R0:W3:Y:S04]  /*4a6a0*/  @!P0 LDG.E.U16 R26, desc[UR8][R4.64] ;  /* 0x00000008041a8981 */ /* 0x0080e8000c1e1500 */
[----:B------:R-:W2:Y:S01]  /*4a6b0*/  LDL R5, [R1+0x2c18] ;  /* 0x002c180001057983 */ /* 0x000ea20000100800 */
[----:B0-----:R-:W-:-:S03]  /*4a6c0*/  @!P2 IMAD.MOV.U32 R4, RZ, RZ, R24 ;  /* 0x000000ffff04a224 */ /* 0x001fc600078e0018 */
[----:B---3--:R0:W-:Y:S01]  /*4a6d0*/  STL [R1+0x54], R26 ;  /* 0x0000541a01007387 */ /* 0x0081e20000100800 */
[----:B------:R-:W-:Y:S02]  /*4a6e0*/  PRMT R31, RZ, 0x7610, R31 ;  /* 0x00007610ff1f7816 */ /* 0x000fe4000000001f */
[----:B------:R-:W-:Y:S01]  /*4a6f0*/  PRMT R10, RZ, 0x7610, R10 ;  /* 0x00007610ff0a7816 */ /* 0x000fe2000000000a */
[----:B------:R-:W3:Y:S04]  /*4a700*/  LDL R24, [R1+0x2c30] ;  /* 0x002c300001187983 */ /* 0x000ee80000100800 */
[----:B--2---:R1:W2:Y:S04]  /*4a710*/  @!P2 LDG.E.U16 R14, desc[UR8][R4.64] ;  /* 0x00000008040ea981 */ /* 0x0042a8000c1e1500 */
[----:B0-----:R-:W2:Y:S04]  /*4a720*/  LDL R26, [R1+0x2c3c] ;  /* 0x002c3c00011a7983 */ /* 0x001ea80000100800 */
[----:B------:R-:W1:Y:S04]  /*4a730*/  LDL R4, [R1+0x2c10] ;  /* 0x002c100001047983 */ /* 0x000e680000100800 */
[----:B------:R-:W1:Y:S02]  /*4a740*/  LDL R5, [R1+0x2c14] ;  /* 0x002c140001057983 */ /* 0x000e640000100800 */
[----:B-1----:R-:W-:-:S04]  /*4a750*/  @!P1 LOP3.LUT R5, R5, R4, RZ, 0x3c, !PT ;  /* 0x0000000405059212 */ /* 0x002fc800078e3cff */
[----:B------:R-:W-:-:S04]  /*4a760*/  @!P1 LOP3.LUT R4, R5, R4, RZ, 0x3c, !PT ;  /* 0x0000000405049212 */ /* 0x000fc800078e3cff */
[----:B------:R-:W-:-:S05]  /*4a770*/  @!P1 LOP3.LUT R5, R5, R4, RZ, 0x3c, !PT ;  /* 0x0000000405059212 */ /* 0x000fca00078e3cff */
[----:B------:R0:W3:Y:S02]  /*4a780*/  @!P1 LDG.E.U16 R31, desc[UR8][R4.64] ;  /* 0x00000008041f9981 */ /* 0x0000e4000c1e1500 */
[----:B0-----:R-:W-:Y:S02]  /*4a790*/  @!P0 IMAD.MOV.U32 R4, RZ, RZ, R28 ;  /* 0x000000ffff048224 */ /* 0x001fe400078e001c */
[----:B----4-:R-:W-:-:S05]  /*4a7a0*/  @!P0 IMAD.MOV.U32 R5, RZ, RZ, R30 ;  /* 0x000000ffff058224 */ /* 0x010fca00078e001e */
[----:B------:R0:W4:Y:S04]  /*4a7b0*/  @!P0 LDG.E.U16 R10, desc[UR8][R4.64] ;  /* 0x00000008040a8981 */ /* 0x000128000c1e1500 */
[----:B--2---:R1:W-:Y:S04]  /*4a7c0*/  STL [R1+0x50], R14 ;  /* 0x0000500e01007387 */ /* 0x0043e80000100800 */
[----:B-1----:R-:W2:Y:S01]  /*4a7d0*/  LDL R14, [R1+0x2c34] ;  /* 0x002c3400010e7983 */ /* 0x002ea20000100800 */
[----:B------:R-:W-:Y:S01]  /*4a7e0*/  PRMT R7, RZ, 0x7610, R7 ;  /* 0x00007610ff077816 */ /* 0x000fe20000000007 */
[----:B0-----:R-:W-:-:S02]  /*4a7f0*/  @!P2 IMAD.MOV.U32 R4, RZ, RZ, R26 ;  /* 0x000000ffff04a224 */ /* 0x001fc400078e001a */
[----:B------:R-:W-:-:S05]  /*4a800*/  @!P2 IMAD.MOV.U32 R5, RZ, RZ, R27 ;  /* 0x000000ffff05a224 */ /* 0x000fca00078e001b */
[----:B------:R0:W2:Y:S04]  /*4a810*/  @!P2 LDG.E.U16 R7, desc[UR8][R4.64] ;  /* 0x000000080407a981 */ /* 0x0000a8000c1e1500 */
[----:B---3--:R1:W-:Y:S04]  /*4a820*/  STL [R1+0x4c], R31 ;  /* 0x00004c1f01007387 */ /* 0x0083e80000100800 */
[----:B------:R-:W3:Y:S04]  /*4a830*/  LDL R30, [R1+0x2c58] ;  /* 0x002c5800011e7983 */ /* 0x000ee80000100800 */
[----:B------:R-:W3:Y:S04]  /*4a840*/  LDL R28, [R1+0x2c50] ;  /* 0x002c5000011c7983 */ /* 0x000ee80000100800 */
[----:B-1----:R-:W3:Y:S04]  /*4a850*/  LDL R31, [R1+0x2c24] ;  /* 0x002c2400011f7983 */ /* 0x002ee80000100800 */
[----:B----4-:R1:W-:Y:S01]  /*4a860*/  STL [R1+0x48], R10 ;  /* 0x0000480a01007387 */ /* 0x0103e20000100800 */
[----:B------:R-:W-:Y:S01]  /*4a870*/  PRMT R8, RZ, 0x7610, R8 ;  /* 0x00007610ff087816 */ /* 0x000fe20000000008 */
[----:B0-----:R-:W-:Y:S01]  /*4a880*/  @!P1 IMAD.MOV.U32 R5, RZ, RZ, R24 ;  /* 0x000000ffff059224 */ /* 0x001fe200078e0018 */
[----:B------:R-:W-:-:S02]  /*4a890*/  PRMT R29, RZ, 0x7610, R29 ;  /* 0x00007610ff1d7816 */ /* 0x000fc4000000001d */
[----:B------:R-:W-:Y:S01]  /*4a8a0*/  PRMT R9, RZ, 0x7610, R9 ;  /* 0x00007610ff097816 */ /* 0x000fe20000000009 */
[----:B------:R-:W4:Y:S04]  /*4a8b0*/  LDL R27, [R1+0x2c48] ;  /* 0x002c4800011b7983 */ /* 0x000f280000100800 */
[----:B-1----:R-:W4:Y:S01]  /*4a8c0*/  LDL R10, [R1+0x2c54] ;  /* 0x002c5400010a7983 */ /* 0x002f220000100800 */
[----:B--2---:R-:W-:-:S05]  /*4a8d0*/  @!P1 IMAD.MOV.U32 R4, RZ, RZ, R14 ;  /* 0x000000ffff049224 */ /* 0x004fca00078e000e */
[----:B------:R3:W2:Y:S04]  /*4a8e0*/  @!P1 LDG.E.U16 R8, desc[UR8][R4.64] ;  /* 0x0000000804089981 */ /* 0x0006a8000c1e1500 */
[----:B------:R0:W-:Y:S04]  /*4a8f0*/  STL [R1+0x44], R7 ;  /* 0x0000440701007387 */ /* 0x0001e80000100800 */
[----:B------:R-:W2:Y:S04]  /*4a900*/  LDL R26, [R1+0x2c5c] ;  /* 0x002c5c00011a7983 */ /* 0x000ea80000100800 */
[----:B------:R-:W2:Y:S04]  /*4a910*/  LDL R24, [R1+0x2c68] ;  /* 0x002c680001187983 */ /* 0x000ea80000100800 */
[----:B------:R-:W2:Y:S04]  /*4a920*/  LDL R14, [R1+0x2c64] ;  /* 0x002c6400010e7983 */ /* 0x000ea80000100800 */
[----:B0-----:R-:W2:Y:S01]  /*4a930*/  LDL R7, [R1+0x2c4c] ;  /* 0x002c4c0001077983 */ /* 0x001ea20000100800 */
[----:B---3--:R-:W-:-:S02]  /*4a940*/  @!P0 IMAD.MOV.U32 R4, RZ, RZ, R30 ;  /* 0x000000ffff048224 */ /* 0x008fc400078e001e */
[----:B------:R-:W-:-:S05]  /*4a950*/  @!P0 IMAD.MOV.U32 R5, RZ, RZ, R31 ;  /* 0x000000ffff058224 */ /* 0x000fca00078e001f */
[----:B------:R0:W3:Y:S02]  /*4a960*/  @!P0 LDG.E.U16 R29, desc[UR8][R4.64] ;  /* 0x00000008041d8981 */ /* 0x0000e4000c1e1500 */
[----:B0-----:R-:W-:Y:S02]  /*4a970*/  @!P2 IMAD.MOV.U32 R5, RZ, RZ, R28 ;  /* 0x000000ffff05a224 */ /* 0x001fe400078e001c */
[----:B----4-:R-:W-:-:S05]  /*4a980*/  @!P2 IMAD.MOV.U32 R4, RZ, RZ, R10 ;  /* 0x000000ffff04a224 */ /* 0x010fca00078e000a */
[----:B------:R0:W4:Y:S04]  /*4a990*/  @!P2 LDG.E.U16 R9, desc[UR8][R4.64] ;  /* 0x000000080409a981 */ /* 0x000128000c1e1500 */
[----:B--2---:R1:W-:Y:S04]  /*4a9a0*/  STL [R1+0x40], R8 ;  /* 0x0000400801007387 */ /* 0x0043e80000100800 */
[----:B------:R-:W2:Y:S04]  /*4a9b0*/  LDL R10, [R1+0x2c6c] ;  /* 0x002c6c00010a7983 */ /* 0x000ea80000100800 */
[----:B-1----:R-:W2:Y:S01]  /*4a9c0*/  LDL R8, [R1+0x2c70] ;  /* 0x002c700001087983 */ /* 0x002ea20000100800 */
[----:B------:R-:W-:Y:S01]  /*4a9d0*/  PRMT R6, RZ, 0x7610, R6 ;  /* 0x00007610ff067816 */ /* 0x000fe20000000006 */
[----:B0-----:R-:W-:-:S02]  /*4a9e0*/  @!P1 IMAD.MOV.U32 R4, RZ, RZ, R7 ;  /* 0x000000ffff049224 */ /* 0x001fc400078e0007 */
[----:B------:R-:W-:-:S05]  /*4a9f0*/  @!P1 IMAD.MOV.U32 R5, RZ, RZ, R27 ;  /* 0x000000ffff059224 */ /* 0x000fca00078e001b */
[----:B------:R0:W3:Y:S04]  /*4aa00*/  @!P1 LDG.E.U16 R6, desc[UR8][R4.64] ;  /* 0x0000000804069981 */ /* 0x0000e8000c1e1500 */
[----:B----4-:R1:W-:Y:S01]  /*4aa10*/  STL [R1+0x38], R9 ;  /* 0x0000380901007387 */ /* 0x0103e20000100800 */
[----:B------:R-:W-:Y:S01]  /*4aa20*/  PRMT R23, RZ, 0x7610, R23 ;  /* 0x00007610ff177816 */ /* 0x000fe20000000017 */
[----:B0-----:R-:W-:Y:S02]  /*4aa30*/  @!P0 IMAD.MOV.U32 R4, RZ, RZ, R24 ;  /* 0x000000ffff048224 */ /* 0x001fe400078e0018 */
[----:B------:R-:W-:Y:S01]  /*4aa40*/  @!P0 IMAD.MOV.U32 R5, RZ, RZ, R26 ;  /* 0x000000ffff058224 */ /* 0x000fe200078e001a */
[----:B------:R-:W-:Y:S02]  /*4aa50*/  PRMT R19, RZ, 0x7610, R19 ;  /* 0x00007610ff137816 */ /* 0x000fe40000000013 */
[----:B------:R-:W-:Y:S01]  /*4aa60*/  PRMT R17, RZ, 0x7610, R17 ;  /* 0x00007610ff117816 */ /* 0x000fe20000000011 */
[----:B------:R-:W4:Y:S04]  /*4aa70*/  LDL R7, [R1+0x2c7c] ;  /* 0x002c7c0001077983 */ /* 0x000f280000100800 */
[----:B------:R2:W4:Y:S04]  /*4aa80*/  @!P0 LDG.E.U16 R23, desc[UR8][R4.64] ;  /* 0x0000000804178981 */ /* 0x000528000c1e1500 */
[----:B-1----:R-:W4:Y:S01]  /*4aa90*/  LDL R9, [R1+0x2c78] ;  /* 0x002c780001097983 */ /* 0x002f220000100800 */
[----:B--2---:R-:W-:-:S02]  /*4aaa0*/  @!P2 IMAD.MOV.U32 R4, RZ, RZ, R8 ;  /* 0x000000ffff04a224 */ /* 0x004fc400078e0008 */
[----:B------:R-:W-:-:S05]  /*4aab0*/  @!P2 IMAD.MOV.U32 R5, RZ, RZ, R14 ;  /* 0x000000ffff05a224 */ /* 0x000fca00078e000e */
[----:B------:R0:W2:Y:S02]  /*4aac0*/  @!P2 LDG.E.U16 R19, desc[UR8][R4.64] ;  /* 0x000000080413a981 */ /* 0x0000a4000c1e1500 */
[----:B0-----:R-:W-:Y:S02]  /*4aad0*/  @!P1 IMAD.MOV.U32 R5, RZ, RZ, R10 ;  /* 0x000000ffff059224 */ /* 0x001fe400078e000a */
[----:B---3--:R0:W-:Y:S04]  /*4aae0*/  STL [R1+0x34], R6 ;  /* 0x0000340601007387 */ /* 0x0081e80000100800 */
[----:B------:R-:W3:Y:S04]  /*4aaf0*/  LDL R24, [R1+0x2c84] ;  /* 0x002c840001187983 */ /* 0x000ee80000100800 */
[----:B0-----:R-:W3:Y:S01]  /*4ab00*/  LDL R6, [R1+0x2c88] ;  /* 0x002c880001067983 */ /* 0x001ee20000100800 */
[----:B----4-:R-:W-:-:S05]  /*4ab10*/  @!P1 IMAD.MOV.U32 R4, RZ, RZ, R9 ;  /* 0x000000ffff049224 */ /* 0x010fca00078e0009 */
[----:B------:R0:W4:Y:S04]  /*4ab20*/  @!P1 LDG.E.U16 R17, desc[UR8][R4.64] ;  /* 0x0000000804119981 */ /* 0x000128000c1e1500 */
[----:B------:R1:W-:Y:S04]  /*4ab30*/  STL [R1+0x30], R23 ;  /* 0x0000301701007387 */ /* 0x0003e80000100800 */
[----:B------:R-:W4:Y:S04]  /*4ab40*/  LDL R14, [R1+0x2c8c] ;  /* 0x002c8c00010e7983 */ /* 0x000f280000100800 */
[----:B------:R-:W4:Y:S04]  /*4ab50*/  LDL R8, [R1+0x2c98] ;  /* 0x002c980001087983 */ /* 0x000f280000100800 */
[----:B------:R-:W4:Y:S04]  /*4ab60*/  LDL R10, [R1+0x2c9c] ;  /* 0x002c9c00010a7983 */ /* 0x000f280000100800 */
[----:B------:R-:W4:Y:S04]  /*4ab70*/  LDL R9, [R1+0x2ca8] ;  /* 0x002ca80001097983 */ /* 0x000f280000100800 */
[----:B-1----:R-:W4:Y:S04]  /*4ab80*/  LDL R23, [R1+0x2c90] ;  /* 0x002c900001177983 */ /* 0x002f280000100800 */
[----:B--2---:R1:W-:Y:S04]  /*4ab90*/  STL [R1+0x2c], R19 ;  /* 0x00002c1301007387 */ /* 0x0043e80000100800 */
[----:B------:R-:W-:Y:S01]  /*4aba0*/  STL [R1+0x3c], R29 ;  /* 0x00003c1d01007387 */ /* 0x000fe20000100800 */
[----:B0-----:R-:W-:-:S03]  /*4abb0*/  @!P0 IMAD.MOV.U32 R5, RZ, RZ, R7 ;  /* 0x000000ffff058224 */ /* 0x001fc600078e0007 */
[----:B-1----:R-:W2:Y:S01]  /*4abc0*/  LDL R19, [R1+0x2ca4] ;  /* 0x002ca40001137983 */ /* 0x002ea20000100800 */
[----:B---3--:R-:W-:-:S03]  /*4abd0*/  @!P0 IMAD.MOV.U32 R4, RZ, RZ, R6 ;  /* 0x000000ffff048224 */ /* 0x008fc600078e0006 */
[----:B----4-:R0:W-:Y:S04]  /*4abe0*/  STL [R1+0x28], R17 ;  /* 0x0000281101007387 */ /* 0x0101e80000100800 */
[----:B------:R-:W3:Y:S04]  /*4abf0*/  LDL R7, [R1+0x2cac] ;  /* 0x002cac0001077983 */ /* 0x000ee80000100800 */
[----:B------:R-:W4:Y:S04]  /*4ac00*/  LDL R6, [R1+0x2cb8] ;  /* 0x002cb80001067983 */ /* 0x000f280000100800 */
[----:B0-----:R-:W3:Y:S01]  /*4ac10*/  LDL R17, [R1+0x2cb0] ;  /* 0x002cb00001117983 */ /* 0x001ee20000100800 */
[----:B------:R-:W-:-:S02]  /*4ac20*/  PRMT R25, RZ, 0x7610, R25 ;  /* 0x00007610ff197816 */ /* 0x000fc40000000019 */
[----:B------:R-:W-:-:S04]  /*4ac30*/  PRMT R22, RZ, 0x7610, R22 ;  /* 0x00007610ff167816 */ /* 0x000fc80000000016 */
[----:B------:R0:W4:Y:S01]  /*4ac40*/  @!P0 LDG.E.U16 R25, desc[UR8][R4.64] ;  /* 0x0000000804198981 */ /* 0x000122000c1e1500 */
[----:B------:R-:W-:Y:S01]  /*4ac50*/  PRMT R21, RZ, 0x7610, R21 ;  /* 0x00007610ff157816 */ /* 0x000fe20000000015 */
[----:B0-----:R-:W-:Y:S02]  /*4ac60*/  @!P2 IMAD.MOV.U32 R4, RZ, RZ, R23 ;  /* 0x000000ffff04a224 */ /* 0x001fe400078e0017 */
[----:B------:R-:W-:-:S05]  /*4ac70*/  @!P2 IMAD.MOV.U32 R5, RZ, RZ, R24 ;  /* 0x000000ffff05a224 */ /* 0x000fca00078e0018 */
[----:B------:R0:W4:Y:S01]  /*4ac80*/  @!P2 LDG.E.U16 R22, desc[UR8][R4.64] ;  /* 0x000000080416a981 */ /* 0x000122000c1e1500 */
[----:B------:R-:W-:Y:S01]  /*4ac90*/  PRMT R20, RZ, 0x7610, R20 ;  /* 0x00007610ff147816 */ /* 0x000fe20000000014 */
[----:B0-----:R-:W-:Y:S02]  /*4aca0*/  @!P1 IMAD.MOV.U32 R4, RZ, RZ, R8 ;  /* 0x000000ffff049224 */ /* 0x001fe400078e0008 */
[----:B------:R-:W-:Y:S01]  /*4acb0*/  @!P1 IMAD.MOV.U32 R5, RZ, RZ, R14 ;  /* 0x000000ffff059224 */ /* 0x000fe200078e000e */
[----:B------:R-:W-:Y:S02]  /*4acc0*/  PRMT R16, RZ, 0x7610, R16 ;  /* 0x00007610ff107816 */ /* 0x000fe40000000010 */
[----:B------:R-:W-:Y:S01]  /*4acd0*/  PRMT R15, RZ, 0x7610, R15 ;  /* 0x00007610ff0f7816 */ /* 0x000fe2000000000f */
[----:B------:R-:W4:Y:S04]  /*4ace0*/  LDL R14, [R1+0x2cbc] ;  /* 0x002cbc00010e7983 */ /* 0x000f280000100800 */
[----:B------:R0:W4:Y:S04]  /*4acf0*/  @!P1 LDG.E.U16 R21, desc[UR8][R4.64] ;  /* 0x0000000804159981 */ /* 0x000128000c1e1500 */
[----:B------:R-:W4:Y:S01]  /*4ad00*/  LDL R8, [R1+0x2cc8] ;  /* 0x002cc80001087983 */ /* 0x000f220000100800 */
[----:B0-----:R-:W-:-:S02]  /*4ad10*/  @!P0 IMAD.MOV.U32 R4, RZ, RZ, R9 ;  /* 0x000000ffff048224 */ /* 0x001fc400078e0009 */
[----:B------:R-:W-:Y:S01]  /*4ad20*/  @!P0 IMAD.MOV.U32 R5, RZ, RZ, R10 ;  /* 0x000000ffff058224 */ /* 0x000fe200078e000a */
[----:B------:R-:W4:Y:S04]  /*4ad30*/  LDL R9, [R1+0x2ce8] ;  /* 0x002ce80001097983 */ /* 0x000f280000100800 */
[----:B------:R-:W4:Y:S04]  /*4ad40*/  LDL R10, [R1+0x2cdc] ;  /* 0x002cdc00010a7983 */ /* 0x000f280000100800 */
[----:B------:R2:W4:Y:S02]  /*4ad50*/  @!P0 LDG.E.U16 R20, desc[UR8][R4.64] ;  /* 0x0000000804148981 */ /* 0x000524000c1e1500 */
[----:B--2---:R-:W-:-:S02]  /*4ad60*/  @!P2 IMAD.MOV.U32 R5, RZ, RZ, R19 ;  /* 0x000000ffff05a224 */ /* 0x004fc400078e0013 */
[----:B---3--:R-:W-:Y:S02]  /*4ad70*/  @!P2 IMAD.MOV.U32 R4, RZ, RZ, R17 ;  /* 0x000000ffff04a224 */ /* 0x008fe400078e0011 */
[----:B------:R-:W2:Y:S04]  /*4ad80*/  LDL R17, [R1+0x2ce4] ;  /* 0x002ce40001117983 */ /* 0x000ea80000100800 */
[----:B------:R4:W3:Y:S02]  /*4ad90*/  @!P2 LDG.E.U16 R16, desc[UR8][R4.64] ;  /* 0x000000080410a981 */ /* 0x0008e4000c1e1500 */
[----:B----4-:R-:W-:Y:S02]  /*4ada0*/  @!P1 IMAD.MOV.U32 R4, RZ, RZ, R6 ;  /* 0x000000ffff049224 */ /* 0x010fe400078e0006 */
[----:B------:R-:W-:Y:S01]  /*4adb0*/  @!P1 IMAD.MOV.U32 R5, RZ, RZ, R7 ;  /* 0x000000ffff059224 */ /* 0x000fe200078e0007 */
[----:B------:R-:W4:Y:S04]  /*4adc0*/  LDL R6, [R1+0x2cf0] ;  /* 0x002cf00001067983 */ /* 0x000f280000100800 */
[----:B------:R-:W2:Y:S04]  /*4add0*/  LDL R7, [R1+0x2cf8] ;  /* 0x002cf80001077983 */ /* 0x000ea80000100800 */
[----:B------:R0:W2:Y:S01]  /*4ade0*/  @!P1 LDG.E.U16 R15, desc[UR8][R4.64] ;  /* 0x00000008040f9981 */ /* 0x0000a2000c1e1500 */
[----:B------:R-:W-:Y:S01]  /*4adf0*/  PRMT R11, RZ, 0x7610, R11 ;  /* 0x00007610ff0b7816 */ /* 0x000fe2000000000b */
[----:B0-----:R-:W-:-:S02]  /*4ae00*/  @!P0 IMAD.MOV.U32 R5, RZ, RZ, R14 ;  /* 0x000000ffff058224 */ /* 0x001fc400078e000e */
[----:B------:R-:W-:-:S05]  /*4ae10*/  @!P0 IMAD.MOV.U32 R4, RZ, RZ, R8 ;  /* 0x000000ffff048224 */ /* 0x000fca00078e0008 */
[----:B------:R0:W3:Y:S04]  /*4ae20*/  @!P0 LDG.E.U16 R11, desc[UR8][R4.64] ;  /* 0x00000008040b8981 */ /* 0x0000e8000c1e1500 */
[----:B--2---:R1:W-:Y:S01]  /*4ae30*/  STL [R1+0x10], R15 ;  /* 0x0000100f01007387 */ /* 0x0043e20000100800 */
[----:B------:R-:W-:Y:S01]  /*4ae40*/  PRMT R18, RZ, 0x7610, R18 ;  /* 0x00007610ff127816 */ /* 0x000fe20000000012 */
[----:B0-----:R-:W-:Y:S02]  /*4ae50*/  @!P0 IMAD.MOV.U32 R4, RZ, RZ, R9 ;  /* 0x000000ffff048224 */ /* 0x001fe400078e0009 */
[----:B------:R-:W-:Y:S01]  /*4ae60*/  @!P0 IMAD.MOV.U32 R5, RZ, RZ, R10 ;  /* 0x000000ffff058224 */ /* 0x000fe200078e000a */
[----:B------:R-:W-:Y:S01]  /*4ae70*/  PRMT R60, RZ, 0x7610, R60 ;  /* 0x00007610ff3c7816 */ /* 0x000fe2000000003c */
[----:B------:R-:W2:Y:S04]  /*4ae80*/  LDL R14, [R1+0x2d5c] ;  /* 0x002d5c00010e7983 */ /* 0x000ea80000100800 */
[----:B------:R4:W2:Y:S04]  /*4ae90*/  @!P0 LDG.E.U16 R18, desc[UR8][R4.64] ;  /* 0x0000000804128981 */ /* 0x0008a8000c1e1500 */
[----:B------:R-:W2:Y:S04]  /*4aea0*/  LDL R8, [R1+0x2d68] ;  /* 0x002d680001087983 */ /* 0x000ea80000100800 */
[----:B-1----:R-:W2:Y:S04]  /*4aeb0*/  LDL R15, [R1+0x2cec] ;  /* 0x002cec00010f7983 */ /* 0x002ea80000100800 */
[----:B------:R-:W-:Y:S04]  /*4aec0*/  STL [R1+0x24], R25 ;  /* 0x0000241901007387 */ /* 0x000fe80000100800 */
[----:B---3--:R0:W-:Y:S04]  /*4aed0*/  STL [R1+0x14], R16 ;  /* 0x0000141001007387 */ /* 0x0081e80000100800 */
[----:B------:R-:W3:Y:S01]  /*4aee0*/  LDL R9, [R1+0x2d70] ;  /* 0x002d700001097983 */ /* 0x000ee20000100800 */
[----:B----4-:R-:W-:-:S02]  /*4aef0*/  @!P2 IMAD.MOV.U32 R4, RZ, RZ, R6 ;  /* 0x000000ffff04a224 */ /* 0x010fc400078e0006 */
[----:B------:R-:W-:Y:S01]  /*4af00*/  @!P2 IMAD.MOV.U32 R5, RZ, RZ, R17 ;  /* 0x000000ffff05a224 */ /* 0x000fe200078e0011 */
[----:B------:R-:W-:Y:S01]  /*4af10*/  PRMT R58, RZ, 0x7610, R58 ;  /* 0x00007610ff3a7816 */ /* 0x000fe2000000003a */
[----:B0-----:R-:W4:Y:S04]  /*4af20*/  LDL R16, [R1+0x2d64] ;  /* 0x002d640001107983 */ /* 0x001f280000100800 */
[----:B------:R0:W3:Y:S04]  /*4af30*/  @!P2 LDG.E.U16 R60, desc[UR8][R4.64] ;  /* 0x00000008043ca981 */ /* 0x0000e8000c1e1500 */
[----:B------:R-:W-:Y:S01]  /*4af40*/  STL [R1+0x20], R22 ;  /* 0x0000201601007387 */ /* 0x000fe20000100800 */
[----:B0-----:R-:W-:-:S03]  /*4af50*/  @!P1 IMAD.MOV.U32 R4, RZ, RZ, R7 ;  /* 0x000000ffff049224 */ /* 0x001fc600078e0007 */
[----:B------:R0:W-:Y:S04]  /*4af60*/  STL [R1+0xc], R11 ;  /* 0x00000c0b01007387 */ /* 0x0001e80000100800 */
[----:B------:R-:W4:Y:S04]  /*4af70*/  LDL R10, [R1+0x2d78] ;  /* 0x002d7800010a7983 */ /* 0x000f280000100800 */
[----:B0-----:R-:W4:Y:S01]  /*4af80*/  LDL R11, [R1+0x2d6c] ;  /* 0x002d6c00010b7983 */ /* 0x001f220000100800 */
[----:B--2---:R-:W-:-:S05]  /*4af90*/  @!P1 IMAD.MOV.U32 R5, RZ, RZ, R15 ;  /* 0x000000ffff059224 */ /* 0x004fca00078e000f */
[----:B------:R0:W2:Y:S01]  /*4afa0*/  @!P1 LDG.E.U16 R58, desc[UR8][R4.64] ;  /* 0x00000008043a9981 */ /* 0x0000a2000c1e1500 */
[----:B------:R-:W-:-:S03]  /*4afb0*/  PRMT R38, RZ, 0x7610, R38 ;  /* 0x00007610ff267816 */ /* 0x000fc60000000026 */
[----:B------:R1:W-:Y:S04]  /*4afc0*/  STL [R1+0x1c], R21 ;  /* 0x00001c1501007387 */ /* 0x0003e80000100800 */
[----:B------:R-:W2:Y:S01]  /*4afd0*/  LDL R6, [R1+0x2de8] ;  /* 0x002de80001067983 */ /* 0x000ea20000100800 */
[----:B------:R-:W-:Y:S01]  /*4afe0*/  PRMT R36, RZ, 0x7610, R36 ;  /* 0x00007610ff247816 */ /* 0x000fe20000000024 */
[----:B0-----:R-:W-:Y:S02]  /*4aff0*/  @!P0 IMAD.MOV.U32 R4, RZ, RZ, R8 ;  /* 0x000000ffff048224 */ /* 0x001fe400078e0008 */
[----:B------:R-:W-:Y:S01]  /*4b000*/  @!P0 IMAD.MOV.U32 R5, RZ, RZ, R14 ;  /* 0x000000ffff058224 */ /* 0x000fe200078e000e */
[----:B---3--:R-:W-:Y:S04]  /*4b010*/  STL [R1+0x2fb4], R60 ;  /* 0x002fb43c01007387 */ /* 0x008fe80000100800 */
[----:B------:R0:W-:Y:S04]  /*4b020*/  STL [R1+0x18], R20 ;  /* 0x0000181401007387 */ /* 0x0001e80000100800 */
[----:B------:R-:W3:Y:S04]  /*4b030*/  LDL R7, [R1+0x2ddc] ;  /* 0x002ddc0001077983 */ /* 0x000ee80000100800 */
[----:B------:R0:W3:Y:S02]  /*4b040*/  @!P0 LDG.E.U16 R38, desc[UR8][R4.64] ;  /* 0x0000000804268981 */ /* 0x0000e4000c1e1500 */
[----:B0-----:R-:W-:-:S02]  /*4b050*/  @!P2 IMAD.MOV.U32 R4, RZ, RZ, R9 ;  /* 0x000000ffff04a224 */ /* 0x001fc400078e0009 */
[----:B----4-:R-:W-:-:S05]  /*4b060*/  @!P2 IMAD.MOV.U32 R5, RZ, RZ, R16 ;  /* 0x000000ffff05a224 */ /* 0x010fca00078e0010 */
[----:B------:R0:W4:Y:S01]  /*4b070*/  @!P2 LDG.E.U16 R36, desc[UR8][R4.64] ;  /* 0x000000080424a981 */ /* 0x000122000c1e1500 */
[----:B------:R-:W-:Y:S01]  /*4b080*/  PRMT R34, RZ, 0x7610, R34 ;  /* 0x00007610ff227816 */ /* 0x000fe20000000022 */
[----:B0-----:R-:W-:Y:S02]  /*4b090*/  @!P1 IMAD.MOV.U32 R4, RZ, RZ, R10 ;  /* 0x000000ffff049224 */ /* 0x001fe400078e000a */
[----:B------:R-:W-:-:S05]  /*4b0a0*/  @!P1 IMAD.MOV.U32 R5, RZ, RZ, R11 ;  /* 0x000000ffff059224 */ /* 0x000fca00078e000b */
[----:B------:R0:W4:Y:S04]  /*4b0b0*/  @!P1 LDG.E.U16 R34, desc[UR8][R4.64] ;  /* 0x0000000804229981 */ /* 0x000128000c1e1500 */
[----:B--2---:R-:W-:Y:S04]  /*4b0c0*/  STL [R1+0x2fb8], R58 ;  /* 0x002fb83a01007387 */ /* 0x004fe80000100800 */
[----:B------:R-:W2:Y:S04]  /*4b0d0*/  LDL R15, [R1+0x2de4] ;  /* 0x002de400010f7983 */ /* 0x000ea80000100800 */
[----:B------:R-:W2:Y:S01]  /*4b0e0*/  LDL R14, [R1+0x2df0] ;  /* 0x002df000010e7983 */ /* 0x000ea20000100800 */
[----:B0-----:R-:W-:-:S03]  /*4b0f0*/  PRMT R4, RZ, 0x7610, R4 ;  /* 0x00007610ff047816 */ /* 0x001fc60000000004 */
[----:B------:R-:W2:Y:S01]  /*4b100*/  LDL R8, [R1+0x2df8] ;  /* 0x002df80001087983 */ /* 0x000ea20000100800 */
[----:B------:R-:W-:-:S03]  /*4b110*/  PRMT R5, RZ, 0x7610, R5 ;  /* 0x00007610ff057816 */ /* 0x000fc60000000005 */
[----:B---3--:R2:W3:Y:S04]  /*4b120*/  @!P0 LDG.E.U16 R4, desc[UR8][R6.64] ;  /* 0x0000000806048981 */ /* 0x0084e8000c1e1500 */
[----:B------:R-:W-:Y:S04]  /*4b130*/  STL [R1+0x2fbc], R38 ;  /* 0x002fbc2601007387 */ /* 0x000fe80000100800 */
[----:B------:R-:W3:Y:S04]  /*4b140*/  LDL R9, [R1+0x2dec] ;  /* 0x002dec0001097983 */ /* 0x000ee80000100800 */
[----:B----4-:R-:W-:Y:S04]  /*4b150*/  STL [R1+0x2fc0], R36 ;  /* 0x002fc02401007387 */ /* 0x010fe80000100800 */
[----:B-1----:R-:W4:Y:S04]  /*4b160*/  LDL R21, [R1+0x2e5c] ;  /* 0x002e5c0001157983 */ /* 0x002f280000100800 */
[----:B------:R-:W4:Y:S04]  /*4b170*/  LDL R20, [R1+0x2e68] ;  /* 0x002e680001147983 */ /* 0x000f280000100800 */
[----:B------:R-:W4:Y:S04]  /*4b180*/  LDL R11, [R1+0x2e64] ;  /* 0x002e6400010b7983 */ /* 0x000f280000100800 */
[----:B------:R-:W4:Y:S04]  /*4b190*/  LDL R10, [R1+0x2e70] ;  /* 0x002e7000010a7983 */ /* 0x000f280000100800 */
[----:B------:R-:W-:Y:S04]  /*4b1a0*/  STL [R1+0x2fc4], R34 ;  /* 0x002fc42201007387 */ /* 0x000fe80000100800 */
[----:B------:R0:W-:Y:S04]  /*4b1b0*/  STL [R1], R18 ;  /* 0x0000001201007387 */ /* 0x0001e80000100800 */
[----:B------:R-:W4:Y:S04]  /*4b1c0*/  LDL R17, [R1+0x2e78] ;  /* 0x002e780001117983 */ /* 0x000f280000100800 */
[----:B------:R-:W4:Y:S01]  /*4b1d0*/  LDL R19, [R1+0x2e6c] ;  /* 0x002e6c0001137983 */ /* 0x000f220000100800 */
[----:B--2---:R-:W-:-:S02]  /*4b1e0*/  @!P2 IMAD.MOV.U32 R7, RZ, RZ, R15 ;  /* 0x000000ffff07a224 */ /* 0x004fc400078e000f */
[----:B------:R-:W-:-:S05]  /*4b1f0*/  @!P2 IMAD.MOV.U32 R6, RZ, RZ, R14 ;  /* 0x000000ffff06a224 */ /* 0x000fca00078e000e */
[----:B------:R1:W2:Y:S04]  /*4b200*/  @!P2 LDG.E.U16 R5, desc[UR8][R6.64] ;  /* 0x000000080605a981 */ /* 0x0002a8000c1e1500 */
[----:B---3--:R3:W-:Y:S04]  /*4b210*/  STL [R1+0x2fc8], R4 ;  /* 0x002fc80401007387 */ /* 0x0087e80000100800 */
[----:B0-----:R-:W3:Y:S04]  /*4b220*/  LDL R18, [R1+0x2edc] ;  /* 0x002edc0001127983 */ /* 0x001ee80000100800 */
[----:B------:R-:W3:Y:S01]  /*4b230*/  LDL R16, [R1+0x2ee8] ;  /* 0x002ee80001107983 */ /* 0x000ee20000100800 */
[----:B-1----:R-:W-:-:S02]  /*4b240*/  PRMT R6, RZ, 0x7610, R6 ;  /* 0x00007610ff067816 */ /* 0x002fc40000000006 */
[----:B------:R-:W-:-:S04]  /*4b250*/  PRMT R7, RZ, 0x7610, R7 ;  /* 0x00007610ff077816 */ /* 0x000fc80000000007 */
[----:B------:R4:W3:Y:S02]  /*4b260*/  @!P1 LDG.E.U16 R6, desc[UR8][R8.64] ;  /* 0x0000000808069981 */ /* 0x0008e4000c1e1500 */
[----:B----4-:R-:W-:Y:S02]  /*4b270*/  @!P0 IMAD.MOV.U32 R9, RZ, RZ, R21 ;  /* 0x000000ffff098224 */ /* 0x010fe400078e0015 */
[----:B------:R-:W-:-:S05]  /*4b280*/  @!P0 IMAD.MOV.U32 R8, RZ, RZ, R20 ;  /* 0x000000ffff088224 */ /* 0x000fca00078e0014 */
[----:B------:R0:W4:Y:S02]  /*4b290*/  @!P0 LDG.E.U16 R7, desc[UR8][R8.64] ;  /* 0x0000000808078981 */ /* 0x000124000c1e1500 */
[----:B0-----:R-:W-:-:S06]  /*4b2a0*/  PRMT R8, RZ, 0x7610, R8 ;  /* 0x00007610ff087816 */ /* 0x001fcc0000000008 */
[----:B------:R0:W4:Y:S02]  /*4b2b0*/  @!P2 LDG.E.U16 R8, desc[UR8][R10.64] ;  /* 0x000000080a08a981 */ /* 0x000124000c1e1500 */
[----:B0-----:R-:W-:Y:S02]  /*4b2c0*/  @!P1 IMAD.MOV.U32 R10, RZ, RZ, R17 ;  /* 0x000000ffff0a9224 */ /* 0x001fe400078e0011 */
[----:B--2---:R0:W-:Y:S04]  /*4b2d0*/  STL [R1+0x2fcc], R5 ;  /* 0x002fcc0501007387 */ /* 0x0041e80000100800 */
[----:B------:R-:W2:Y:S04]  /*4b2e0*/  LDL R15, [R1+0x2ee4] ;  /* 0x002ee400010f7983 */ /* 0x000ea80000100800 */
[----:B------:R-:W2:Y:S04]  /*4b2f0*/  LDL R14, [R1+0x2ef0] ;  /* 0x002ef000010e7983 */ /* 0x000ea80000100800 */
[----:B------:R-:W4:Y:S04]  /*4b300*/  LDL R20, [R1+0x2eec] ;  /* 0x002eec0001147983 */ /* 0x000f280000100800 */
[----:B---3--:R-:W3:Y:S04]  /*4b310*/  LDL R4, [R1+0x2ef8] ;  /* 0x002ef80001047983 */ /* 0x008ee80000100800 */
[----:B------:R-:W4:Y:S01]  /*4b320*/  LDL R17, [R1+0x2cc4] ;  /* 0x002cc40001117983 */ /* 0x000f220000100800 */
[----:B------:R-:W-:Y:S01]  /*4b330*/  PRMT R9, RZ, 0x7610, R9 ;  /* 0x00007610ff097816 */ /* 0x000fe20000000009 */
[----:B------:R-:W-:Y:S01]  /*4b340*/  @!P1 IMAD.MOV.U32 R11, RZ, RZ, R19 ;  /* 0x000000ffff0b9224 */ /* 0x000fe200078e0013 */
[----:B------:R-:W-:Y:S01]  /*4b350*/  PRMT R12, RZ, 0x7610, R12 ;  /* 0x00007610ff0c7816 */ /* 0x000fe2000000000c */
[----:B------:R-:W4:Y:S04]  /*4b360*/  LDL R22, [R1+0x2ccc] ;  /* 0x002ccc0001167983 */ /* 0x000f280000100800 */
[----:B0-----:R-:W4:Y:S04]  /*4b370*/  LDL R5, [R1+0x2cd0] ;  /* 0x002cd00001057983 */ /* 0x001f280000100800 */
[----:B------:R0:W4:Y:S01]  /*4b380*/  @!P1 LDG.E.U16 R9, desc[UR8][R10.64] ;  /* 0x000000080a099981 */ /* 0x000122000c1e1500 */
[----:B------:R-:W-:-:S03]  /*4b390*/  PRMT R0, RZ, 0x7610, R0 ;  /* 0x00007610ff007816 */ /* 0x000fc60000000000 */
[----:B------:R-:W4:Y:S04]  /*4b3a0*/  LDL R21, [R1+0x2cfc] ;  /* 0x002cfc0001157983 */ /* 0x000f280000100800 */
[----:B------:R-:W4:Y:S01]  /*4b3b0*/  LDL R19, [R1+0x2d10] ;  /* 0x002d100001137983 */ /* 0x000f220000100800 */
[----:B0-----:R-:W-:Y:S02]  /*4b3c0*/  @!P0 IMAD.MOV.U32 R10, RZ, RZ, R16 ;  /* 0x000000ffff0a8224 */ /* 0x001fe400078e0010 */
[----:B------:R-:W-:Y:S01]  /*4b3d0*/  @!P0 IMAD.MOV.U32 R11, RZ, RZ, R18 ;  /* 0x000000ffff0b8224 */ /* 0x000fe200078e0012 */
[----:B------:R-:W4:Y:S04]  /*4b3e0*/  LDL R16, [R1+0x2cd8] ;  /* 0x002cd80001107983 */ /* 0x000f280000100800 */
[----:B------:R-:W4:Y:S04]  /*4b3f0*/  LDL R18, [R1+0x2d08] ;  /* 0x002d080001127983 */ /* 0x000f280000100800 */
[----:B------:R0:W4:Y:S02]  /*4b400*/  @!P0 LDG.E.U16 R12, desc[UR8][R10.64] ;  /* 0x000000080a0c8981 */ /* 0x000124000c1e1500 */
[----:B0-----:R-:W-:-:S02]  /*4b410*/  PRMT R11, RZ, 0x7610, R11 ;  /* 0x00007610ff0b7816 */ /* 0x001fc4000000000b */
[----:B------:R-:W-:-:S04]  /*4b420*/  PRMT R10, RZ, 0x7610, R10 ;  /* 0x00007610ff0a7816 */ /* 0x000fc8000000000a */
[----:B--2---:R3:W2:Y:S02]  /*4b430*/  @!P2 LDG.E.U16 R11, desc[UR8][R14.64] ;  /* 0x000000080e0ba981 */ /* 0x0046a4000c1e1500 */
[----:B---3--:R-:W-:Y:S02]  /*4b440*/  @!P1 IMAD.MOV.U32 R14, RZ, RZ, R4 ;  /* 0x000000ffff0e9224 */ /* 0x008fe400078e0004 */
[----:B----4-:R-:W-:Y:S01]  /*4b450*/  @!P1 IMAD.MOV.U32 R15, RZ, RZ, R20 ;  /* 0x000000ffff0f9224 */ /* 0x010fe200078e0014 */
[----:B------:R-:W3:Y:S04]  /*4b460*/  LDL R4, [R1+0x2d18] ;  /* 0x002d180001047983 */ /* 0x000ee80000100800 */
[----:B------:R-:W4:Y:S04]  /*4b470*/  LDL R20, [R1+0x2d04] ;  /* 0x002d040001147983 */ /* 0x000f280000100800 */
[----:B------:R0:W2:Y:S02]  /*4b480*/  @!P1 LDG.E.U16 R10, desc[UR8][R14.64] ;  /* 0x000000080e0a9981 */ /* 0x0000a4000c1e1500 */
[----:B0-----:R-:W-:-:S02]  /*4b490*/  @!P2 IMAD.MOV.U32 R14, RZ, RZ, R5 ;  /* 0x000000ffff0ea224 */ /* 0x001fc400078e0005 */
[----:B------:R-:W-:Y:S01]  /*4b4a0*/  @!P2 IMAD.MOV.U32 R15, RZ, RZ, R17 ;  /* 0x000000ffff0fa224 */ /* 0x000fe200078e0011 */
[----:B------:R-:W-:Y:S01]  /*4b4b0*/  PRMT R2, RZ, 0x7610, R2 ;  /* 0x00007610ff027816 */ /* 0x000fe20000000002 */
[----:B------:R-:W2:Y:S04]  /*4b4c0*/  LDL R17, [R1+0x2d0c] ;  /* 0x002d0c0001117983 */ /* 0x000ea80000100800 */
[----:B------:R0:W2:Y:S04]  /*4b4d0*/  @!P2 LDG.E.U16 R0, desc[UR8][R14.64] ;  /* 0x000000080e00a981 */ /* 0x0000a8000c1e1500 */
[----:B------:R-:W3:Y:S01]  /*4b4e0*/  LDL R5, [R1+0x2d28] ;  /* 0x002d280001057983 */ /* 0x000ee20000100800 */
[----:B0-----:R-:W-:-:S02]  /*4b4f0*/  @!P1 IMAD.MOV.U32 R14, RZ, RZ, R16 ;  /* 0x000000ffff0e9224 */ /* 0x001fc400078e0010 */
[----:B------:R-:W-:-:S05]  /*4b500*/  @!P1 IMAD.MOV.U32 R15, RZ, RZ, R22 ;  /* 0x000000ffff0f9224 */ /* 0x000fca00078e0016 */
[----:B------:R0:W3:Y:S01]  /*4b510*/  @!P1 LDG.E.U16 R2, desc[UR8][R14.64] ;  /* 0x000000080e029981 */ /* 0x0000e2000c1e1500 */
[----:B------:R-:W-:Y:S01]  /*4b520*/  PRMT R56, RZ, 0x7610, R56 ;  /* 0x00007610ff387816 */ /* 0x000fe20000000038 */
[----:B0-----:R-:W-:Y:S02]  /*4b530*/  @!P0 IMAD.MOV.U32 R14, RZ, RZ, R18 ;  /* 0x000000ffff0e8224 */ /* 0x001fe400078e0012 */
[----:B------:R-:W-:-:S05]  /*4b540*/  @!P0 IMAD.MOV.U32 R15, RZ, RZ, R21 ;  /* 0x000000ffff0f8224 */ /* 0x000fca00078e0015 */
[----:B------:R0:W3:Y:S01]  /*4b550*/  @!P0 LDG.E.U16 R56, desc[UR8][R14.64] ;  /* 0x000000080e388981 */ /* 0x0000e2000c1e1500 */
[----:B------:R-:W-:Y:S01]  /*4b560*/  PRMT R54, RZ, 0x7610, R54 ;  /* 0x00007610ff367816 */ /* 0x000fe20000000036 */
[----:B0-----:R-:W-:Y:S01]  /*4b570*/  @!P2 IMAD.MOV.U32 R14, RZ, RZ, R19 ;  /* 0x000000ffff0ea224 */ /* 0x001fe200078e0013 */
[----:B------:R-:W-:Y:S01]  /*4b580*/  PRMT R52, RZ, 0x7610, R52 ;  /* 0x00007610ff347816 */ /* 0x000fe20000000034 */
[----:B----4-:R-:W-:-:S05]  /*4b590*/  @!P2 IMAD.MOV.U32 R15, RZ, RZ, R20 ;  /* 0x000000ffff0fa224 */ /* 0x010fca00078e0014 */
[----:B------:R3:W4:Y:S04]  /*4b5a0*/  @!P2 LDG.E.U16 R54, desc[UR8][R14.64] ;  /* 0x000000080e36a981 */ /* 0x000728000c1e1500 */
[----:B--2---:R0:W-:Y:S01]  /*4b5b0*/  STL [R1+0x2f84], R0 ;  /* 0x002f840001007387 */ /* 0x0041e20000100800 */
[----:B---3--:R-:W-:Y:S02]  /*4b5c0*/  @!P1 IMAD.MOV.U32 R14, RZ, RZ, R4 ;  /* 0x000000ffff0e9224 */ /* 0x008fe400078e0004 */
[----:B------:R-:W-:Y:S01]  /*4b5d0*/  @!P1 IMAD.MOV.U32 R15, RZ, RZ, R17 ;  /* 0x000000ffff0f9224 */ /* 0x000fe200078e0011 */
[----:B------:R-:W2:Y:S04]  /*4b5e0*/  LDL R16, [R1+0x2d30] ;  /* 0x002d300001107983 */ /* 0x000ea80000100800 */
[----:B------:R1:W3:Y:S04]  /*4b5f0*/  @!P1 LDG.E.U16 R52, desc[UR8][R14.64] ;  /* 0x000000080e349981 */ /* 0x0002e8000c1e1500 */
[----:B0-----:R-:W2:Y:S01]  /*4b600*/  LDL R0, [R1+0x2d1c] ;  /* 0x002d1c0001007983 */ /* 0x001ea20000100800 */
[----:B------:R-:W-:-:S03]  /*4b610*/  PRMT R50, RZ, 0x7610, R50 ;  /* 0x00007610ff327816 */ /* 0x000fc60000000032 */
[----:B------:R0:W-:Y:S04]  /*4b620*/  STL [R1+0x2f88], R2 ;  /* 0x002f880201007387 */ /* 0x0001e80000100800 */
[----:B------:R-:W3:Y:S04]  /*4b630*/  LDL R21, [R1+0x2d2c] ;  /* 0x002d2c0001157983 */ /* 0x000ee80000100800 */
[----:B------:R-:W3:Y:S01]  /*4b640*/  LDL R18, [R1+0x2d38] ;  /* 0x002d380001127983 */ /* 0x000ee20000100800 */
[----:B-1----:R-:W-:-:S03]  /*4b650*/  @!P0 IMAD.MOV.U32 R14, RZ, RZ, R5 ;  /* 0x000000ffff0e8224 */ /* 0x002fc600078e0005 */
[----:B0-----:R-:W3:Y:S04]  /*4b660*/  LDL R2, [R1+0x2d24] ;  /* 0x002d240001027983 */ /* 0x001ee80000100800 */
[----:B------:R-:W-:Y:S04]  /*4b670*/  STL [R1+0x2f8c], R56 ;  /* 0x002f8c3801007387 */ /* 0x000fe80000100800 */
[----:B------:R-:W3:Y:S04]  /*4b680*/  LDL R20, [R1+0x2d3c] ;  /* 0x002d3c0001147983 */ /* 0x000ee80000100800 */
[----:B------:R-:W3:Y:S04]  /*4b690*/  LDL R19, [R1+0x2d48] ;  /* 0x002d480001137983 */ /* 0x000ee80000100800 */
[----:B----4-:R-:W-:Y:S04]  /*4b6a0*/  STL [R1+0x2f90], R54 ;  /* 0x002f903601007387 */ /* 0x010fe80000100800 */
[----:B------:R-:W4:Y:S04]  /*4b6b0*/  LDL R17, [R1+0x2d7c] ;  /* 0x002d7c0001117983 */ /* 0x000f280000100800 */
[----:B------:R-:W4:Y:S01]  /*4b6c0*/  LDL R4, [R1+0x2d88] ;  /* 0x002d880001047983 */ /* 0x000f220000100800 */
[----:B--2---:R-:W-:-:S05]  /*4b6d0*/  @!P0 IMAD.MOV.U32 R15, RZ, RZ, R0 ;  /* 0x000000ffff0f8224 */ /* 0x004fca00078e0000 */
[----:B------:R0:W2:Y:S04]  /*4b6e0*/  @!P0 LDG.E.U16 R50, desc[UR8][R14.64] ;  /* 0x000000080e328981 */ /* 0x0000a8000c1e1500 */
[----:B---3--:R-:W-:Y:S04]  /*4b6f0*/  STL [R1+0x2f94], R52 ;  /* 0x002f943401007387 */ /* 0x008fe80000100800 */
[----:B------:R-:W3:Y:S04]  /*4b700*/  LDL R5, [R1+0x2d84] ;  /* 0x002d840001057983 */ /* 0x000ee80000100800 */
[----:B------:R-:W3:Y:S01]  /*4b710*/  LDL R0, [R1+0x2d90] ;  /* 0x002d900001007983 */ /* 0x000ee20000100800 */
[----:B------:R-:W-:Y:S01]  /*4b720*/  PRMT R48, RZ, 0x7610, R48 ;  /* 0x00007610ff307816 */ /* 0x000fe20000000030 */
[----:B0-----:R-:W-:-:S02]  /*4b730*/  @!P2 IMAD.MOV.U32 R14, RZ, RZ, R16 ;  /* 0x000000ffff0ea224 */ /* 0x001fc400078e0010 */
[----:B------:R-:W-:Y:S01]  /*4b740*/  @!P2 IMAD.MOV.U32 R15, RZ, RZ, R2 ;  /* 0x000000ffff0fa224 */ /* 0x000fe200078e0002 */
[----:B------:R-:W-:-:S04]  /*4b750*/  PRMT R46, RZ, 0x7610, R46 ;  /* 0x00007610ff2e7816 */ /* 0x000fc8000000002e */
[----:B------:R0:W3:Y:S01]  /*4b760*/  @!P2 LDG.E.U16 R48, desc[UR8][R14.64] ;  /* 0x000000080e30a981 */ /* 0x0000e2000c1e1500 */
[----:B------:R-:W-:Y:S01]  /*4b770*/  PRMT R44, RZ, 0x7610, R44 ;  /* 0x00007610ff2c7816 */ /* 0x000fe2000000002c */
[----:B0-----:R-:W-:Y:S02]  /*4b780*/  @!P1 IMAD.MOV.U32 R14, RZ, RZ, R18 ;  /* 0x000000ffff0e9224 */ /* 0x001fe400078e0012 */
[----:B------:R-:W-:-:S05]  /*4b790*/  @!P1 IMAD.MOV.U32 R15, RZ, RZ, R21 ;  /* 0x000000ffff0f9224 */ /* 0x000fca00078e0015 */
[----:B------:R0:W3:Y:S02]  /*4b7a0*/  @!P1 LDG.E.U16 R46, desc[UR8][R14.64] ;  /* 0x000000080e2e9981 */ /* 0x0000e4000c1e1500 */
[----:B0-----:R-:W-:Y:S02]  /*4b7b0*/  @!P0 IMAD.MOV.U32 R14, RZ, RZ, R19 ;  /* 0x000000ffff0e8224 */ /* 0x001fe400078e0013 */
[----:B------:R-:W-:-:S05]  /*4b7c0*/  @!P0 IMAD.MOV.U32 R15, RZ, RZ, R20 ;  /* 0x000000ffff0f8224 */ /* 0x000fca00078e0014 */
[----:B------:R4:W3:Y:S01]  /*4b7d0*/  @!P0 LDG.E.U16 R44, desc[UR8][R14.64] ;  /* 0x000000080e2c8981 */ /* 0x0008e2000c1e1500 */
[----:B------:R-:W-:Y:S02]  /*4b7e0*/  PRMT R32, RZ, 0x7610, R32 ;  /* 0x00007610ff207816 */ /* 0x000fe40000000020 */
[----:B------:R-:W-:Y:S01]  /*4b7f0*/  PRMT R13, RZ, 0x7610, R13 ;  /* 0x00007610ff0d7816 */ /* 0x000fe2000000000d */
[----:B----4-:R-:W-:Y:S02]  /*4b800*/  @!P0 IMAD.MOV.U32 R15, RZ, RZ, R17 ;  /* 0x000000ffff0f8224 */ /* 0x010fe400078e0011 */
[----:B------:R-:W-:-:S05]  /*4b810*/  @!P0 IMAD.MOV.U32 R14, RZ, RZ, R4 ;  /* 0x000000ffff0e8224 */ /* 0x000fca00078e0004 */
[----:B------:R3:W4:Y:S04]  /*4b820*/  @!P0 LDG.E.U16 R32, desc[UR8][R14.64] ;  /* 0x000000080e208981 */ /* 0x000728000c1e1500 */
[----:B--2---:R-:W-:Y:S04]  /*4b830*/  STL [R1+0x2f98], R50 ;  /* 0x002f983201007387 */ /* 0x004fe80000100800 */
[----:B------:R-:W2:Y:S04]  /*4b840*/  LDL R16, [R1+0x2d8c] ;  /* 0x002d8c0001107983 */ /* 0x000ea80000100800 */
[----:B------:R-:W4:Y:S01]  /*4b850*/  LDL R2, [R1+0x2d98] ;  /* 0x002d980001027983 */ /* 0x000f220000100800 */
[----:B---3--:R-:W-:-:S02]  /*4b860*/  @!P2 IMAD.MOV.U32 R14, RZ, RZ, R0 ;  /* 0x000000ffff0ea224 */ /* 0x008fc400078e0000 */
[----:B------:R-:W-:-:S05]  /*4b870*/  @!P2 IMAD.MOV.U32 R15, RZ, RZ, R5 ;  /* 0x000000ffff0fa224 */ /* 0x000fca00078e0005 */
[----:B------:R0:W3:Y:S04]  /*4b880*/  @!P2 LDG.E.U16 R13, desc[UR8][R14.64] ;  /* 0x000000080e0da981 */ /* 0x0000e8000c1e1500 */
[----:B------:R-:W-:Y:S04]  /*4b890*/  STL [R1+0x2f9c], R48 ;  /* 0x002f9c3001007387 */ /* 0x000fe80000100800 */
[----:B------:R-:W3:Y:S04]  /*4b8a0*/  LDL R25, [R1+0x2dfc] ;  /* 0x002dfc0001197983 */ /* 0x000ee80000100800 */
[----:B------:R-:W3:Y:S01]  /*4b8b0*/  LDL R24, [R1+0x2e08] ;  /* 0x002e080001187983 */ /* 0x000ee20000100800 */
[----:B0-----:R-:W-:-:S03]  /*4b8c0*/  PRMT R14, RZ, 0x7610, R14 ;  /* 0x00007610ff0e7816 */ /* 0x001fc6000000000e */
[----:B------:R-:W3:Y:S04]  /*4b8d0*/  LDL R18, [R1+0x2e10] ;  /* 0x002e100001127983 */ /* 0x000ee80000100800 */
[----:B------:R-:W-:Y:S04]  /*4b8e0*/  STL [R1+0x2fa0], R46 ;  /* 0x002fa02e01007387 */ /* 0x000fe80000100800 */
[----:B------:R-:W3:Y:S04]  /*4b8f0*/  LDL R19, [R1+0x2e04] ;  /* 0x002e040001137983 */ /* 0x000ee80000100800 */
[----:B------:R-:W3:Y:S04]  /*4b900*/  LDL R21, [R1+0x2e18] ;  /* 0x002e180001157983 */ /* 0x000ee80000100800 */
[----:B------:R-:W-:Y:S04]  /*4b910*/  STL [R1+0x2fa4], R44 ;  /* 0x002fa42c01007387 */ /* 0x000fe80000100800 */
[----:B------:R-:W3:Y:S04]  /*4b920*/  LDL R23, [R1+0x2e0c] ;  /* 0x002e0c0001177983 */ /* 0x000ee80000100800 */
[----:B------:R-:W3:Y:S04]  /*4b930*/  LDL R20, [R1+0x2e7c] ;  /* 0x002e7c0001147983 */ /* 0x000ee80000100800 */
[----:B------:R-:W3:Y:S01]  /*4b940*/  LDL R4, [R1+0x2e88] ;  /* 0x002e880001047983 */ /* 0x000ee20000100800 */
[----:B--2---:R-:W-:-:S02]  /*4b950*/  @!P1 IMAD.MOV.U32 R17, RZ, RZ, R16 ;  /* 0x000000ffff119224 */ /* 0x004fc400078e0010 */
[----:B----4-:R-:W-:-:S05]  /*4b960*/  @!P1 IMAD.MOV.U32 R16, RZ, RZ, R2 ;  /* 0x000000ffff109224 */ /* 0x010fca00078e0002 */
[----:B------:R0:W2:Y:S04]  /*4b970*/  @!P1 LDG.E.U16 R14, desc[UR8][R16.64] ;  /* 0x00000008100e9981 */ /* 0x0000a8000c1e1500 */
[----:B------:R-:W-:Y:S04]  /*4b980*/  STL [R1+0x2fa8], R32 ;  /* 0x002fa82001007387 */ /* 0x000fe80000100800 */
[----:B------:R-:W4:Y:S04]  /*4b990*/  LDL R5, [R1+0x2e84] ;  /* 0x002e840001057983 */ /* 0x000f280000100800 */
[----:B------:R-:W4:Y:S04]  /*4b9a0*/  LDL R0, [R1+0x2e90] ;  /* 0x002e900001007983 */ /* 0x000f280000100800 */
[----:B---3--:R1:W-:Y:S04]  /*4b9b0*/  STL [R1+0x2fac], R13 ;  /* 0x002fac0d01007387 */ /* 0x0083e80000100800 */
[----:B------:R-:W3:Y:S04]  /*4b9c0*/  LDL R22, [R1+0x2e8c] ;  /* 0x002e8c0001167983 */ /* 0x000ee80000100800 */
[----:B------:R-:W3:Y:S01]  /*4b9d0*/  LDL R2, [R1+0x2e98] ;  /* 0x002e980001027983 */ /* 0x000ee20000100800 */
[----:B------:R-:W-:Y:S01]  /*4b9e0*/  PRMT R15, RZ, 0x7610, R15 ;  /* 0x00007610ff0f7816 */ /* 0x000fe2000000000f */
[----:B0-----:R-:W-:-:S02]  /*4b9f0*/  @!P0 IMAD.MOV.U32 R17, RZ, RZ, R25 ;  /* 0x000000ffff118224 */ /* 0x001fc400078e0019 */
[----:B------:R-:W-:-:S05]  /*4ba00*/  @!P0 IMAD.MOV.U32 R16, RZ, RZ, R24 ;  /* 0x000000ffff108224 */ /* 0x000fca00078e0018 */
[----:B------:R0:W3:Y:S02]  /*4ba10*/  @!P0 LDG.E.U16 R15, desc[UR8][R16.64] ;  /* 0x00000008100f8981 */ /* 0x0000e4000c1e1500 */
[----:B0-----:R-:W-:Y:S02]  /*4ba20*/  PRMT R16, RZ, 0x7610, R16 ;  /* 0x00007610ff107816 */ /* 0x001fe40000000010 */
[----:B------:R-:W-:-:S04]  /*4ba30*/  PRMT R17, RZ, 0x7610, R17 ;  /* 0x00007610ff117816 */ /* 0x000fc80000000011 */
[----:B------:R0:W3:Y:S02]  /*4ba40*/  @!P2 LDG.E.U16 R16, desc[UR8][R18.64] ;  /* 0x000000081210a981 */ /* 0x0000e4000c1e1500 */
[----:B0-----:R-:W-:Y:S02]  /*4ba50*/  @!P1 IMAD.MOV.U32 R18, RZ, RZ, R21 ;  /* 0x000000ffff129224 */ /* 0x001fe400078e0015 */
[----:B------:R-:W-:Y:S02]  /*4ba60*/  @!P1 IMAD.MOV.U32 R19, RZ, RZ, R23 ;  /* 0x000000ffff139224 */ /* 0x000fe400078e0017 */
[----:B------:R-:W-:Y:S02]  /*4ba70*/  @!P0 IMAD.MOV.U32 R21, RZ, RZ, R20 ;  /* 0x000000ffff158224 */ /* 0x000fe400078e0014 */
[----:B------:R-:W-:Y:S01]  /*4ba80*/  @!P0 IMAD.MOV.U32 R20, RZ, RZ, R4 ;  /* 0x000000ffff148224 */ /* 0x000fe200078e0004 */
[----:B------:R0:W3:Y:S02]  /*4ba90*/  @!P1 LDG.E.U16 R17, desc[UR8][R18.64] ;  /* 0x0000000812119981 */ /* 0x0000e4000c1e1500 */
[----:B0-----:R-:W-:-:S06]  /*4baa0*/  PRMT R18, RZ, 0x7610, R18 ;  /* 0x00007610ff127816 */ /* 0x001fcc0000000012 */
[----:B------:R4:W3:Y:S04]  /*4bab0*/  @!P0 LDG.E.U16 R18, desc[UR8][R20.64] ;  /* 0x0000000814128981 */ /* 0x0008e8000c1e1500 */
[----:B--2---:R0:W-:Y:S04]  /*4bac0*/  STL [R1+0x2fb0], R14 ;  /* 0x002fb00e01007387 */ /* 0x0041e80000100800 */
[----:B------:R-:W2:Y:S04]  /*4bad0*/  LDL R25, [R1+0x2efc] ;  /* 0x002efc0001197983 */ /* 0x000ea80000100800 */
[----:B-1----:R-:W2:Y:S04]  /*4bae0*/  LDL R13, [R1+0x2f08] ;  /* 0x002f0800010d7983 */ /* 0x002ea80000100800 */
[----:B------:R-:W2:Y:S01]  /*4baf0*/  LDL R24, [R1+0x2f04] ;  /* 0x002f040001187983 */ /* 0x000ea20000100800 */
[----:B----4-:R-:W-:-:S03]  /*4bb00*/  @!P2 IMAD.MOV.U32 R21, RZ, RZ, R5 ;  /* 0x000000ffff15a224 */ /* 0x010fc600078e0005 */
[----:B------:R-:W4:Y:S04]  /*4bb10*/  LDL R4, [R1+0x2f18] ;  /* 0x002f180001047983 */ /* 0x000f280000100800 */
[----:B------:R-:W4:Y:S01]  /*4bb20*/  LDL R5, [R1+0x2f0c] ;  /* 0x002f0c0001057983 */ /* 0x000f220000100800 */
[----:B------:R-:W-:-:S03]  /*4bb30*/  @!P2 IMAD.MOV.U32 R20, RZ, RZ, R0 ;  /* 0x000000ffff14a224 */ /* 0x000fc600078e0000 */
[----:B------:R-:W4:Y:S01]  /*4bb40*/  LDL R0, [R1+0x2d50] ;  /* 0x002d500001007983 */ /* 0x000f220000100800 */
[----:B---3--:R-:W-:-:S03]  /*4bb50*/  @!P1 IMAD.MOV.U32 R23, RZ, RZ, R22 ;  /* 0x000000ffff179224 */ /* 0x008fc600078e0016 */
[----:B0-----:R-:W3:Y:S01]  /*4bb60*/  LDL R14, [R1+0x2f10] ;  /* 0x002f1000010e7983 */ /* 0x001ee20000100800 */
[----:B------:R-:W-:-:S03]  /*4bb70*/  @!P1 IMAD.MOV.U32 R22, RZ, RZ, R2 ;  /* 0x000000ffff169224 */ /* 0x000fc600078e0002 */
[----:B------:R-:W4:Y:S01]  /*4bb80*/  LDL R2, [R1+0x2d44] ;  /* 0x002d440001027983 */ /* 0x000f220000100800 */
[----:B------:R-:W-:-:S03]  /*4bb90*/  PRMT R19, RZ, 0x7610, R19 ;  /* 0x00007610ff137816 */ /* 0x000fc60000000013 */
[----:B------:R-:W4:Y:S04]  /*4bba0*/  LDL R27, [R1+0x2d58] ;  /* 0x002d5800011b7983 */ /* 0x000f280000100800 */
[----:B------:R-:W4:Y:S04]  /*4bbb0*/  LDL R29, [R1+0x2d4c] ;  /* 0x002d4c00011d7983 */ /* 0x000f280000100800 */
[----:B------:R-:W4:Y:S04]  /*4bbc0*/  LDL R26, [R1+0x2d9c] ;  /* 0x002d9c00011a7983 */ /* 0x000f280000100800 */
[----:B------:R0:W4:Y:S04]  /*4bbd0*/  @!P2 LDG.E.U16 R19, desc[UR8][R20.64] ;  /* 0x000000081413a981 */ /* 0x000128000c1e1500 */
[----:B------:R-:W4:Y:S01]  /*4bbe0*/  LDL R28, [R1+0x2da4] ;  /* 0x002da400011c7983 */ /* 0x000f220000100800 */
[----:B------:R-:W-:-:S02]  /*4bbf0*/  PRMT R42, RZ, 0x7610, R42 ;  /* 0x00007610ff2a7816 */ /* 0x000fc4000000002a */
[----:B------:R-:W-:Y:S01]  /*4bc00*/  PRMT R40, RZ, 0x7610, R40 ;  /* 0x00007610ff287816 */ /* 0x000fe20000000028 */
[----:B------:R-:W4:Y:S04]  /*4bc10*/  LDL R38, [R1+0x2e1c] ;  /* 0x002e1c0001267983 */ /* 0x000f280000100800 */
[----:B------:R-:W4:Y:S04]  /*4bc20*/  LDL R36, [R1+0x2e28] ;  /* 0x002e280001247983 */ /* 0x000f280000100800 */
[----:B------:R-:W4:Y:S04]  /*4bc30*/  LDL R34, [R1+0x2e24] ;  /* 0x002e240001227983 */ /* 0x000f280000100800 */
[----:B------:R-:W4:Y:S01]  /*4bc40*/  LDL R32, [R1+0x2e30] ;  /* 0x002e300001207983 */ /* 0x000f220000100800 */
[----:B------:R-:W-:-:S02]  /*4bc50*/  PRMT R33, RZ, 0x7610, R33 ;  /* 0x00007610ff217816 */ /* 0x000fc40000000021 */
[----:B------:R-:W-:Y:S02]  /*4bc60*/  PRMT R35, RZ, 0x7610, R35 ;  /* 0x00007610ff237816 */ /* 0x000fe40000000023 */
[----:B0-----:R-:W-:Y:S02]  /*4bc70*/  PRMT R20, RZ, 0x7610, R20 ;  /* 0x00007610ff147816 */ /* 0x001fe40000000014 */
[----:B------:R-:W-:Y:S01]  /*4bc80*/  PRMT R21, RZ, 0x7610, R21 ;  /* 0x00007610ff157816 */ /* 0x000fe20000000015 */
[----:B------:R-:W4:Y:S04]  /*4bc90*/  LDL R46, [R1+0x2e9c] ;  /* 0x002e9c00012e7983 */ /* 0x000f280000100800 */
[----:B------:R-:W4:Y:S04]  /*4bca0*/  LDL R44, [R1+0x2ea8] ;  /* 0x002ea800012c7983 */ /* 0x000f280000100800 */
[----:B------:R2:W4:Y:S02]  /*4bcb0*/  @!P1 LDG.E.U16 R20, desc[UR8][R22.64] ;  /* 0x0000000816149981 */ /* 0x000524000c1e1500 */
[----:B--2---:R-:W-:-:S02]  /*4bcc0*/  @!P0 IMAD.MOV.U32 R23, RZ, RZ, R25 ;  /* 0x000000ffff178224 */ /* 0x004fc400078e0019 */
[----:B------:R-:W-:Y:S02]  /*4bcd0*/  @!P0 IMAD.MOV.U32 R22, RZ, RZ, R13 ;  /* 0x000000ffff168224 */ /* 0x000fe400078e000d */
[----:B------:R-:W2:Y:S04]  /*4bce0*/  LDL R13, [R1+0x2da8] ;  /* 0x002da800010d7983 */ /* 0x000ea80000100800 */
[----:B------:R0:W2:Y:S01]  /*4bcf0*/  @!P0 LDG.E.U16 R21, desc[UR8][R22.64] ;  /* 0x0000000816158981 */ /* 0x0000a2000c1e1500 */
[----:B------:R-:W-:Y:S02]  /*4bd00*/  @!P2 IMAD.MOV.U32 R25, RZ, RZ, R24 ;  /* 0x000000ffff19a224 */ /* 0x000fe400078e0018 */
[----:B---3--:R-:W-:Y:S02]  /*4bd10*/  @!P2 IMAD.MOV.U32 R24, RZ, RZ, R14 ;  /* 0x000000ffff18a224 */ /* 0x008fe400078e000e */
[----:B------:R-:W3:Y:S01]  /*4bd20*/  LDL R14, [R1+0x2db0] ;  /* 0x002db000010e7983 */ /* 0x000ee20000100800 */
[----:B0-----:R-:W-:-:S06]  /*4bd30*/  PRMT R22, RZ, 0x7610, R22 ;  /* 0x00007610ff167816 */ /* 0x001fcc0000000016 */
[----:B------:R4:W3:Y:S02]  /*4bd40*/  @!P2 LDG.E.U16 R22, desc[UR8][R24.64] ;  /* 0x000000081816a981 */ /* 0x0008e4000c1e1500 */
[----:B----4-:R-:W-:Y:S02]  /*4bd50*/  @!P1 IMAD.MOV.U32 R24, RZ, RZ, R4 ;  /* 0x000000ffff189224 */ /* 0x010fe400078e0004 */
[----:B------:R-:W-:Y:S01]  /*4bd60*/  @!P1 IMAD.MOV.U32 R25, RZ, RZ, R5 ;  /* 0x000000ffff199224 */ /* 0x000fe200078e0005 */
[----:B------:R-:W4:Y:S04]  /*4bd70*/  LDL R4, [R1+0x2db8] ;  /* 0x002db80001047983 */ /* 0x000f280000100800 */
[----:B------:R-:W4:Y:S01]  /*4bd80*/  LDL R5, [R1+0x2dac] ;  /* 0x002dac0001057983 */ /* 0x000f220000100800 */
[----:B------:R-:W-:-:S06]  /*4bd90*/  PRMT R23, RZ, 0x7610, R23 ;  /* 0x00007610ff177816 */ /* 0x000fcc0000000017 */
[----:B------:R0:W4:Y:S02]  /*4bda0*/  @!P1 LDG.E.U16 R23, desc[UR8][R24.64] ;  /* 0x0000000818179981 */ /* 0x000124000c1e1500 */
[----:B0-----:R-:W-:Y:S02]  /*4bdb0*/  @!P2 IMAD.MOV.U32 R24, RZ, RZ, R0 ;  /* 0x000000ffff18a224 */ /* 0x001fe400078e0000 */
[----:B------:R-:W4:Y:S01]  /*4bdc0*/  LDL R0, [R1+0x2dc8] ;  /* 0x002dc80001007983 */ /* 0x000f220000100800 */
[----:B------:R-:W-:-:S03]  /*4bdd0*/  @!P2 IMAD.MOV.U32 R25, RZ, RZ, R2 ;  /* 0x000000ffff19a224 */ /* 0x000fc600078e0002 */
[----:B------:R-:W4:Y:S04]  /*4bde0*/  LDL R2, [R1+0x2dbc] ;  /* 0x002dbc0001027983 */ /* 0x000f280000100800 */
[----:B------:R0:W4:Y:S02]  /*4bdf0*/  @!P2 LDG.E.U16 R42, desc[UR8][R24.64] ;  /* 0x00000008182aa981 */ /* 0x000124000c1e1500 */
[----:B0-----:R-:W-:Y:S02]  /*4be00*/  @!P1 IMAD.MOV.U32 R24, RZ, RZ, R27 ;  /* 0x000000ffff189224 */ /* 0x001fe400078e001b */
[----:B------:R-:W-:Y:S02]  /*4be10*/  @!P1 IMAD.MOV.U32 R25, RZ, RZ, R29 ;  /* 0x000000ffff199224 */ /* 0x000fe400078e001d */
[----:B------:R-:W-:-:S03]  /*4be20*/  @!P0 IMAD.MOV.U32 R27, RZ, RZ, R26 ;  /* 0x000000ffff1b8224 */ /* 0x000fc600078e001a */
[----:B------:R0:W4:Y:S02]  /*4be30*/  @!P1 LDG.E.U16 R40, desc[UR8][R24.64] ;  /* 0x0000000818289981 */ /* 0x000124000c1e1500 */
[----:B0-----:R-:W-:Y:S02]  /*4be40*/  PRMT R24, RZ, 0x7610, R24 ;  /* 0x00007610ff187816 */ /* 0x001fe40000000018 */
[----:B------:R-:W-:Y:S01]  /*4be50*/  PRMT R25, RZ, 0x7610, R25 ;  /* 0x00007610ff197816 */ /* 0x000fe20000000019 */
[----:B--2---:R-:W-:Y:S02]  /*4be60*/  @!P0 IMAD.MOV.U32 R26, RZ, RZ, R13 ;  /* 0x000000ffff1a8224 */ /* 0x004fe400078e000d */
[----:B------:R-:W2:Y:S04]  /*4be70*/  LDL R13, [R1+0x2dd0] ;  /* 0x002dd000010d7983 */ /* 0x000ea80000100800 */
[----:B------:R3:W2:Y:S02]  /*4be80*/  @!P0 LDG.E.U16 R24, desc[UR8][R26.64] ;  /* 0x000000081a188981 */ /* 0x0006a4000c1e1500 */
[----:B---3--:R-:W-:-:S02]  /*4be90*/  @!P2 IMAD.MOV.U32 R26, RZ, RZ, R14 ;  /* 0x000000ffff1aa224 */ /* 0x008fc400078e000e */
[----:B------:R-:W3:Y:S01]  /*4bea0*/  LDL R14, [R1+0x2dc4] ;  /* 0x002dc400010e7983 */ /* 0x000ee20000100800 */
[----:B------:R-:W-:-:S05]  /*4beb0*/  @!P2 IMAD.MOV.U32 R27, RZ, RZ, R28 ;  /* 0x000000ffff1ba224 */ /* 0x000fca00078e001c */
[----:B------:R0:W3:Y:S01]  /*4bec0*/  @!P2 LDG.E.U16 R25, desc[UR8][R26.64] ;  /* 0x000000081a19a981 */ /* 0x0000e2000c1e1500 */
[----:B----4-:R-:W-:Y:S02]  /*4bed0*/  @!P1 IMAD.MOV.U32 R28, RZ, RZ, R4 ;  /* 0x000000ffff1c9224 */ /* 0x010fe400078e0004 */
[----:B------:R-:W-:Y:S01]  /*4bee0*/  @!P1 IMAD.MOV.U32 R29, RZ, RZ, R5 ;  /* 0x000000ffff1d9224 */ /* 0x000fe200078e0005 */
[----:B------:R-:W4:Y:S04]  /*4bef0*/  LDL R4, [R1+0x2dd8] ;  /* 0x002dd80001047983 */ /* 0x000f280000100800 */
[----:B------:R-:W4:Y:S01]  /*4bf00*/  LDL R5, [R1+0x2dcc] ;  /* 0x002dcc0001057983 */ /* 0x000f220000100800 */
[----:B0-----:R-:W-:-:S06]  /*4bf10*/  PRMT R26, RZ, 0x7610, R26 ;  /* 0x00007610ff1a7816 */ /* 0x001fcc000000001a */
[----:B------:R0:W4:Y:S02]  /*4bf20*/  @!P1 LDG.E.U16 R26, desc[UR8][R28.64] ;  /* 0x000000081c1a9981 */ /* 0x000124000c1e1500 */
[----:B0-----:R-:W-:Y:S02]  /*4bf30*/  @!P0 IMAD.MOV.U32 R28, RZ, RZ, R0 ;  /* 0x000000ffff1c8224 */ /* 0x001fe400078e0000 */
[----:B------:R-:W4:Y:S01]  /*4bf40*/  LDL R0, [R1+0x2e38] ;  /* 0x002e380001007983 */ /* 0x000f220000100800 */
[----:B------:R-:W-:-:S03]  /*4bf50*/  @!P0 IMAD.MOV.U32 R29, RZ, RZ, R2 ;  /* 0x000000ffff1d8224 */ /* 0x000fc600078e0002 */
[----:B------:R-:W4:Y:S01]  /*4bf60*/  LDL R2, [R1+0x2e2c] ;  /* 0x002e2c0001027983 */ /* 0x000f220000100800 */
[----:B------:R-:W-:-:S06]  /*4bf70*/  PRMT R27, RZ, 0x7610, R27 ;  /* 0x00007610ff1b7816 */ /* 0x000fcc000000001b */
[----:B------:R0:W4:Y:S02]  /*4bf80*/  @!P0 LDG.E.U16 R27, desc[UR8][R28.64] ;  /* 0x000000081c1b8981 */ /* 0x000124000c1e1500 */
[----:B0-----:R-:W-:Y:S02]  /*4bf90*/  PRMT R28, RZ, 0x7610, R28 ;  /* 0x00007610ff1c7816 */ /* 0x001fe4000000001c */
[----:B------:R-:W-:Y:S01]  /*4bfa0*/  PRMT R29, RZ, 0x7610, R29 ;  /* 0x00007610ff1d7816 */ /* 0x000fe2000000001d */
[----:B--2---:R-:W-:Y:S02]  /*4bfb0*/  @!P2 IMAD.MOV.U32 R30, RZ, RZ, R13 ;  /* 0x000000ffff1ea224 */ /* 0x004fe400078e000d */
[----:B------:R-:W2:Y:S01]  /*4bfc0*/  LDL R13, [R1+0x2e48] ;  /* 0x002e4800010d7983 */ /* 0x000ea20000100800 */
[----:B---3--:R-:W-:-:S03]  /*4bfd0*/  @!P2 IMAD.MOV.U32 R31, RZ, RZ, R14 ;  /* 0x000000ffff1fa224 */ /* 0x008fc600078e000e */
[----:B------:R-:W3:Y:S04]  /*4bfe0*/  LDL R14, [R1+0x2e3c] ;  /* 0x002e3c00010e7983 */ /* 0x000ee80000100800 */
[----:B------:R4:W3:Y:S02]  /*4bff0*/  @!P2 LDG.E.U16 R28, desc[UR8][R30.64] ;  /* 0x000000081e1ca981 */ /* 0x0008e4000c1e1500 */
[----:B----4-:R-:W-:Y:S02]  /*4c000*/  @!P1 IMAD.MOV.U32 R30, RZ, RZ, R4 ;  /* 0x000000ffff1e9224 */ /* 0x010fe400078e0004 */
        /* <DEDUP_REMOVED lines=9> */
[----:B0-----:R-:W-:-:S02]  /*4c0a0*/  @!P2 IMAD.MOV.U32 R30, RZ, RZ, R32 ;  /* 0x000000ffff1ea224 */ /* 0x001fc400078e0020 */
[----:B------:R-:W-:Y:S01]  /*4c0b0*/  @!P2 IMAD.MOV.U32 R31, RZ, RZ, R34 ;  /* 0x000000ffff1fa224 */ /* 0x000fe200078e0022 */
[----:B------:R-:W-:Y:S01]  /*4c0c0*/  PRMT R37, RZ, 0x7610, R37 ;  /* 0x00007610ff257816 */ /* 0x000fe20000000025 */
[----:B------:R-:W4:Y:S04]  /*4c0d0*/  LDL R34, [R1+0x2eac] ;  /* 0x002eac0001227983 */ /* 0x000f280000100800 */
[----:B------:R0:W4:Y:S04]  /*4c0e0*/  @!P2 LDG.E.U16 R35, desc[UR8][R30.64] ;  /* 0x000000081e23a981 */ /* 0x000128000c1e1500 */
[----:B------:R-:W4:Y:S01]  /*4c0f0*/  LDL R32, [R1+0x2eb8] ;  /* 0x002eb80001207983 */ /* 0x000f220000100800 */
[----:B0-----:R-:W-:-:S03]  /*4c100*/  @!P1 IMAD.MOV.U32 R30, RZ, RZ, R0 ;  /* 0x000000ffff1e9224 */ /* 0x001fc600078e0000 */
[----:B------:R-:W4:Y:S01]  /*4c110*/  LDL R0, [R1+0x2e58] ;  /* 0x002e580001007983 */ /* 0x000f220000100800 */
[----:B------:R-:W-:-:S03]  /*4c120*/  @!P1 IMAD.MOV.U32 R31, RZ, RZ, R2 ;  /* 0x000000ffff1f9224 */ /* 0x000fc600078e0002 */
[----:B------:R-:W4:Y:S01]  /*4c130*/  LDL R2, [R1+0x2e4c] ;  /* 0x002e4c0001027983 */ /* 0x000f220000100800 */
[----:B------:R-:W-:-:S03]  /*4c140*/  PRMT R39, RZ, 0x7610, R39 ;  /* 0x00007610ff277816 */ /* 0x000fc60000000027 */
[----:B------:R2:W4:Y:S01]  /*4c150*/  @!P1 LDG.E.U16 R37, desc[UR8][R30.64] ;  /* 0x000000081e259981 */ /* 0x000522000c1e1500 */
        /* <DEDUP_REMOVED lines=12> */
[----:B------:R-:W4:Y:S01]  /*4c220*/  LDL R0, [R1+0x2f28] ;  /* 0x002f280001007983 */ /* 0x000f220000100800 */
[----:B------:R-:W-:-:S03]  /*4c230*/  @!P1 IMAD.MOV.U32 R31, RZ, RZ, R2 ;  /* 0x000000ffff1f9224 */ /* 0x000fc600078e0002 */
[----:B------:R-:W4:Y:S01]  /*4c240*/  LDL R2, [R1+0x2f1c] ;  /* 0x002f1c0001027983 */ /* 0x000f220000100800 */
[----:B------:R-:W-:Y:S02]  /*4c250*/  PRMT R43, RZ, 0x7610, R43 ;  /* 0x00007610ff2b7816 */ /* 0x000fe4000000002b */
        /* <DEDUP_REMOVED lines=14> */
[----:B------:R-:W-:Y:S02]  /*4c340*/  PRMT R53, RZ, 0x7610, R53 ;  /* 0x00007610ff357816 */ /* 0x000fe40000000035 */
[----:B------:R-:W-:Y:S01]  /*4c350*/  PRMT R55, RZ, 0x7610, R55 ;  /* 0x00007610ff377816 */ /* 0x000fe20000000037 */
[----:B--2---:R-:W-:Y:S02]  /*4c360*/  @!P0 IMAD.MOV.U32 R30, RZ, RZ, R13 ;  /* 0x000000ffff1e8224 */ /* 0x004fe400078e000d */
[----:B---3--:R-:W-:-:S05]  /*4c370*/  @!P0 IMAD.MOV.U32 R31, RZ, RZ, R14 ;  /* 0x000000ffff1f8224 */ /* 0x008fca00078e000e */
[----:B------:R4:W2:Y:S02]  /*4c380*/  @!P0 LDG.E.U16 R51, desc[UR8][R30.64] ;  /* 0x000000081e338981 */ /* 0x0008a4000c1e1500 */
[----:B----4-:R-:W-:Y:S02]  /*4c390*/  @!P2 IMAD.MOV.U32 R30, RZ, RZ, R4 ;  /* 0x000000ffff1ea224 */ /* 0x010fe400078e0004 */
[----:B------:R-:W-:-:S05]  /*4c3a0*/  @!P2 IMAD.MOV.U32 R31, RZ, RZ, R5 ;  /* 0x000000ffff1fa224 */ /* 0x000fca00078e0005 */
[----:B------:R0:W3:Y:S02]  /*4c3b0*/  @!P2 LDG.E.U16 R53, desc[UR8][R30.64] ;  /* 0x000000081e35a981 */ /* 0x0000e4000c1e1500 */
[----:B0-----:R-:W-:Y:S02]  /*4c3c0*/  @!P0 IMAD.MOV.U32 R30, RZ, RZ, R0 ;  /* 0x000000ffff1e8224 */ /* 0x001fe400078e0000 */
[----:B------:R-:W4:Y:S04]  /*4c3d0*/  LDL R0, [R1+0x2f30] ;  /* 0x002f300001007983 */ /* 0x000f280000100800 */
        /* <DEDUP_REMOVED lines=12> */
[----:B------:R-:W-:-:S03]  /*4c4a0*/  @!P0 IMAD.MOV.U32 R31, RZ, RZ, R2 ;  /* 0x000000ffff1f8224 */ /* 0x000fc600078e0002 */
[----:B------:R-:W2:Y:S04]  /*4c4b0*/  LDL.LU R46, [R1+0x5e8] ;  /* 0x0005e800012e7983 */ /* 0x000ea80000300800 */
[----:B------:R-:W2:Y:S04]  /*4c4c0*/  LDL.LU R48, [R1+0x30] ;  /* 0x0000300001307983 */ /* 0x000ea80000300800 */
[----:B------:R-:W2:Y:S04]  /*4c4d0*/  LDL.LU R56, [R1+0x2c] ;  /* 0x00002c0001387983 */ /* 0x000ea80000300800 */
[----:B------:R-:W2:Y:S04]  /*4c4e0*/  LDL.LU R50, [R1+0x28] ;  /* 0x0000280001327983 */ /* 0x000ea80000300800 */
[----:B------:R-:W2:Y:S04]  /*4c4f0*/  LDL.LU R52, [R1+0x600] ;  /* 0x0006000001347983 */ /* 0x000ea80000300800 */
[----:B------:R-:W2:Y:S04]  /*4c500*/  LDL.LU R2, [R1] ;  /* 0x0000000001027983 */ /* 0x000ea80000300800 */
[----:B------:R4:W2:Y:S04]  /*4c510*/  @!P0 LDG.E.U16 R55, desc[UR8][R30.64] ;  /* 0x000000081e378981 */ /* 0x0008a8000c1e1500 */
[----:B------:R-:W2:Y:S01]  /*4c520*/  LDL R31, [R1+0x2f24] ;  /* 0x002f2400011f7983 */ /* 0x000ea20000100800 */
[----:B------:R-:W-:Y:S01]  /*4c530*/  PRMT R57, RZ, 0x7610, R57 ;  /* 0x00007610ff397816 */ /* 0x000fe20000000039 */
[----:B----4-:R-:W-:-:S02]  /*4c540*/  @!P2 IMAD.MOV.U32 R30, RZ, RZ, R0 ;  /* 0x000000ffff1ea224 */ /* 0x010fc400078e0000 */
[----:B------:R-:W4:Y:S04]  /*4c550*/  LDL.LU R0, [R1+0x618] ;  /* 0x0006180001007983 */ /* 0x000f280000300800 */
[----:B--2---:R0:W2:Y:S04]  /*4c560*/  @!P2 LDG.E.U16 R57, desc[UR8][R30.64] ;  /* 0x000000081e39a981 */ /* 0x0040a8000c1e1500 */
[----:B------:R-:W0:Y:S04]  /*4c570*/  LDL R30, [R1+0x2f2c] ;  /* 0x002f2c00011e7983 */ /* 0x000e280000100800 */
[----:B------:R-:W0:Y:S01]  /*4c580*/  LDL R31, [R1+0x2f38] ;  /* 0x002f3800011f7983 */ /* 0x000e220000100800 */
[----:B------:R-:W-:Y:S01]  /*4c590*/  PRMT R59, RZ, 0x7610, R59 ;  /* 0x00007610ff3b7816 */ /* 0x000fe2000000003b */
[----:B------:R-:W1:Y:S01]  /*4c5a0*/  S2R R3, SR_TID.X ;  /* 0x0000000000037919 */ /* 0x000e620000002100 */
[----:B0-----:R-:W-:-:S04]  /*4c5b0*/  @!P1 LOP3.LUT R31, R31, R30, RZ, 0x3c, !PT ;  /* 0x0000001e1f1f9212 */ /* 0x001fc800078e3cff */
[----:B------:R-:W-:-:S04]  /*4c5c0*/  @!P1 LOP3.LUT R30, R31, R30, RZ, 0x3c, !PT ;  /* 0x0000001e1f1e9212 */ /* 0x000fc800078e3cff */
[----:B------:R-:W-:-:S05]  /*4c5d0*/  @!P1 LOP3.LUT R31, R31, R30, RZ, 0x3c, !PT ;  /* 0x0000001e1f1f9212 */ /* 0x000fca00078e3cff */
[----:B------:R0:W2:Y:S04]  /*4c5e0*/  @!P1 LDG.E.U16 R59, desc[UR8][R30.64] ;  /* 0x000000081e3b9981 */ /* 0x0000a8000c1e1500 */
[----:B------:R-:W0:Y:S04]  /*4c5f0*/  LDL R30, [R1+0x2ecc] ;  /* 0x002ecc00011e7983 */ /* 0x000e280000100800 */
[----:B------:R-:W0:Y:S01]  /*4c600*/  LDL R31, [R1+0x2ed8] ;  /* 0x002ed800011f7983 */ /* 0x000e220000100800 */
[----:B-1----:R-:W-:Y:S02]  /*4c610*/  LOP3.LUT R3, R3, 0x1f, RZ, 0xc0, !PT ;  /* 0x0000001f03037812 */ /* 0x002fe400078ec0ff */
[----:B------:R-:W-:-:S03]  /*4c620*/  PRMT R61, RZ, 0x7610, R61 ;  /* 0x00007610ff3d7816 */ /* 0x000fc6000000003d */
[----:B------:R-:W-:-:S05]  /*4c630*/  IMAD.SHL.U32 R3, R3, 0x2, RZ ;  /* 0x0000000203037824 */ /* 0x000fca00078e00ff */
[----:B------:R1:W-:Y:S04]  /*4c640*/  STS.U16 [R3+UR5+0xd840], R5 ;  /* 0x00d8400503007988 */ /* 0x0003e80008000405 */
[----:B------:R0:W-:Y:S04]  /*4c650*/  STS.U16 [R3+UR5+0xd880], R4 ;  /* 0x00d8800403007988 */ /* 0x0001e80008000405 */
[----:B------:R0:W-:Y:S04]  /*4c660*/  STS.U16 [R3+UR5+0xd8c0], R34 ;  /* 0x00d8c02203007988 */ /* 0x0001e80008000405 */
[----:B------:R0:W-:Y:S04]  /*4c670*/  STS.U16 [R3+UR5+0xdc40], R36 ;  /* 0x00dc402403007988 */ /* 0x0001e80008000405 */
[----:B------:R0:W-:Y:S04]  /*4c680*/  STS.U16 [R3+UR5+0xdc00], R38 ;  /* 0x00dc002603007988 */ /* 0x0001e80008000405 */
[----:B------:R0:W-:Y:S04]  /*4c690*/  STS.U16 [R3+UR5+0xdcc0], R58 ;  /* 0x00dcc03a03007988 */ /* 0x0001e80008000405 */
[----:B------:R0:W-:Y:S04]  /*4c6a0*/  STS.U16 [R3+UR5+0xdc80], R60 ;  /* 0x00dc803c03007988 */ /* 0x0001e80008000405 */
[----:B------:R0:W-:Y:S04]  /*4c6b0*/  STS.U16 [R3+UR5+0xe400], R54 ;  /* 0x00e4003603007988 */ /* 0x0001e80008000405 */
[----:B------:R0:W-:Y:S02]  /*4c6c0*/  STS.U16 [R3+UR5+0xe840], R56 ;  /* 0x00e8403803007988 */ /* 0x0001e40008000405 */
[----:B0-----:R-:W-:-:S04]  /*4c6d0*/  @!P1 LOP3.LUT R31, R31, R30, RZ, 0x3c, !PT ;  /* 0x0000001e1f1f9212 */ /* 0x001fc800078e3cff */
[----:B------:R-:W-:-:S04]  /*4c6e0*/  @!P1 LOP3.LUT R30, R31, R30, RZ, 0x3c, !PT ;  /* 0x0000001e1f1e9212 */ /* 0x000fc800078e3cff */
[----:B------:R-:W-:-:S05]  /*4c6f0*/  @!P1 LOP3.LUT R31, R31, R30, RZ, 0x3c, !PT ;  /* 0x0000001e1f1f9212 */ /* 0x000fca00078e3cff */
[----:B------:R0:W2:Y:S04]  /*4c700*/  @!P1 LDG.E.U16 R61, desc[UR8][R30.64] ;  /* 0x000000081e3d9981 */ /* 0x0000a8000c1e1500 */
[----:B------:R-:W2:Y:S04]  /*4c710*/  LDL.LU R30, [R1+0x90] ;  /* 0x00009000011e7983 */ /* 0x000ea80000300800 */
        /* <DEDUP_REMOVED lines=20> */
[----:B--2---:R-:W-:Y:S04]  /*4c860*/  STS.U16 [R3+UR5+0xe000], R30 ;  /* 0x00e0001e03007988 */ /* 0x004fe80008000405 */
[----:B---3--:R-:W-:Y:S04]  /*4c870*/  STS.U16 [R3+UR5+0xe040], R31 ;  /* 0x00e0401f03007988 */ /* 0x008fe80008000405 */
[----:B------:R1:W-:Y:S04]  /*4c880*/  STS.U16 [R3+UR5+0xecc0], R58 ;  /* 0x00ecc03a03007988 */ /* 0x0003e80008000405 */
[----:B------:R2:W-:Y:S04]  /*4c890*/  STS.U16 [R3+UR5+0xec00], R60 ;  /* 0x00ec003c03007988 */ /* 0x0005e80008000405 */
[----:B-1----:R-:W3:Y:S04]  /*4c8a0*/  LDL.LU R58, [R1+0x3a4] ;  /* 0x0003a400013a7983 */ /* 0x002ee80000300800 */
[----:B--2---:R-:W2:Y:S04]  /*4c8b0*/  LDL.LU R60, [R1+0x3a0] ;  /* 0x0003a000013c7983 */ /* 0x004ea80000300800 */
[----:B------:R-:W4:Y:S04]  /*4c8c0*/  LDL.LU R30, [R1+0x708] ;  /* 0x00070800011e7983 */ /* 0x000f280000300800 */
        /* <DEDUP_REMOVED lines=13> */
[----:B-1----:R-:W2:Y:S04]  /*4c9a0*/  LDL.LU R38, [R1+0x6e8] ;  /* 0x0006e80001267983 */ /* 0x002ea80000300800 */
[----:B0-----:R-:W3:Y:S04]  /*4c9b0*/  LDL.LU R36, [R1+0x6f8] ;  /* 0x0006f80001247983 */ /* 0x001ee80000300800 */
[----:B------:R0:W-:Y:S04]  /*4c9c0*/  STS.U16 [R3+UR5+0xf0c0], R54 ;  /* 0x00f0c03603007988 */ /* 0x0001e80008000405 */
[----:B0-----:R-:W4:Y:S04]  /*4c9d0*/  LDL.LU R54, [R1+0x738] ;  /* 0x0007380001367983 */ /* 0x001f280000300800 */
[----:B------:R0:W-:Y:S04]  /*4c9e0*/  STS.U16 [R3+UR5+0xf480], R56 ;  /* 0x00f4803803007988 */ /* 0x0001e80008000405 */
[----:B0-----:R-:W4:Y:S04]  /*4c9f0*/  LDL.LU R56, [R1+0x3d4] ;  /* 0x0003d40001387983 */ /* 0x001f280000300800 */
        /* <DEDUP_REMOVED lines=11> */
[----:B---3--:R-:W-:Y:S01]  /*4cab0*/  STS.U16 [R3+UR5+0xfc80], R36 ;  /* 0x00fc802403007988 */ /* 0x008fe20008000405 */
[----:B0-----:R-:W-:-:S05]  /*4cac0*/  LOP3.LUT R38, R3, 0x10, RZ, 0x3c, !PT ;  /* 0x0000001003267812 */ /* 0x001fca00078e3cff */
[----:B------:R-:W-:Y:S04]  /*4cad0*/  STS.U16 [R38+UR5+0x8100], R58 ;  /* 0x0081003a26007988 */ /* 0x000fe80008000405 */
[----:B------:R-:W-:Y:S04]  /*4cae0*/  STS.U16 [R38+UR5+0x8140], R60 ;  /* 0x0081403c26007988 */ /* 0x000fe80008000405 */
[----:B----4-:R-:W-:Y:S04]  /*4caf0*/  STS.U16 [R38+UR5+0x8180], R30 ;  /* 0x0081801e26007988 */ /* 0x010fe80008000405 */
[----:B------:R-:W-:Y:S04]  /*4cb00*/  STS.U16 [R38+UR5+0x81c0], R31 ;  /* 0x0081c01f26007988 */ /* 0x000fe80008000405 */
[----:B------:R-:W-:Y:S04]  /*4cb10*/  STS.U16 [R38+UR5+0x8540], R14 ;  /* 0x0085400e26007988 */ /* 0x000fe80008000405 */
[----:B------:R-:W-:Y:S04]  /*4cb20*/  STS.U16 [R38+UR5+0x8500], R13 ;  /* 0x0085000d26007988 */ /* 0x000fe80008000405 */
[----:B------:R0:W-:Y:S04]  /*4cb30*/  STS.U16 [R38+UR5+0x85c0], R2 ;  /* 0x0085c00226007988 */ /* 0x0001e80008000405 */
[----:B------:R-:W-:Y:S04]  /*4cb40*/  STS.U16 [R38+UR5+0x8580], R32 ;  /* 0x0085802026007988 */ /* 0x000fe80008000405 */
[----:B------:R-:W-:Y:S04]  /*4cb50*/  STS.U16 [R38+UR5+0x8900], R44 ;  /* 0x0089002c26007988 */ /* 0x000fe80008000405 */
[----:B------:R-:W-:Y:S04]  /*4cb60*/  STS.U16 [R38+UR5+0x8940], R46 ;  /* 0x0089402e26007988 */ /* 0x000fe80008000405 */
[----:B------:R-:W-:Y:S04]  /*4cb70*/  STS.U16 [R38+UR5+0x8980], R48 ;  /* 0x0089803026007988 */ /* 0x000fe80008000405 */
[----:B------:R-:W-:Y:S04]  /*4cb80*/  STS.U16 [R38+UR5+0x89c0], R50 ;  /* 0x0089c03226007988 */ /* 0x000fe80008000405 */
[----:B------:R-:W-:Y:S04]  /*4cb90*/  STS.U16 [R38+UR5+0x8d40], R52 ;  /* 0x008d403426007988 */ /* 0x000fe80008000405 */
[----:B------:R1:W-:Y:S04]  /*4cba0*/  STS.U16 [R38+UR5+0x8d00], R0 ;  /* 0x008d000026007988 */ /* 0x0003e80008000405 */
[----:B0-----:R-:W2:Y:S04]  /*4cbb0*/  LDL.LU R2, [R1+0x344] ;  /* 0x0003440001027983 */ /* 0x001ea80000300800 */
[----:B-1----:R-:W3:Y:S04]  /*4cbc0*/  LDL.LU R0, [R1+0x340] ;  /* 0x0003400001007983 */ /* 0x002ee80000300800 */
[----:B------:R-:W4:Y:S04]  /*4cbd0*/  LDL.LU R3, [R1+0x748] ;  /* 0x0007480001037983 */ /* 0x000f280000300800 */
[----:B------:R-:W4:Y:S04]  /*4cbe0*/  LDL.LU R10, [R1+0x3d8] ;  /* 0x0003d800010a7983 */ /* 0x000f280000300800 */
[----:B------:R0:W-:Y:S04]  /*4cbf0*/  STS.U16 [R38+UR5+0x8dc0], R54 ;  /* 0x008dc03626007988 */ /* 0x0001e80008000405 */
        /* <DEDUP_REMOVED lines=25> */
[----:B--2---:R0:W-:Y:S04]  /*4cd90*/  STS.U16 [R38+UR5+0x9100], R2 ;  /* 0x0091000226007988 */ /* 0x0041e80008000405 */
[----:B---3--:R1:W-:Y:S04]  /*4cda0*/  STS.U16 [R38+UR5+0x9140], R0 ;  /* 0x0091400026007988 */ /* 0x0083e80008000405 */
[----:B0-----:R-:W2:Y:S04]  /*4cdb0*/  LDL.LU R2, [R1+0x278] ;  /* 0x0002780001027983 */ /* 0x001ea80000300800 */
[----:B-1----:R-:W3:Y:S04]  /*4cdc0*/  LDL.LU R0, [R1+0x274] ;  /* 0x0002740001007983 */ /* 0x002ee80000300800 */
[----:B----4-:R-:W-:Y:S04]  /*4cdd0*/  STS.U16 [R38+UR5+0x9180], R3 ;  /* 0x0091800326007988 */ /* 0x010fe80008000405 */
        /* <DEDUP_REMOVED lines=29> */
[----:B------:R-:W2:Y:S04]  /*4cfb0*/  LDL.LU R3, [R1+0x250] ;  /* 0x0002500001037983 */ /* 0x000ea80000300800 */
[----:B------:R-:W2:Y:S04]  /*4cfc0*/  LDL.LU R10, [R1+0x24c] ;  /* 0x00024c00010a7983 */ /* 0x000ea80000300800 */
[----:B---3--:R0:W-:Y:S04]  /*4cfd0*/  STS.U16 [R38+UR5+0xad00], R0 ;  /* 0x00ad000026007988 */ /* 0x0081e80008000405 */
        /* <DEDUP_REMOVED lines=25> */
[----:B0-----:R-:W4:Y:S04]  /*4d170*/  LDL.LU R54, [R1+0x174] ;  /* 0x0001740001367983 */ /* 0x001f280000300800 */
[----:B-1----:R-:W4:Y:S04]  /*4d180*/  LDL.LU R56, [R1+0x580] ;  /* 0x0005800001387983 */ /* 0x002f280000300800 */
[----:B--2---:R0:W-:Y:S04]  /*4d190*/  STS.U16 [R38+UR5+0xb100], R2 ;  /* 0x00b1000226007988 */ /* 0x0041e80008000405 */
[----:B------:R-:W-:Y:S04]  /*4d1a0*/  STS.U16 [R38+UR5+0xb140], R3 ;  /* 0x00b1400326007988 */ /* 0x000fe80008000405 */
[----:B------:R-:W-:Y:S04]  /*4d1b0*/  STS.U16 [R38+UR5+0xb180], R10 ;  /* 0x00b1800a26007988 */ /* 0x000fe80008000405 */
[----:B---3--:R-:W-:Y:S04]  /*4d1c0*/  STS.U16 [R38+UR5+0xb1c0], R11 ;  /* 0x00b1c00b26007988 */ /* 0x008fe80008000405 */
[----:B0-----:R-:W2:Y:S04]  /*4d1d0*/  LDL.LU R2, [R1+0x158] ;  /* 0x0001580001027983 */ /* 0x001ea80000300800 */
[----:B------:R0:W-:Y:S04]  /*4d1e0*/  STS.U16 [R38+UR5+0xb540], R0 ;  /* 0x00b5400026007988 */ /* 0x0001e80008000405 */
[----:B------:R-:W-:Y:S04]  /*4d1f0*/  STS.U16 [R38+UR5+0xb500], R12 ;  /* 0x00b5000c26007988 */ /* 0x000fe80008000405 */
[----:B0-----:R-:W3:Y:S04]  /*4d200*/  LDL.LU R0, [R1+0x154] ;  /* 0x0001540001007983 */ /* 0x001ee80000300800 */
        /* <DEDUP_REMOVED lines=16> */
[----:B0-----:R-:W3:Y:S04]  /*4d310*/  LDL.LU R31, [R1+0x150] ;  /* 0x00015000011f7983 */ /* 0x001ee80000300800 */
[----:B------:R-:W3:Y:S04]  /*4d320*/  LDL.LU R60, [R1+0x594] ;  /* 0x00059400013c7983 */ /* 0x000ee80000300800 */
        /* <DEDUP_REMOVED lines=8> */
[----:B----4-:R4:W-:Y:S04]  /*4d3b0*/  STS.U16 [R38+UR5+0xc940], R52 ;  /* 0x00c9403426007988 */ /* 0x0109e80008000405 */
[----:B------:R1:W-:Y:S04]  /*4d3c0*/  STS.U16 [R38+UR5+0xc980], R54 ;  /* 0x00c9803626007988 */ /* 0x0003e80008000405 */
[----:B------:R4:W-:Y:S04]  /*4d3d0*/  STS.U16 [R38+UR5+0xc9c0], R56 ;  /* 0x00c9c03826007988 */ /* 0x0009e80008000405 */
[----:B0-----:R-:W3:Y:S04]  /*4d3e0*/  LDL.LU R46, [R1+0x10c] ;  /* 0x00010c00012e7983 */ /* 0x001ee80000300800 */
[----:B-1----:R-:W3:Y:S04]  /*4d3f0*/  LDL.LU R48, [R1+0x108] ;  /* 0x0001080001307983 */ /* 0x002ee80000300800 */
[----:B------:R-:W3:Y:S04]  /*4d400*/  LDL.LU R50, [R1+0x5ac] ;  /* 0x0005ac0001327983 */ /* 0x000ee80000300800 */
[----:B----4-:R-:W4:Y:S04]  /*4d410*/  LDL.LU R52, [R1+0xe4] ;  /* 0x0000e40001347983 */ /* 0x010f280000300800 */
[----:B------:R-:W4:Y:S04]  /*4d420*/  LDL.LU R54, [R1+0xe0] ;  /* 0x0000e00001367983 */ /* 0x000f280000300800 */
[----:B------:R-:W4:Y:S04]  /*4d430*/  LDL.LU R56, [R1+0xdc] ;  /* 0x0000dc0001387983 */ /* 0x000f280000300800 */
[----:B--2---:R0:W-:Y:S04]  /*4d440*/  STS.U16 [R38+UR5+0xcd40], R2 ;  /* 0x00cd400226007988 */ /* 0x0041e80008000405 */
[----:B0-----:R-:W2:Y:S04]  /*4d450*/  LDL.LU R2, [R1+0x5bc] ;  /* 0x0005bc0001027983 */ /* 0x001ea80000300800 */
[----:B---3--:R0:W-:Y:S04]  /*4d460*/  STS.U16 [R38+UR5+0xcd00], R0 ;  /* 0x00cd000026007988 */ /* 0x0081e80008000405 */
        /* <DEDUP_REMOVED lines=27> */
[----:B------:R1:W-:Y:S04]  /*4d620*/  STS.U16 [R38+UR5+0xd500], R46 ;  /* 0x00d5002e26007988 */ /* 0x0003e80008000405 */
[----:B------:R0:W-:Y:S04]  /*4d630*/  STS.U16 [R38+UR5+0xd5c0], R48 ;  /* 0x00d5c03026007988 */ /* 0x0001e80008000405 */
[----:B------:R0:W-:Y:S04]  /*4d640*/  STS.U16 [R38+UR5+0xd580], R50 ;  /* 0x00d5803226007988 */ /* 0x0001e80008000405 */
[----:B----4-:R4:W-:Y:S04]  /*4d650*/  STS.U16 [R38+UR5+0xd900], R52 ;  /* 0x00d9003426007988 */ /* 0x0109e80008000405 */
[----:B------:R4:W-:Y:S04]  /*4d660*/  STS.U16 [R38+UR5+0xd940], R54 ;  /* 0x00d9403626007988 */ /* 0x0009e80008000405 */
[----:B0-----:R-:W3:Y:S04]  /*4d670*/  LDL.LU R44, [R1+0x2fa4] ;  /* 0x002fa400012c7983 */ /* 0x001ee80000300800 */
[----:B-1----:R-:W3:Y:S04]  /*4d680*/  LDL.LU R46, [R1+0x2fa0] ;  /* 0x002fa000012e7983 */ /* 0x002ee80000300800 */
[----:B------:R-:W3:Y:S04]  /*4d690*/  LDL.LU R48, [R1+0x2f9c] ;  /* 0x002f9c0001307983 */ /* 0x000ee80000300800 */
[----:B------:R-:W3:Y:S04]  /*4d6a0*/  LDL.LU R50, [R1+0x2f98] ;  /* 0x002f980001327983 */ /* 0x000ee80000300800 */
[----:B----4-:R-:W4:Y:S04]  /*4d6b0*/  LDL.LU R52, [R1+0x2f94] ;  /* 0x002f940001347983 */ /* 0x010f280000300800 */
[----:B------:R-:W4:Y:S04]  /*4d6c0*/  LDL.LU R54, [R1+0x2f90] ;  /* 0x002f900001367983 */ /* 0x000f280000300800 */
[----:B------:R0:W-:Y:S04]  /*4d6d0*/  STS.U16 [R38+UR5+0xd980], R56 ;  /* 0x00d9803826007988 */ /* 0x0001e80008000405 */
[----:B0-----:R-:W4:Y:S04]  /*4d6e0*/  LDL.LU R56, [R1+0x2f8c] ;  /* 0x002f8c0001387983 */ /* 0x001f280000300800 */
[----:B--2---:R0:W-:Y:S04]  /*4d6f0*/  STS.U16 [R38+UR5+0xd9c0], R2 ;  /* 0x00d9c00226007988 */ /* 0x0041e80008000405 */
[----:B0-----:R-:W2:Y:S04]  /*4d700*/  LDL.LU R2, [R1+0x2f88] ;  /* 0x002f880001027983 */ /* 0x001ea80000300800 */
[----:B---3--:R0:W-:Y:S04]  /*4d710*/  STS.U16 [R38+UR5+0xdd40], R0 ;  /* 0x00dd400026007988 */ /* 0x0081e80008000405 */
        /* <DEDUP_REMOVED lines=8> */
[----:B-1----:R-:W2:Y:S04]  /*4d7a0*/  LDL.LU R58, [R1+0x62c] ;  /* 0x00062c00013a7983 */ /* 0x002ea80000300800 */
        /* <DEDUP_REMOVED lines=8> */
[----:B0-----:R-:W3:Y:S04]  /*4d830*/  LDL.LU R31, [R1+0x6dc] ;  /* 0x0006dc00011f7983 */ /* 0x001ee80000300800 */
[----:B-1----:R-:W3:Y:S04]  /*4d840*/  LDL.LU R60, [R1+0x6ec] ;  /* 0x0006ec00013c7983 */ /* 0x002ee80000300800 */
[----:B----4-:R-:W-:Y:S04]  /*4d850*/  STS.U16 [R38+UR5+0xed40], R56 ;  /* 0x00ed403826007988 */ /* 0x010fe80008000405 */
[----:B------:R-:W-:Y:S04]  /*4d860*/  STS.U16 [R38+UR5+0xed00], R54 ;  /* 0x00ed003626007988 */ /* 0x000fe80008000405 */
[----:B------:R0:W-:Y:S04]  /*4d870*/  STS.U16 [R38+UR5+0xedc0], R52 ;  /* 0x00edc03426007988 */ /* 0x0001e80008000405 */
        /* <DEDUP_REMOVED lines=12> */
[----:B0-----:R-:W4:Y:S01]  /*4d940*/  LDL.LU R30, [R1+0x72c] ;  /* 0x00072c00011e7983 */ /* 0x001f220000300800 */
[----:B------:R-:W0:Y:S03]  /*4d950*/  S2R R3, SR_TID.X ;  /* 0x0000000000037919 */ /* 0x000e260000002100 */
[----:B------:R1:W-:Y:S04]  /*4d960*/  STS.U16 [R38+UR5+0xf100], R32 ;  /* 0x00f1002026007988 */ /* 0x0003e80008000405 */
[----:B------:R-:W4:Y:S04]  /*4d970*/  LDL.LU R34, [R1+0x3c8] ;  /* 0x0003c80001227983 */ /* 0x000f280000300800 */
[----:B------:R-:W4:Y:S04]  /*4d980*/  LDL.LU R36, [R1+0x354] ;  /* 0x0003540001247983 */ /* 0x000f280000300800 */
[----:B-1----:R-:W4:Y:S01]  /*4d990*/  LDL.LU R38, [R1+0x350] ;  /* 0x0003500001267983 */ /* 0x002f220000300800 */
[----:B0-----:R-:W-:-:S05]  /*4d9a0*/  LOP3.LUT R3, R3, 0x1f, RZ, 0xc0, !PT ;  /* 0x0000001f03037812 */ /* 0x001fca00078ec0ff */
[----:B------:R-:W-:-:S05]  /*4d9b0*/  IMAD.SHL.U32 R3, R3, 0x2, RZ ;  /* 0x0000000203037824 */ /* 0x000fca00078e00ff */
[----:B------:R-:W-:-:S05]  /*4d9c0*/  LOP3.LUT R32, R3, 0x10, RZ, 0x3c, !PT ;  /* 0x0000001003207812 */ /* 0x000fca00078e3cff */
[----:B------:R-:W-:Y:S04]  /*4d9d0*/  STS.U16 [R32+UR5+0xf140], R13 ;  /* 0x00f1400d20007988 */ /* 0x000fe80008000405 */
[----:B------:R-:W-:Y:S01]  /*4d9e0*/  STS.U16 [R32+UR5+0xf180], R14 ;  /* 0x00f1800e20007988 */ /* 0x000fe20008000405 */
[----:B------:R-:W-:-:S03]  /*4d9f0*/  LOP3.LUT R54, R3, 0x20, RZ, 0x3c, !PT ;  /* 0x0000002003367812 */ /* 0x000fc600078e3cff */
[----:B--2---:R0:W-:Y:S04]  /*4da00*/  STS.U16 [R32+UR5+0xf1c0], R58 ;  /* 0x00f1c03a20007988 */ /* 0x0041e80008000405 */
[----:B0-----:R-:W2:Y:S04]  /*4da10*/  LDL.LU R58, [R1+0x73c] ;  /* 0x00073c00013a7983 */ /* 0x001ea80000300800 */
[----:B------:R-:W-:Y:S04]  /*4da20*/  STS.U16 [R32+UR5+0xf540], R15 ;  /* 0x00f5400f20007988 */ /* 0x000fe80008000405 */
[----:B------:R-:W-:Y:S04]  /*4da30*/  STS.U16 [R32+UR5+0xf500], R16 ;  /* 0x00f5001020007988 */ /* 0x000fe80008000405 */
[----:B------:R-:W-:Y:S04]  /*4da40*/  STS.U16 [R32+UR5+0xf5c0], R17 ;  /* 0x00f5c01120007988 */ /* 0x000fe80008000405 */
[----:B---3--:R0:W-:Y:S04]  /*4da50*/  STS.U16 [R32+UR5+0xf580], R31 ;  /* 0x00f5801f20007988 */ /* 0x0081e80008000405 */
[----:B------:R-:W-:Y:S04]  /*4da60*/  STS.U16 [R32+UR5+0xf900], R18 ;  /* 0x00f9001220007988 */ /* 0x000fe80008000405 */
[----:B------:R-:W-:Y:S04]  /*4da70*/  STS.U16 [R32+UR5+0xf940], R19 ;  /* 0x00f9401320007988 */ /* 0x000fe80008000405 */
[----:B------:R-:W-:Y:S04]  /*4da80*/  STS.U16 [R32+UR5+0xf980], R20 ;  /* 0x00f9801420007988 */ /* 0x000fe80008000405 */
[----:B0-----:R-:W3:Y:S04]  /*4da90*/  LDL.LU R31, [R1+0x3d0] ;  /* 0x0003d000011f7983 */ /* 0x001ee80000300800 */
[----:B------:R0:W-:Y:S04]  /*4daa0*/  STS.U16 [R32+UR5+0xf9c0], R60 ;  /* 0x00f9c03c20007988 */ /* 0x0001e80008000405 */
[----:B------:R-:W-:Y:S04]  /*4dab0*/  STS.U16 [R32+UR5+0xfd40], R21 ;  /* 0x00fd401520007988 */ /* 0x000fe80008000405 */
[----:B------:R-:W-:Y:S04]  /*4dac0*/  STS.U16 [R32+UR5+0xfd00], R22 ;  /* 0x00fd001620007988 */ /* 0x000fe80008000405 */
[----:B------:R-:W-:Y:S04]  /*4dad0*/  STS.U16 [R32+UR5+0xfdc0], R23 ;  /* 0x00fdc01720007988 */ /* 0x000fe80008000405 */
[----:B0-----:R-:W3:Y:S04]  /*4dae0*/  LDL.LU R60, [R1+0x33c] ;  /* 0x00033c00013c7983 */ /* 0x001ee80000300800 */
        /* <DEDUP_REMOVED lines=12> */
[----:B0-----:R-:W4:Y:S04]  /*4dbb0*/  LDL.LU R30, [R1+0x338] ;  /* 0x00033800011e7983 */ /* 0x001f280000300800 */
[----:B------:R-:W-:Y:S04]  /*4dbc0*/  STS.U16 [R54+UR5+0x8ac0], R34 ;  /* 0x008ac02236007988 */ /* 0x000fe80008000405 */
[----:B------:R-:W-:Y:S04]  /*4dbd0*/  STS.U16 [R54+UR5+0x8e40], R36 ;  /* 0x008e402436007988 */ /* 0x000fe80008000405 */
[----:B------:R-:W4:Y:S04]  /*4dbe0*/  LDL.LU R21, [R1+0x74c] ;  /* 0x00074c0001157983 */ /* 0x000f280000300800 */
[----:B------:R-:W-:Y:S04]  /*4dbf0*/  STS.U16 [R54+UR5+0x8e00], R38 ;  /* 0x008e002636007988 */ /* 0x000fe80008000405 */
[----:B------:R-:W4:Y:S04]  /*4dc00*/  LDL.LU R20, [R1+0x3e8] ;  /* 0x0003e80001147983 */ /* 0x000f280000300800 */
[----:B------:R-:W4:Y:S04]  /*4dc10*/  LDL.LU R19, [R1+0x324] ;  /* 0x0003240001137983 */ /* 0x000f280000300800 */
[----:B--2---:R0:W-:Y:S04]  /*4dc20*/  STS.U16 [R54+UR5+0x8ec0], R58 ;  /* 0x008ec03a36007988 */ /* 0x0041e80008000405 */
[----:B0-----:R-:W2:Y:S04]  /*4dc30*/  LDL.LU R58, [R1+0x320] ;  /* 0x00032000013a7983 */ /* 0x001ea80000300800 */
[----:B------:R-:W2:Y:S04]  /*4dc40*/  LDL.LU R18, [R1+0x758] ;  /* 0x0007580001127983 */ /* 0x000ea80000300800 */
[----:B------:R-:W2:Y:S04]  /*4dc50*/  LDL.LU R17, [R1+0x3ec] ;  /* 0x0003ec0001117983 */ /* 0x000ea80000300800 */
        /* <DEDUP_REMOVED lines=19> */
[----:B0-----:R-:W3:Y:S04]  /*4dd90*/  LDL.LU R60, [R1+0x28c] ;  /* 0x00028c00013c7983 */ /* 0x001ee80000300800 */
[----:B------:R-:W3:Y:S04]  /*4dda0*/  LDL.LU R34, [R1+0x288] ;  /* 0x0002880001227983 */ /* 0x000ee80000300800 */
[----:B------:R-:W3:Y:S04]  /*4ddb0*/  LDL.LU R36, [R1+0x44c] ;  /* 0x00044c0001247983 */ /* 0x000ee80000300800 */
[----:B------:R-:W3:Y:S04]  /*4ddc0*/  LDL.LU R38, [R1+0x26c] ;  /* 0x00026c0001267983 */ /* 0x000ee80000300800 */
[----:B----4-:R0:W-:Y:S04]  /*4ddd0*/  STS.U16 [R54+UR5+0x9240], R30 ;  /* 0x0092401e36007988 */ /* 0x0101e80008000405 */
[----:B0-----:R-:W4:Y:S04]  /*4dde0*/  LDL.LU R30, [R1+0x268] ;  /* 0x00026800011e7983 */ /* 0x001f280000300800 */
[----:B------:R-:W-:Y:S04]  /*4ddf0*/  STS.U16 [R54+UR5+0x9280], R21 ;  /* 0x0092801536007988 */ /* 0x000fe80008000405 */
[----:B------:R-:W-:Y:S04]  /*4de00*/  STS.U16 [R54+UR5+0x92c0], R20 ;  /* 0x0092c01436007988 */ /* 0x000fe80008000405 */
[----:B------:R-:W-:Y:S04]  /*4de10*/  STS.U16 [R54+UR5+0x9640], R19 ;  /* 0x0096401336007988 */ /* 0x000fe80008000405 */
[----:B--2---:R0:W-:Y:S04]  /*4de20*/  STS.U16 [R54+UR5+0x9600], R58 ;  /* 0x0096003a36007988 */ /* 0x0041e80008000405 */
[----:B------:R-:W-:Y:S04]  /*4de30*/  STS.U16 [R54+UR5+0x96c0], R18 ;  /* 0x0096c01236007988 */ /* 0x000fe80008000405 */
[----:B0-----:R-:W2:Y:S04]  /*4de40*/  LDL.LU R58, [R1+0x264] ;  /* 0x00026400013a7983 */ /* 0x001ea80000300800 */
[----:B------:R-:W-:Y:S04]  /*4de50*/  STS.U16 [R54+UR5+0x9680], R17 ;  /* 0x0096801136007988 */ /* 0x000fe80008000405 */
[----:B------:R-:W-:Y:S04]  /*4de60*/  STS.U16 [R54+UR5+0x9a00], R16 ;  /* 0x009a001036007988 */ /* 0x000fe80008000405 */
[----:B------:R-:W-:Y:S04]  /*4de70*/  STS.U16 [R54+UR5+0x9a40], R15 ;  /* 0x009a400f36007988 */ /* 0x000fe80008000405 */
[----:B---3--:R-:W-:Y:S04]  /*4de80*/  STS.U16 [R54+UR5+0x9a80], R14 ;  /* 0x009a800e36007988 */ /* 0x008fe80008000405 */
[----:B------:R0:W-:Y:S04]  /*4de90*/  STS.U16 [R54+UR5+0x9ac0], R31 ;  /* 0x009ac01f36007988 */ /* 0x0001e80008000405 */
[----:B------:R-:W-:Y:S04]  /*4dea0*/  STS.U16 [R54+UR5+0x9e40], R13 ;  /* 0x009e400d36007988 */ /* 0x000fe80008000405 */
[----:B------:R-:W-:Y:S04]  /*4deb0*/  STS.U16 [R54+UR5+0x9e00], R32 ;  /* 0x009e002036007988 */ /* 0x000fe80008000405 */
[----:B------:R-:W-:Y:S04]  /*4dec0*/  STS.U16 [R54+UR5+0x9ec0], R52 ;  /* 0x009ec03436007988 */ /* 0x000fe80008000405 */
        /* <DEDUP_REMOVED lines=14> */
[----:B------:R-:W-:Y:S04]  /*4dfb0*/  STS.U16 [R54+UR5+0xae40], R38 ;  /* 0x00ae402636007988 */ /* 0x000fe80008000405 */
[----:B0-----:R-:W3:Y:S04]  /*4dfc0*/  LDL.LU R60, [R1+0x248] ;  /* 0x00024800013c7983 */ /* 0x001ee80000300800 */
[----:B------:R-:W3:Y:S04]  /*4dfd0*/  LDL.LU R21, [R1+0x244] ;  /* 0x0002440001157983 */ /* 0x000ee80000300800 */
[----:B------:R-:W3:Y:S04]  /*4dfe0*/  LDL.LU R20, [R1+0x240] ;  /* 0x0002400001147983 */ /* 0x000ee80000300800 */
[----:B------:R-:W3:Y:S04]  /*4dff0*/  LDL.LU R19, [R1+0x474] ;  /* 0x0004740001137983 */ /* 0x000ee80000300800 */
[----:B----4-:R0:W-:Y:S04]  /*4e000*/  STS.U16 [R54+UR5+0xae00], R30 ;  /* 0x00ae001e36007988 */ /* 0x0101e80008000405 */
[----:B0-----:R-:W4:Y:S04]  /*4e010*/  LDL.LU R30, [R1+0x224] ;  /* 0x00022400011e7983 */ /* 0x001f280000300800 */
[----:B------:R-:W4:Y:S04]  /*4e020*/  LDL.LU R18, [R1+0x220] ;  /* 0x0002200001127983 */ /* 0x000f280000300800 */
[----:B------:R-:W4:Y:S04]  /*4e030*/  LDL.LU R17, [R1+0x21c] ;  /* 0x00021c0001117983 */ /* 0x000f280000300800 */
[----:B------:R-:W4:Y:S04]  /*4e040*/  LDL.LU R16, [R1+0x540] ;  /* 0x0005400001107983 */ /* 0x000f280000300800 */
        /* <DEDUP_REMOVED lines=22> */
[----:B------:R0:W-:Y:S04]  /*4e1b0*/  STS.U16 [R54+UR5+0xb200], R60 ;  /* 0x00b2003c36007988 */ /* 0x0001e80008000405 */
[----:B------:R-:W-:Y:S04]  /*4e1c0*/  STS.U16 [R54+UR5+0xb240], R21 ;  /* 0x00b2401536007988 */ /* 0x000fe80008000405 */
[----:B------:R-:W-:Y:S04]  /*4e1d0*/  STS.U16 [R54+UR5+0xb280], R20 ;  /* 0x00b2801436007988 */ /* 0x000fe80008000405 */
[----:B------:R-:W-:Y:S04]  /*4e1e0*/  STS.U16 [R54+UR5+0xb2c0], R19 ;  /* 0x00b2c01336007988 */ /* 0x000fe80008000405 */
[----:B0-----:R-:W3:Y:S04]  /*4e1f0*/  LDL.LU R60, [R1+0x14c] ;  /* 0x00014c00013c7983 */ /* 0x001ee80000300800 */
[----:B----4-:R0:W-:Y:S04]  /*4e200*/  STS.U16 [R54+UR5+0xb640], R30 ;  /* 0x00b6401e36007988 */ /* 0x0101e80008000405 */
[----:B0-----:R-:W4:Y:S04]  /*4e210*/  LDL.LU R30, [R1+0x148] ;  /* 0x00014800011e7983 */ /* 0x001f280000300800 */
[----:B------:R-:W-:Y:S04]  /*4e220*/  STS.U16 [R54+UR5+0xb600], R18 ;  /* 0x00b6001236007988 */ /* 0x000fe80008000405 */
[----:B------:R-:W-:Y:S04]  /*4e230*/  STS.U16 [R54+UR5+0xb6c0], R17 ;  /* 0x00b6c01136007988 */ /* 0x000fe80008000405 */
[----:B------:R-:W-:Y:S04]  /*4e240*/  STS.U16 [R54+UR5+0xb680], R16 ;  /* 0x00b6801036007988 */ /* 0x000fe80008000405 */
[----:B------:R-:W-:Y:S04]  /*4e250*/  STS.U16 [R54+UR5+0xba00], R15 ;  /* 0x00ba000f36007988 */ /* 0x000fe80008000405 */
[----:B------:R-:W-:Y:S04]  /*4e260*/  STS.U16 [R54+UR5+0xba40], R14 ;  /* 0x00ba400e36007988 */ /* 0x000fe80008000405 */
[----:B--2---:R0:W-:Y:S04]  /*4e270*/  STS.U16 [R54+UR5+0xba80], R58 ;  /* 0x00ba803a36007988 */ /* 0x0041e80008000405 */
        /* <DEDUP_REMOVED lines=12> */
[----:B---3--:R-:W-:Y:S04]  /*4e340*/  STS.U16 [R54+UR5+0xc680], R4 ;  /* 0x00c6800436007988 */ /* 0x008fe80008000405 */
[----:B0-----:R-:W2:Y:S04]  /*4e350*/  LDL.LU R58, [R1+0x144] ;  /* 0x00014400013a7983 */ /* 0x001ea80000300800 */
[----:B------:R0:W-:Y:S04]  /*4e360*/  STS.U16 [R54+UR5+0xca00], R31 ;  /* 0x00ca001f36007988 */ /* 0x0001e80008000405 */
[----:B0-----:R-:W3:Y:S04]  /*4e370*/  LDL.LU R31, [R1+0x598] ;  /* 0x00059800011f7983 */ /* 0x001ee80000300800 */
[----:B------:R-:W-:Y:S04]  /*4e380*/  STS.U16 [R54+UR5+0xca40], R34 ;  /* 0x00ca402236007988 */ /* 0x000fe80008000405 */
[----:B------:R-:W-:Y:S04]  /*4e390*/  STS.U16 [R54+UR5+0xca80], R36 ;  /* 0x00ca802436007988 */ /* 0x000fe80008000405 */
[----:B------:R-:W3:Y:S04]  /*4e3a0*/  LDL.LU R21, [R1+0x128] ;  /* 0x0001280001157983 */ /* 0x000ee80000300800 */
[----:B------:R-:W-:Y:S04]  /*4e3b0*/  STS.U16 [R54+UR5+0xcac0], R38 ;  /* 0x00cac02636007988 */ /* 0x000fe80008000405 */
[----:B------:R-:W3:Y:S04]  /*4e3c0*/  LDL.LU R20, [R1+0x124] ;  /* 0x0001240001147983 */ /* 0x000ee80000300800 */
[----:B------:R0:W-:Y:S04]  /*4e3d0*/  STS.U16 [R54+UR5+0xce40], R60 ;  /* 0x00ce403c36007988 */ /* 0x0001e80008000405 */
[----:B------:R-:W3:Y:S04]  /*4e3e0*/  LDL.LU R19, [R1+0x120] ;  /* 0x0001200001137983 */ /* 0x000ee80000300800 */
[----:B0-----:R-:W3:Y:S04]  /*4e3f0*/  LDL.LU R60, [R1+0x5a4] ;  /* 0x0005a400013c7983 */ /* 0x001ee80000300800 */
[----:B------:R-:W3:Y:S04]  /*4e400*/  LDL.LU R18, [R1+0x104] ;  /* 0x0001040001127983 */ /* 0x000ee80000300800 */
[----:B------:R-:W3:Y:S04]  /*4e410*/  LDL.LU R17, [R1+0x100] ;  /* 0x0001000001117983 */ /* 0x000ee80000300800 */
        /* <DEDUP_REMOVED lines=22> */
[----:B0-----:R-:W2:Y:S04]  /*4e580*/  LDL.LU R58, [R1+0x10] ;  /* 0x00001000013a7983 */ /* 0x001ea80000300800 */
[----:B---3--:R0:W-:Y:S04]  /*4e590*/  STS.U16 [R54+UR5+0xce80], R31 ;  /* 0x00ce801f36007988 */ /* 0x0081e80008000405 */
[----:B0-----:R-:W3:Y:S04]  /*4e5a0*/  LDL.LU R31, [R1+0x60c] ;  /* 0x00060c00011f7983 */ /* 0x001ee80000300800 */
        /* <DEDUP_REMOVED lines=29> */
[----:B--2---:R-:W-:Y:S04]  /*4e780*/  STS.U16 [R54+UR5+0xea80], R58 ;  /* 0x00ea803a36007988 */ /* 0x004fe80008000405 */
[----:B---3--:R0:W-:Y:S04]  /*4e790*/  STS.U16 [R54+UR5+0xeac0], R31 ;  /* 0x00eac01f36007988 */ /* 0x0081e80008000405 */
[----:B0-----:R-:W2:Y:S04]  /*4e7a0*/  LDL.LU R31, [R1+0x6f0] ;  /* 0x0006f000011f7983 */ /* 0x001ea80000300800 */
        /* <DEDUP_REMOVED lines=9> */
[----:B------:R-:W3:Y:S04]  /*4e840*/  LDL.LU R8, [R1+0x3bc] ;  /* 0x0003bc0001087983 */ /* 0x000ee80000300800 */
[----:B------:R-:W-:Y:S04]  /*4e850*/  STS.U16 [R54+UR5+0xee00], R48 ;  /* 0x00ee003036007988 */ /* 0x000fe80008000405 */
[----:B------:R-:W3:Y:S04]  /*4e860*/  LDL.LU R7, [R1+0x364] ;  /* 0x0003640001077983 */ /* 0x000ee80000300800 */
[----:B------:R-:W-:Y:S04]  /*4e870*/  STS.U16 [R54+UR5+0xeec0], R46 ;  /* 0x00eec02e36007988 */ /* 0x000fe80008000405 */
[----:B------:R-:W3:Y:S04]  /*4e880*/  LDL.LU R4, [R1+0x360] ;  /* 0x0003600001047983 */ /* 0x000ee80000300800 */
[----:B------:R0:W-:Y:S04]  /*4e890*/  STS.U16 [R54+UR5+0xee80], R60 ;  /* 0x00ee803c36007988 */ /* 0x0001e80008000405 */
[----:B------:R-:W3:Y:S04]  /*4e8a0*/  LDL.LU R34, [R1+0x730] ;  /* 0x0007300001227983 */ /* 0x000ee80000300800 */
        /* <DEDUP_REMOVED lines=9> */
[----:B------:R-:W4:Y:S04]  /*4e940*/  LDL.LU R36, [R1+0x348] ;  /* 0x0003480001247983 */ /* 0x000f280000300800 */
[----:B------:R0:W-:Y:S04]  /*4e950*/  STS.U16 [R54+UR5+0xf680], R38 ;  /* 0x00f6802636007988 */ /* 0x0001e80008000405 */
[----:B------:R-:W-:Y:S04]  /*4e960*/  STS.U16 [R54+UR5+0xfa00], R45 ;  /* 0x00fa002d36007988 */ /* 0x000fe80008000405 */
[----:B------:R-:W-:Y:S04]  /*4e970*/  STS.U16 [R54+UR5+0xfa40], R47 ;  /* 0x00fa402f36007988 */ /* 0x000fe80008000405 */
[----:B------:R-:W-:Y:S04]  /*4e980*/  STS.U16 [R54+UR5+0xfa80], R49 ;  /* 0x00fa803136007988 */ /* 0x000fe80008000405 */
[----:B0-----:R-:W4:Y:S04]  /*4e990*/  LDL.LU R38, [R1+0x744] ;  /* 0x0007440001267983 */ /* 0x001f280000300800 */
[----:B--2---:R0:W-:Y:S04]  /*4e9a0*/  STS.U16 [R54+UR5+0xfac0], R31 ;  /* 0x00fac01f36007988 */ /* 0x0041e80008000405 */
[----:B------:R-:W-:Y:S04]  /*4e9b0*/  STS.U16 [R54+UR5+0xfe40], R55 ;  /* 0x00fe403736007988 */ /* 0x000fe80008000405 */
[----:B------:R-:W-:Y:S04]  /*4e9c0*/  STS.U16 [R54+UR5+0xfe00], R57 ;  /* 0x00fe003936007988 */ /* 0x000fe80008000405 */
[----:B------:R-:W-:Y:S04]  /*4e9d0*/  STS.U16 [R54+UR5+0xfec0], R59 ;  /* 0x00fec03b36007988 */ /* 0x000fe80008000405 */
[----:B---3--:R1:W-:Y:S01]  /*4e9e0*/  STS.U16 [R54+UR5+0xfe80], R6 ;  /* 0x00fe800636007988 */ /* 0x0083e20008000405 */
[----:B0-----:R-:W-:-:S03]  /*4e9f0*/  LOP3.LUT R31, R3, 0x30, RZ, 0x3c, !PT ;  /* 0x00000030031f7812 */ /* 0x001fc600078e3cff */
[----:B-1----:R-:W2:Y:S04]  /*4ea00*/  LDL.LU R6, [R1+0x3dc] ;  /* 0x0003dc0001067983 */ /* 0x002ea80000300800 */
[----:B------:R0:W-:Y:S04]  /*4ea10*/  STS.U16 [R31+UR5+0x8300], R5 ;  /* 0x008300051f007988 */ /* 0x0001e80008000405 */
        /* <DEDUP_REMOVED lines=8> */
[----:B0-----:R-:W3:Y:S04]  /*4eaa0*/  LDL.LU R5, [R1+0x334] ;  /* 0x0003340001057983 */ /* 0x001ee80000300800 */
[----:B-1----:R-:W3:Y:S04]  /*4eab0*/  LDL.LU R58, [R1+0x330] ;  /* 0x00033000013a7983 */ /* 0x002ee80000300800 */
[----:B------:R-:W-:Y:S04]  /*4eac0*/  STS.U16 [R31+UR5+0x8b40], R4 ;  /* 0x008b40041f007988 */ /* 0x000fe80008000405 */
[----:B------:R-:W-:Y:S04]  /*4ead0*/  STS.U16 [R31+UR5+0x8b80], R34 ;  /* 0x008b80221f007988 */ /* 0x000fe80008000405 */
[----:B------:R0:W-:Y:S04]  /*4eae0*/  STS.U16 [R31+UR5+0x8bc0], R60 ;  /* 0x008bc03c1f007988 */ /* 0x0001e80008000405 */
[----:B------:R-:W3:Y:S04]  /*4eaf0*/  LDL.LU R18, [R1+0x750] ;  /* 0x0007500001127983 */ /* 0x000ee80000300800 */
[----:B0-----:R-:W3:Y:S04]  /*4eb00*/  LDL.LU R60, [R1+0x3e4] ;  /* 0x0003e400013c7983 */ /* 0x001ee80000300800 */
        /* <DEDUP_REMOVED lines=26> */
[----:B------:R0:W-:Y:S04]  /*4ecb0*/  STS.U16 [R31+UR5+0x9340], R58 ;  /* 0x0093403a1f007988 */ /* 0x0001e80008000405 */
[----:B------:R-:W-:Y:S04]  /*4ecc0*/  STS.U16 [R31+UR5+0x9380], R18 ;  /* 0x009380121f007988 */ /* 0x000fe80008000405 */
[----:B-1----:R-:W3:Y:S04]  /*4ecd0*/  LDL.LU R5, [R1+0x280] ;  /* 0x0002800001057983 */ /* 0x002ee80000300800 */
[----:B0-----:R-:W3:Y:S04]  /*4ece0*/  LDL.LU R58, [R1+0x27c] ;  /* 0x00027c00013a7983 */ /* 0x001ee80000300800 */
[----:B------:R0:W-:Y:S04]  /*4ecf0*/  STS.U16 [R31+UR5+0x93c0], R60 ;  /* 0x0093c03c1f007988 */ /* 0x0001e80008000405 */
[----:B------:R-:W-:Y:S04]  /*4ed00*/  STS.U16 [R31+UR5+0x9740], R17 ;  /* 0x009740111f007988 */ /* 0x000fe80008000405 */
[----:B------:R-:W-:Y:S04]  /*4ed10*/  STS.U16 [R31+UR5+0x9700], R16 ;  /* 0x009700101f007988 */ /* 0x000fe80008000405 */
[----:B0-----:R-:W3:Y:S04]  /*4ed20*/  LDL.LU R60, [R1+0x450] ;  /* 0x00045000013c7983 */ /* 0x001ee80000300800 */
[----:B----4-:R0:W-:Y:S04]  /*4ed30*/  STS.U16 [R31+UR5+0x97c0], R30 ;  /* 0x0097c01e1f007988 */ /* 0x0101e80008000405 */
[----:B------:R-:W-:Y:S04]  /*4ed40*/  STS.U16 [R31+UR5+0x9780], R15 ;  /* 0x0097800f1f007988 */ /* 0x000fe80008000405 */
[----:B------:R-:W-:Y:S04]  /*4ed50*/  STS.U16 [R31+UR5+0x9b00], R14 ;  /* 0x009b000e1f007988 */ /* 0x000fe80008000405 */
[----:B------:R-:W-:Y:S04]  /*4ed60*/  STS.U16 [R31+UR5+0x9b40], R13 ;  /* 0x009b400d1f007988 */ /* 0x000fe80008000405 */
[----:B------:R-:W-:Y:S04]  /*4ed70*/  STS.U16 [R31+UR5+0x9b80], R32 ;  /* 0x009b80201f007988 */ /* 0x000fe80008000405 */
[----:B0-----:R-:W4:Y:S04]  /*4ed80*/  LDL.LU R30, [R1+0x260] ;  /* 0x00026000011e7983 */ /* 0x001f280000300800 */
[----:B------:R-:W-:Y:S04]  /*4ed90*/  STS.U16 [R31+UR5+0x9bc0], R52 ;  /* 0x009bc0341f007988 */ /* 0x000fe80008000405 */
[----:B------:R-:W-:Y:S04]  /*4eda0*/  STS.U16 [R31+UR5+0x9f40], R54 ;  /* 0x009f40361f007988 */ /* 0x000fe80008000405 */
[----:B------:R0:W-:Y:S04]  /*4edb0*/  STS.U16 [R31+UR5+0x9f00], R4 ;  /* 0x009f00041f007988 */ /* 0x0001e80008000405 */
[----:B0-----:R-:W4:Y:S04]  /*4edc0*/  LDL.LU R4, [R1+0x25c] ;  /* 0x00025c0001047983 */ /* 0x001f280000300800 */
[----:B------:R0:W-:Y:S04]  /*4edd0*/  STS.U16 [R31+UR5+0x9fc0], R34 ;  /* 0x009fc0221f007988 */ /* 0x0001e80008000405 */
        /* <DEDUP_REMOVED lines=8> */
[----:B0-----:R-:W4:Y:S04]  /*4ee60*/  LDL.LU R34, [R1+0x258] ;  /* 0x0002580001227983 */ /* 0x001f280000300800 */
[----:B------:R-:W-:Y:S04]  /*4ee70*/  STS.U16 [R31+UR5+0xa780], R7 ;  /* 0x00a780071f007988 */ /* 0x000fe80008000405 */
[----:B-1----:R-:W4:Y:S04]  /*4ee80*/  LDL.LU R36, [R1+0x468] ;  /* 0x0004680001247983 */ /* 0x002f280000300800 */
[----:B------:R-:W4:Y:S04]  /*4ee90*/  LDL.LU R38, [R1+0x23c] ;  /* 0x00023c0001267983 */ /* 0x000f280000300800 */
[----:B------:R-:W4:Y:S04]  /*4eea0*/  LDL.LU R18, [R1+0x238] ;  /* 0x0002380001127983 */ /* 0x000f280000300800 */
[----:B--2---:R-:W-:Y:S04]  /*4eeb0*/  STS.U16 [R31+UR5+0xab00], R6 ;  /* 0x00ab00061f007988 */ /* 0x004fe80008000405 */
[----:B---3--:R-:W-:Y:S04]  /*4eec0*/  STS.U16 [R31+UR5+0xab40], R5 ;  /* 0x00ab40051f007988 */ /* 0x008fe80008000405 */
[----:B------:R0:W-:Y:S04]  /*4eed0*/  STS.U16 [R31+UR5+0xab80], R58 ;  /* 0x00ab803a1f007988 */ /* 0x0001e80008000405 */
[----:B0-----:R-:W2:Y:S04]  /*4eee0*/  LDL.LU R58, [R1+0x234] ;  /* 0x00023400013a7983 */ /* 0x001ea80000300800 */
        /* <DEDUP_REMOVED lines=24> */
[----:B------:R-:W4:Y:S04]  /*4f070*/  LDL.LU R7, [R1+0x180] ;  /* 0x0001800001077983 */ /* 0x000f280000300800 */
[----:B------:R1:W-:Y:S04]  /*4f080*/  STS.U16 [R31+UR5+0xb300], R38 ;  /* 0x00b300261f007988 */ /* 0x0003e80008000405 */
[----:B------:R-:W-:Y:S04]  /*4f090*/  STS.U16 [R31+UR5+0xb340], R18 ;  /* 0x00b340121f007988 */ /* 0x000fe80008000405 */
[----:B0-----:R-:W4:Y:S04]  /*4f0a0*/  LDL.LU R34, [R1+0x57c] ;  /* 0x00057c0001227983 */ /* 0x001f280000300800 */
[----:B-1----:R-:W4:Y:S04]  /*4f0b0*/  LDL.LU R36, [R1+0x164] ;  /* 0x0001640001247983 */ /* 0x002f280000300800 */
[----:B------:R-:W4:Y:S04]  /*4f0c0*/  LDL.LU R38, [R1+0x160] ;  /* 0x0001600001267983 */ /* 0x000f280000300800 */
[----:B--2---:R0:W-:Y:S04]  /*4f0d0*/  STS.U16 [R31+UR5+0xb380], R58 ;  /* 0x00b3803a1f007988 */ /* 0x0041e80008000405 */
[----:B---3--:R-:W-:Y:S04]  /*4f0e0*/  STS.U16 [R31+UR5+0xb3c0], R17 ;  /* 0x00b3c0111f007988 */ /* 0x008fe80008000405 */
[----:B------:R-:W-:Y:S04]  /*4f0f0*/  STS.U16 [R31+UR5+0xb740], R16 ;  /* 0x00b740101f007988 */ /* 0x000fe80008000405 */
[----:B0-----:R-:W2:Y:S04]  /*4f100*/  LDL.LU R58, [R1+0x15c] ;  /* 0x00015c00013a7983 */ /* 0x001ea80000300800 */
[----:B------:R0:W-:Y:S04]  /*4f110*/  STS.U16 [R31+UR5+0xb700], R60 ;  /* 0x00b7003c1f007988 */ /* 0x0001e80008000405 */
[----:B------:R-:W-:Y:S04]  /*4f120*/  STS.U16 [R31+UR5+0xb7c0], R15 ;  /* 0x00b7c00f1f007988 */ /* 0x000fe80008000405 */
[----:B------:R-:W-:Y:S04]  /*4f130*/  STS.U16 [R31+UR5+0xb780], R14 ;  /* 0x00b7800e1f007988 */ /* 0x000fe80008000405 */
[----:B------:R-:W-:Y:S04]  /*4f140*/  STS.U16 [R31+UR5+0xbb00], R13 ;  /* 0x00bb000d1f007988 */ /* 0x000fe80008000405 */
[----:B------:R-:W-:Y:S04]  /*4f150*/  STS.U16 [R31+UR5+0xbb40], R32 ;  /* 0x00bb40201f007988 */ /* 0x000fe80008000405 */
[----:B------:R-:W-:Y:S04]  /*4f160*/  STS.U16 [R31+UR5+0xbb80], R52 ;  /* 0x00bb80341f007988 */ /* 0x000fe80008000405 */
[----:B------:R-:W-:Y:S04]  /*4f170*/  STS.U16 [R31+UR5+0xbbc0], R54 ;  /* 0x00bbc0361f007988 */ /* 0x000fe80008000405 */
[----:B0-----:R-:W3:Y:S04]  /*4f180*/  LDL.LU R60, [R1+0x58c] ;  /* 0x00058c00013c7983 */ /* 0x001ee80000300800 */
[----:B----4-:R0:W-:Y:S04]  /*4f190*/  STS.U16 [R31+UR5+0xbf40], R30 ;  /* 0x00bf401e1f007988 */ /* 0x0101e80008000405 */
[----:B------:R1:W-:Y:S04]  /*4f1a0*/  STS.U16 [R31+UR5+0xbf00], R6 ;  /* 0x00bf00061f007988 */ /* 0x0003e80008000405 */
[----:B------:R4:W-:Y:S04]  /*4f1b0*/  STS.U16 [R31+UR5+0xbfc0], R5 ;  /* 0x00bfc0051f007988 */ /* 0x0009e80008000405 */
[----:B0-----:R-:W3:Y:S04]  /*4f1c0*/  LDL.LU R30, [R1+0x140] ;  /* 0x00014000011e7983 */ /* 0x001ee80000300800 */
[----:B-1----:R-:W3:Y:S04]  /*4f1d0*/  LDL.LU R6, [R1+0x13c] ;  /* 0x00013c0001067983 */ /* 0x002ee80000300800 */
[----:B------:R0:W-:Y:S04]  /*4f1e0*/  STS.U16 [R31+UR5+0xbf80], R4 ;  /* 0x00bf80041f007988 */ /* 0x0001e80008000405 */
[----:B----4-:R-:W4:Y:S04]  /*4f1f0*/  LDL.LU R5, [R1+0x138] ;  /* 0x0001380001057983 */ /* 0x010f280000300800 */
        /* <DEDUP_REMOVED lines=9> */
[----:B------:R-:W4:Y:S04]  /*4f290*/  LDL.LU R18, [R1+0x11c] ;  /* 0x00011c0001127983 */ /* 0x000f280000300800 */
[----:B------:R1:W-:Y:S04]  /*4f2a0*/  STS.U16 [R31+UR5+0xcb00], R36 ;  /* 0x00cb00241f007988 */ /* 0x0003e80008000405 */
[----:B0-----:R-:W4:Y:S04]  /*4f2b0*/  LDL.LU R34, [R1+0x118] ;  /* 0x0001180001227983 */ /* 0x001f280000300800 */
        /* <DEDUP_REMOVED lines=11> */
[----:B--2---:R0:W-:Y:S04]  /*4f370*/  STS.U16 [R31+UR5+0xcb80], R58 ;  /* 0x00cb803a1f007988 */ /* 0x0041e80008000405 */
[----:B0-----:R-:W2:Y:S04]  /*4f380*/  LDL.LU R58, [R1+0x9c] ;  /* 0x00009c00013a7983 */ /* 0x001ea80000300800 */
[----:B---3--:R0:W-:Y:S04]  /*4f390*/  STS.U16 [R31+UR5+0xcbc0], R60 ;  /* 0x00cbc03c1f007988 */ /* 0x0081e80008000405 */
[----:B0-----:R-:W3:Y:S04]  /*4f3a0*/  LDL.LU R60, [R1+0x98] ;  /* 0x00009800013c7983 */ /* 0x001ee80000300800 */
[----:B------:R0:W-:Y:S04]  /*4f3b0*/  STS.U16 [R31+UR5+0xcf40], R30 ;  /* 0x00cf401e1f007988 */ /* 0x0001e80008000405 */
[----:B------:R1:W-:Y:S04]  /*4f3c0*/  STS.U16 [R31+UR5+0xcf00], R6 ;  /* 0x00cf00061f007988 */ /* 0x0003e80008000405 */
[----:B----4-:R4:W-:Y:S04]  /*4f3d0*/  STS.U16 [R31+UR5+0xcfc0], R5 ;  /* 0x00cfc0051f007988 */ /* 0x0109e80008000405 */
        /* <DEDUP_REMOVED lines=8> */
[----:B-1----:R-:W3:Y:S04]  /*4f460*/  LDL.LU R6, [R1+0x34] ;  /* 0x0000340001067983 */ /* 0x002ee80000300800 */
[----:B------:R0:W-:Y:S04]  /*4f470*/  STS.U16 [R31+UR5+0xcf80], R4 ;  /* 0x00cf80041f007988 */ /* 0x0001e80008000405 */
[----:B----4-:R-:W4:Y:S04]  /*4f480*/  LDL.LU R5, [R1+0x5fc] ;  /* 0x0005fc0001057983 */ /* 0x010f280000300800 */
[----:B0-----:R-:W4:Y:S04]  /*4f490*/  LDL.LU R4, [R1+0xc] ;  /* 0x00000c0001047983 */ /* 0x001f280000300800 */
[----:B------:R-:W-:Y:S04]  /*4f4a0*/  STS.U16 [R31+UR5+0xd300], R18 ;  /* 0x00d300121f007988 */ /* 0x000fe80008000405 */
[----:B------:R0:W-:Y:S04]  /*4f4b0*/  STS.U16 [R31+UR5+0xd340], R34 ;  /* 0x00d340221f007988 */ /* 0x0001e80008000405 */
        /* <DEDUP_REMOVED lines=10> */
[----:B-1----:R-:W4:Y:S04]  /*4f560*/  LDL.LU R36, [R1+0x624] ;  /* 0x0006240001247983 */ /* 0x002f280000300800 */
[----:B------:R0:W-:Y:S04]  /*4f570*/  STS.U16 [R31+UR5+0xdbc0], R38 ;  /* 0x00dbc0261f007988 */ /* 0x0001e80008000405 */
[----:B0-----:R-:W4:Y:S04]  /*4f580*/  LDL.LU R38, [R1+0x6e4] ;  /* 0x0006e40001267983 */ /* 0x001f280000300800 */
[----:B--2---:R0:W-:Y:S04]  /*4f590*/  STS.U16 [R31+UR5+0xdf40], R58 ;  /* 0x00df403a1f007988 */ /* 0x0041e80008000405 */
[----:B0-----:R-:W2:Y:S04]  /*4f5a0*/  LDL.LU R58, [R1+0x6f4] ;  /* 0x0006f400013a7983 */ /* 0x001ea80000300800 */
[----:B---3--:R0:W-:Y:S04]  /*4f5b0*/  STS.U16 [R31+UR5+0xdf00], R60 ;  /* 0x00df003c1f007988 */ /* 0x0081e80008000405 */
[----:B0-----:R-:W3:Y:S04]  /*4f5c0*/  LDL.LU R60, [R1+0x778] ;  /* 0x00077800013c7983 */ /* 0x001ee80000300800 */
        /* <DEDUP_REMOVED lines=10> */
[----:B0-----:R-:W4:Y:S04]  /*4f670*/  LDL.LU R30, [R1+0x3e0] ;  /* 0x0003e000011e7983 */ /* 0x001f280000300800 */
[----:B------:R-:W-:Y:S04]  /*4f680*/  STS.U16 [R31+UR5+0xeb00], R4 ;  /* 0x00eb00041f007988 */ /* 0x000fe80008000405 */
[----:B------:R0:W-:Y:S04]  /*4f690*/  STS.U16 [R31+UR5+0xeb40], R0 ;  /* 0x00eb40001f007988 */ /* 0x0001e80008000405 */
        /* <DEDUP_REMOVED lines=11> */
[----:B--2---:R0:W-:Y:S04]  /*4f750*/  STS.U16 [R31+UR5+0xf3c0], R0 ;  /* 0x00f3c0001f007988 */ /* 0x0041e80008000405 */
[----:B0-----:R-:W2:Y:S04]  /*4f760*/  LDL.LU R0, [R1+0x2f78] ;  /* 0x002f780001007983 */ /* 0x001ea80000300800 */
        /* <DEDUP_REMOVED lines=9> */
[----:B----4-:R-:W-:Y:S04]  /*4f800*/  STS.U16 [R31+UR5+0xff00], R30 ;  /* 0x00ff001e1f007988 */ /* 0x010fe80008000405 */
[----:B------:R0:W-:Y:S04]  /*4f810*/  STS.U16 [R31+UR5+0xffc0], R2 ;  /* 0x00ffc0021f007988 */ /* 0x0001e80008000405 */
[----:B0-----:R-:W3:Y:S04]  /*4f820*/  LDL.LU R2, [R1+0x2f74] ;  /* 0x002f740001027983 */ /* 0x001ee80000300800 */
[----:B--2---:R0:W-:Y:S04]  /*4f830*/  STS.U16 [R31+UR5+0xff80], R0 ;  /* 0x00ff80001f007988 */ /* 0x0041e80008000405 */
[----:B0-----:R-:W2:Y:S01]  /*4f840*/  LDL.LU R0, [R1+0x2f70] ;  /* 0x002f700001007983 */ /* 0x001ea20000300800 */
[----:B------:R-:W0:Y:S01]  /*4f850*/  S2R R31, SR_TID.X ;  /* 0x00000000001f7919 */ /* 0x000e220000002100 */
[----:B------:R-:W1:Y:S01]  /*4f860*/  S2R R30, SR_TID.X ;  /* 0x00000000001e7919 */ /* 0x000e620000002100 */
[----:B------:R-:W-:Y:S06]  /*4f870*/  BAR.SYNC.DEFER_BLOCKING 0x0 ;  /* 0x0000000000007b1d */ /* 0x000fec0000010000 */
[----:B------:R-:W4:Y:S01]  /*4f880*/  S2R R61, SR_TID.X ;  /* 0x00000000003d7919 */ /* 0x000f220000002100 */
[----:B0-----:R-:W-:-:S02]  /*4f890*/  LOP3.LUT R31, R31, 0x7, RZ, 0xc0, !PT ;  /* 0x000000071f1f7812 */ /* 0x001fc400078ec0ff */
[----:B-1----:R-:W-:-:S03]  /*4f8a0*/  LOP3.LUT R48, R30, 0x7, RZ, 0xc0, !PT ;  /* 0x000000071e307812 */ /* 0x002fc600078ec0ff */
[----:B------:R-:W-:Y:S02]  /*4f8b0*/  IMAD R31, R31, 0x110, RZ ;  /* 0x000001101f1f7824 */ /* 0x000fe400078e02ff */
[----:B------:R-:W-:Y:S02]  /*4f8c0*/  IMAD.SHL.U32 R30, R30, 0x2, RZ ;  /* 0x000000021e1e7824 */ /* 0x000fe400078e00ff */
[----:B------:R-:W-:-:S03]  /*4f8d0*/  IMAD R55, R48, 0x110, RZ ;  /* 0x0000011030377824 */ /* 0x000fc600078e02ff */
[----:B------:R-:W-:Y:S01]  /*4f8e0*/  LOP3.LUT R8, R31, 0x30, R30, 0x78, !PT ;  /* 0x000000301f087812 */ /* 0x000fe200078e781e */
[----:B----4-:R-:W-:-:S04]  /*4f8f0*/  IMAD.SHL.U32 R53, R61, 0x2, RZ ;  /* 0x000000023d357824 */ /* 0x010fc800078e00ff */
[----:B------:R-:W0:Y:S01]  /*4f900*/  LDSM.16.M88.4 R36, [R8+UR5+0x8000] ;  /* 0x008000050824783b */ /* 0x000e220008000200 */
[----:B------:R-:W-:-:S03]  /*4f910*/  IMAD.SHL.U32 R54, R61, 0x80, RZ ;  /* 0x000000803d367824 */ /* 0x000fc600078e00ff */
[----:B------:R-:W1:Y:S01]  /*4f920*/  LDSM.16.M88.4 R24, [R8+UR5+0x9800] ;  /* 0x009800050818783b */ /* 0x000e620008000200 */
[----:B------:R-:W-:-:S03]  /*4f930*/  LOP3.LUT R52, R55, 0x10, R53, 0x78, !PT ;  /* 0x0000001037347812 */ /* 0x000fc600078e7835 */
[----:B------:R-:W4:Y:S01]  /*4f940*/  LDSM.16.M88.4 R20, [R8+UR5+0xa000] ;  /* 0x00a000050814783b */ /* 0x000f220008000200 */
[----:B------:R-:W-:-:S03]  /*4f950*/  LOP3.LUT R52, R52, 0x800, R54, 0xf8, !PT ;  /* 0x0000080034347812 */ /* 0x000fc600078ef836 */
[----:B------:R-:W0:Y:S04]  /*4f960*/  LDSM.16.M88.4 R16, [R8+UR5+0xa800] ;  /* 0x00a800050810783b */ /* 0x000e280008000200 */
[----:B------:R-:W0:Y:S04]  /*4f970*/  LDSM.16.M88.4 R44, [R8+UR5+0xb000] ;  /* 0x00b00005082c783b */ /* 0x000e280008000200 */
[----:B------:R-:W0:Y:S04]  /*4f980*/  LDSM.16.M88.4 R4, [R8+UR5+0xb800] ;  /* 0x00b800050804783b */ /* 0x000e280008000200 */
[----:B------:R-:W-:Y:S04]  /*4f990*/  STL [R1+0x5a38], R53 ;  /* 0x005a383501007387 */ /* 0x000fe80000100800 */
[----:B---3--:R-:W-:Y:S04]  /*4f9a0*/  STL [R1+0x3090], R2 ;  /* 0x0030900201007387 */ /* 0x008fe80000100800 */
[----:B--2---:R-:W-:Y:S04]  /*4f9b0*/  STL [R1+0x2f74], R0 ;  /* 0x002f740001007387 */ /* 0x004fe80000100800 */
[----:B------:R-:W2:Y:S04]  /*4f9c0*/  LDSM.16.M88.4 R56, [R8+UR5+0xc000] ;  /* 0x00c000050838783b */ /* 0x000ea80008000200 */
[----:B0-----:R-:W-:Y:S04]  /*4f9d0*/  STL [R1+0x57d4], R38 ;  /* 0x0057d42601007387 */ /* 0x001fe80000100800 */
[----:B------:R-:W-:Y:S04]  /*4f9e0*/  STL [R1+0x57d0], R39 ;  /* 0x0057d02701007387 */ /* 0x000fe80000100800 */
[----:B-1----:R-:W-:Y:S04]  /*4f9f0*/  STL [R1+0x57b4], R26 ;  /* 0x0057b41a01007387 */ /* 0x002fe80000100800 */
[----:B------:R-:W-:Y:S04]  /*4fa00*/  STL [R1+0x57b0], R27 ;  /* 0x0057b01b01007387 */ /* 0x000fe80000100800 */
[----:B----4-:R-:W-:Y:S04]  /*4fa10*/  STL [R1+0x57d8], R22 ;  /* 0x0057d81601007387 */ /* 0x010fe80000100800 */
[----:B------:R-:W-:Y:S04]  /*4fa20*/  STL [R1+0x57b8], R23 ;  /* 0x0057b81701007387 */ /* 0x000fe80000100800 */
[----:B------:R-:W-:Y:S04]  /*4fa30*/  STL [R1+0x57f0], R18 ;  /* 0x0057f01201007387 */ /* 0x000fe80000100800 */
[----:B------:R-:W-:Y:S04]  /*4fa40*/  STL [R1+0x57dc], R19 ;  /* 0x0057dc1301007387 */ /* 0x000fe80000100800 */
[----:B------:R-:W-:Y:S04]  /*4fa50*/  STL [R1+0x578c], R46 ;  /* 0x00578c2e01007387 */ /* 0x000fe80000100800 */
[----:B------:R-:W-:Y:S04]  /*4fa60*/  STL [R1+0x5788], R47 ;  /* 0x0057882f01007387 */ /* 0x000fe80000100800 */
[----:B------:R-:W0:Y:S04]  /*4fa70*/  LDSM.16.M88.4 R40, [R8+UR5+0xc800] ;  /* 0x00c800050828783b */ /* 0x000e280008000200 */
[----:B------:R-:W-:Y:S04]  /*4fa80*/  STL.64 [R1+0x50], R4 ;  /* 0x0000500401007387 */ /* 0x000fe80000100a00 */
[----:B------:R-:W-:Y:S04]  /*4fa90*/  STL.64 [R1+0x58], R6 ;  /* 0x0000580601007387 */ /* 0x000fe80000100a00 */
[----:B------:R-:W1:Y:S04]  /*4faa0*/  LDSM.16.M88.4 R4, [R8+UR5+0xd000] ;  /* 0x00d000050804783b */ /* 0x000e680008000200 */
[----:B--2---:R-:W-:Y:S04]  /*4fab0*/  STL.64 [R1+0x40], R56 ;  /* 0x0000403801007387 */ /* 0x004fe80000100a00 */
[----:B------:R-:W-:Y:S04]  /*4fac0*/  STL.64 [R1+0x48], R58 ;  /* 0x0000483a01007387 */ /* 0x000fe80000100a00 */
[----:B------:R-:W-:Y:S04]  /*4fad0*/  LDSM.16.M88.4 R56, [R8+UR5+0xe800] ;  /* 0x00e800050838783b */ /* 0x000fe80008000200 */
[----:B------:R-:W-:Y:S04]  /*4fae0*/  LDSM.16.M88.4 R32, [R8+UR5+0x8800] ;  /* 0x008800050820783b */ /* 0x000fe80008000200 */
[----:B------:R-:W-:Y:S04]  /*4faf0*/  LDSM.16.M88.4 R28, [R8+UR5+0x9000] ;  /* 0x00900005081c783b */ /* 0x000fe80008000200 */
[----:B------:R-:W-:Y:S04]  /*4fb00*/  LDSM.16.MT88.4 R12, [R52+UR5] ;  /* 0x00000005340c783b */ /* 0x000fe80008004200 */
[----:B0-----:R-:W-:Y:S04]  /*4fb10*/  STL.64 [R1+0x30], R40 ;  /* 0x0000302801007387 */ /* 0x001fe80000100a00 */
[----:B------:R-:W-:Y:S04]  /*4fb20*/  STL.64 [R1+0x38], R42 ;  /* 0x0000382a01007387 */ /* 0x000fe80000100a00 */
[----:B------:R-:W0:Y:S04]  /*4fb30*/  LDSM.16.M88.4 R40, [R8+UR5+0xd800] ;  /* 0x00d800050828783b */ /* 0x000e280008000200 */
[----:B-1----:R-:W-:Y:S01]  /*4fb40*/  STL.64 [R1+0x20], R4 ;  /* 0x0000200401007387 */ /* 0x002fe20000100a00 */
[----:B------:R-:W-:-:S02]  /*4fb50*/  IMAD.MOV.U32 R2, RZ, RZ, R4 ;  /* 0x000000ffff027224 */ /* 0x000fc400078e0004 */
[----:B------:R-:W-:Y:S01]  /*4fb60*/  IMAD.MOV.U32 R0, RZ, RZ, R5 ;  /* 0x000000ffff007224 */ /* 0x000fe200078e0005 */
[----:B------:R-:W-:Y:S04]  /*4fb70*/  STL.64 [R1+0x28], R6 ;  /* 0x0000280601007387 */ /* 0x000fe80000100a00 */
[----:B------:R-:W1:Y:S04]  /*4fb80*/  LDSM.16.M88.4 R4, [R8+UR5+0xe000] ;  /* 0x00e000050804783b */ /* 0x000e680008000200 */
[----:B0-----:R-:W-:Y:S04]  /*4fb90*/  STL.64 [R1+0x10], R40 ;  /* 0x0000102801007387 */ /* 0x001fe80000100a00 */
[----:B------:R-:W-:Y:S04]  /*4fba0*/  STL.64 [R1+0x18], R42 ;  /* 0x0000182a01007387 */ /* 0x000fe80000100a00 */
[----:B------:R-:W-:Y:S04]  /*4fbb0*/  STL.64 [R1+0x5c10], R58 ;  /* 0x005c103a01007387 */ /* 0x000fe80000100a00 */
[----:B-1----:R-:W-:Y:S04]  /*4fbc0*/  STL.64 [R1], R4 ;  /* 0x0000000401007387 */ /* 0x002fe80000100a00 */
[----:B------:R-:W-:Y:S04]  /*4fbd0*/  STL.64 [R1+0x8], R6 ;  /* 0x0000080601007387 */ /* 0x000fe80000100a00 */
[----:B------:R-:W0:Y:S04]  /*4fbe0*/  LDSM.16.M88.4 R4, [R8+UR5+0xf000] ;  /* 0x00f000050804783b */ /* 0x000e280008000200 */
[----:B------:R-:W1:Y:S04]  /*4fbf0*/  LDSM.16.M88.4 R8, [R8+UR5+0xf800] ;  /* 0x00f800050808783b */ /* 0x000e680008000200 */
[----:B------:R2:W-:Y:S04]  /*4fc00*/  STL.64 [R1+0x5c08], R56 ;  /* 0x005c083801007387 */ /* 0x0005e80000100a00 */
[----:B------:R-:W3:Y:S04]  /*4fc10*/  LDSM.16.MT88.4 R40, [R52+UR5+0x80] ;  /* 0x000080053428783b */ /* 0x000ee80008004200 */
[----:B--2---:R-:W2:Y:S04]  /*4fc20*/  LDL.LU.64 R56, [R1+0xd90] ;  /* 0x000d900001387983 */ /* 0x004ea80000300a00 */
[----:B------:R-:W2:Y:S04]  /*4fc30*/  LDL.LU.64 R58, [R1+0xd98] ;  /* 0x000d9800013a7983 */ /* 0x000ea80000300a00 */
[----:B0-----:R-:W-:Y:S04]  /*4fc40*/  STL [R1+0x572c], R6 ;  /* 0x00572c0601007387 */ /* 0x001fe80000100800 */
[----:B------:R-:W-:Y:S04]  /*4fc50*/  STL [R1+0x5728], R7 ;  /* 0x0057280701007387 */ /* 0x000fe80000100800 */
[----:B------:R0:W-:Y:S04]  /*4fc60*/  STL.64 [R1+0x5c28], R4 ;  /* 0x005c280401007387 */ /* 0x0001e80000100a00 */
[----:B0-----:R-:W4:Y:S04]  /*4fc70*/  LDL.LU.64 R4, [R1+0xe00] ;  /* 0x000e000001047983 */ /* 0x001f280000300a00 */
[----:B------:R-:W4:Y:S04]  /*4fc80*/  LDL.LU.64 R6, [R1+0xe08] ;  /* 0x000e080001067983 */ /* 0x000f280000300a00 */
[----:B-1----:R-:W-:Y:S04]  /*4fc90*/  STL [R1+0x5714], R10 ;  /* 0x0057140a01007387 */ /* 0x002fe80000100800 */
[----:B------:R-:W-:Y:S04]  /*4fca0*/  STL [R1+0x5710], R11 ;  /* 0x0057100b01007387 */ /* 0x000fe80000100800 */
[----:B------:R0:W-:Y:S04]  /*4fcb0*/  STL.64 [R1+0x5c38], R8 ;  /* 0x005c380801007387 */ /* 0x0001e80000100a00 */
[----:B0-----:R-:W2:Y:S04]  /*4fcc0*/  LDL.LU.64 R8, [R1+0xe80] ;  /* 0x000e800001087983 */ /* 0x001ea80000300a00 */
[----:B------:R-:W2:Y:S04]  /*4fcd0*/  LDL.LU.64 R10, [R1+0xe88] ;  /* 0x000e8800010a7983 */ /* 0x000ea80000300a00 */
[----:B---3--:R-:W-:Y:S04]  /*4fce0*/  STL.64 [R1+0x5bf0], R42 ;  /* 0x005bf02a01007387 */ /* 0x008fe80000100a00 */
[----:B------:R0:W-:Y:S04]  /*4fcf0*/  STL.64 [R1+0x5be8], R40 ;  /* 0x005be82801007387 */ /* 0x0001e80000100a00 */
[----:B------:R-:W-:Y:S04]  /*4fd00*/  STL [R1+0x5900], R52 ;  /* 0x0059003401007387 */ /* 0x000fe80000100800 */
[----:B------:R-:W-:Y:S04]  /*4fd10*/  STL.64 [R1+0x5aa0], R54 ;  /* 0x005aa03601007387 */ /* 0x000fe80000100a00 */
[----:B0-----:R-:W3:Y:S01]  /*4fd20*/  LDL.LU.64 R40, [R1+0xd10] ;  /* 0x000d100001287983 */ /* 0x001ee20000300a00 */
[C---:B----4-:R-:W-:Y:S08]  /*4fd30*/  HMMA.16816.F32.BF16 R4, R12.reuse, R32, R4 ;  /* 0x000000200c04723c */ /* 0x050ff00000041804 */
[----:B--2---:R-:W-:-:S15]  /*4fd40*/  HMMA.16816.F32.BF16 R8, R12, R36, R8 ;  /* 0x000000240c08723c */ /* 0x004fde0000041808 */
[----:B------:R-:W-:-:S04]  /*4fd50*/  NOP ;  /* 0x0000000000007918 */ /* 0x000fc80000000000 */
[----:B------:R-:W-:Y:S04]  /*4fd60*/  STL.64 [R1+0x470], R8 ;  /* 0x0004700801007387 */ /* 0x000fe80000100a00 */
[----:B------:R-:W-:Y:S04]  /*4fd70*/  STL.64 [R1+0x478], R10 ;  /* 0x0004780a01007387 */ /* 0x000fe80000100a00 */
[----:B------:R-:W3:Y:S04]  /*4fd80*/  LDL.LU.64 R42, [R1+0xd18] ;  /* 0x000d1800012a7983 */ /* 0x000ee80000300a00 */
[----:B------:R-:W-:Y:S04]  /*4fd90*/  STL.64 [R1+0x460], R4 ;  /* 0x0004600401007387 */ /* 0x000fe80000100a00 */
[----:B------:R0:W-:Y:S02]  /*4fda0*/  STL.64 [R1+0x468], R6 ;  /* 0x0004680601007387 */ /* 0x0001e40000100a00 */
[----:B0-----:R-:W-:Y:S02]  /*4fdb0*/  HMMA.16816.F32.BF16 R4, R12, R28, R56 ;  /* 0x0000001c0c04723c */ /* 0x001fe40000041838 */
[----:B------:R-:W-:Y:S04]  /*4fdc0*/  STL.64 [R1+0x5be0], R34 ;  /* 0x005be02201007387 */ /* 0x000fe80000100a00 */
[----:B------:R-:W-:Y:S04]  /*4fdd0*/  STL.64 [R1+0x5bd8], R32 ;  /* 0x005bd82001007387 */ /* 0x000fe80000100a00 */
[----:B------:R-:W2:Y:S04]  /*4fde0*/  LDL.LU.64 R8, [R1+0xc90] ;  /* 0x000c900001087983 */ /* 0x000ea80000300a00 */
[----:B------:R-:W2:Y:S05]  /*4fdf0*/  LDL.LU.64 R10, [R1+0xc98] ;  /* 0x000c9800010a7983 */ /* 0x000eaa0000300a00 */
[----:B------:R-:W-:-:S02]  /*4fe00*/  IMAD.MOV.U32 R23, RZ, RZ, R4 ;  /* 0x000000ffff177224 */ /* 0x000fc400078e0004 */
[----:B------:R-:W-:Y:S02]  /*4fe10*/  IMAD.MOV.U32 R26, RZ, RZ, R5 ;  /* 0x000000ffff1a7224 */ /* 0x000fe400078e0005 */
[----:B------:R-:W-:Y:S01]  /*4fe20*/  IMAD.MOV.U32 R27, RZ, RZ, R6 ;  /* 0x000000ffff1b7224 */ /* 0x000fe200078e0006 */
[----:B------:R-:W4:Y:S01]  /*4fe30*/  LDL.LU.64 R4, [R1+0xc10] ;  /* 0x000c100001047983 */ /* 0x000f220000300a00 */
[----:B------:R-:W-:-:S03]  /*4fe40*/  IMAD.MOV.U32 R60, RZ, RZ, R7 ;  /* 0x000000ffff3c7224 */ /* 0x000fc600078e0007 */
[----:B------:R-:W4:Y:S04]  /*4fe50*/  LDL.LU.64 R6, [R1+0xc18] ;  /* 0x000c180001067983 */ /* 0x000f280000300a00 */
[----:B------:R-:W-:Y:S04]  /*4fe60*/  STL.64 [R1+0x5c00], R30 ;  /* 0x005c001e01007387 */ /* 0x000fe80000100a00 */
[----:B------:R-:W-:Y:S04]  /*4fe70*/  STL.64 [R1+0x5bf8], R28 ;  /* 0x005bf81c01007387 */ /* 0x000fe80000100a00 */
[----:B------:R-:W2:Y:S04]  /*4fe80*/  LDL.64 R52, [R1+0x40] ;  /* 0x0000400001347983 */ /* 0x000ea80000100a00 */
[----:B--2---:R0:W-:Y:S04]  /*4fe90*/  STL.64 [R1+0x5c30], R52 ;  /* 0x005c303401007387 */ /* 0x0041e80000100a00 */
[----:B------:R-:W-:Y:S04]  /*4fea0*/  STL [R1+0x5858], R60 ;  /* 0x0058583c01007387 */ /* 0x000fe80000100800 */
[----:B------:R1:W-:Y:S04]  /*4feb0*/  STL [R1+0x57fc], R27 ;  /* 0x0057fc1b01007387 */ /* 0x0003e80000100800 */
[----:B------:R2:W-:Y:S04]  /*4fec0*/  STL [R1+0x57f8], R26 ;  /* 0x0057f81a01007387 */ /* 0x0005e80000100800 */
[----:B------:R1:W-:Y:S04]  /*4fed0*/  STL [R1+0x57f4], R23 ;  /* 0x0057f41701007387 */ /* 0x0003e80000100800 */
[----:B0-----:R-:W4:Y:S01]  /*4fee0*/  LDL.64 R52, [R1+0x50] ;  /* 0x0000500001347983 */ /* 0x001f220000100a00 */
[C---:B---3--:R-:W-:Y:S08]  /*4fef0*/  HMMA.16816.F32.BF16 R32, R12.reuse, R24, R40 ;  /* 0x000000180c20723c */ /* 0x048ff00000041828 */
[----:B------:R-:W-:Y:S11]  /*4ff00*/  HMMA.16816.F32.BF16 R8, R12, R20, R8 ;  /* 0x000000140c08723c */ /* 0x000ff60000041808 */
[----:B------:R-:W-:-:S02]  /*4ff10*/  IMAD.MOV.U32 R22, RZ, RZ, R33 ;  /* 0x000000ffff167224 */ /* 0x000fc400078e0021 */
[----:B------:R-:W-:Y:S02]  /*4ff20*/  IMAD.MOV.U32 R39, RZ, RZ, R35 ;  /* 0x000000ffff277224 */ /* 0x000fe400078e0023 */
[----:B------:R-:W-:Y:S02]  /*4ff30*/  IMAD.MOV.U32 R38, RZ, RZ, R34 ;  /* 0x000000ffff267224 */ /* 0x000fe400078e0022 */
[----:B------:R-:W-:Y:S02]  /*4ff40*/  IMAD.MOV.U32 R19, RZ, RZ, R32 ;  /* 0x000000ffff137224 */ /* 0x000fe400078e0020 */
[----:B-1----:R-:W-:Y:S02]  /*4ff50*/  IMAD.MOV.U32 R27, RZ, RZ, R8 ;  /* 0x000000ffff1b7224 */ /* 0x002fe400078e0008 */
[----:B--2---:R-:W-:Y:S02]  /*4ff60*/  IMAD.MOV.U32 R26, RZ, RZ, R9 ;  /* 0x000000ffff1a7224 */ /* 0x004fe400078e0009 */
[----:B------:R-:W-:-:S02]  /*4ff70*/  IMAD.MOV.U32 R23, RZ, RZ, R10 ;  /* 0x000000ffff177224 */ /* 0x000fc400078e000a */
[----:B------:R-:W-:Y:S01]  /*4ff80*/  IMAD.MOV.U32 R18, RZ, RZ, R11 ;  /* 0x000000ffff127224 */ /* 0x000fe200078e000b */
[----:B------:R-:W0:Y:S01]  /*4ff90*/  S2R R50, SR_TID.X ;  /* 0x0000000000327919 */ /* 0x000e220000002100 */
[----:B----4-:R-:W-:Y:S04]  /*4ffa0*/  STL.64 [R1+0x5c40], R52 ;  /* 0x005c403401007387 */ /* 0x010fe80000100a00 */
[----:B------:R-:W-:Y:S04]  /*4ffb0*/  STL [R1+0x586c], R22 ;  /* 0x00586c1601007387 */ /* 0x000fe80000100800 */
[----:B------:R-:W-:Y:S04]  /*4ffc0*/  STL [R1+0x5864], R39 ;  /* 0x0058642701007387 */ /* 0x000fe80000100800 */
[----:B------:R-:W-:Y:S04]  /*4ffd0*/  STL [R1+0x5860], R38 ;  /* 0x0058602601007387 */ /* 0x000fe80000100800 */
[----:B------:R-:W-:Y:S04]  /*4ffe0*/  STL [R1+0x585c], R19 ;  /* 0x00585c1301007387 */ /* 0x000fe80000100800 */
[----:B------:R-:W2:Y:S04]  /*4fff0*/  LDL.64 R28, [R1+0x30] ;  /* 0x00003000011c7983 */ /* 0x000ea80000100a00 */
[----:B------:R-:W3:Y:S04]  /*50000*/  LDL.64 R40, [R1+0x10] ;  /* 0x0000100001287983 */ /* 0x000ee80000100a00 */
[----:B------:R-:W-:Y:S04]  /*50010*/  STL.64 [R1+0x5c20], R26 ;  /* 0x005c201a01007387 */ /* 0x000fe80000100a00 */
[----:B------:R1:W-:Y:S04]  /*50020*/  STL.64 [R1+0x5c18], R24 ;  /* 0x005c181801007387 */ /* 0x0003e80000100a00 */
[----:B------:R-:W-:Y:S04]  /*50030*/  STL [R1+0x5870], R23 ;  /* 0x0058701701007387 */ /* 0x000fe80000100800 */
[----:B------:R-:W-:Y:S04]  /*50040*/  STL [R1+0x5868], R18 ;  /* 0x0058681201007387 */ /* 0x000fe80000100800 */
[----:B-1----:R-:W4:Y:S04]  /*50050*/  LDL.64 R24, [R1] ;  /* 0x0000000001187983 */ /* 0x002f280000100a00 */
[----:B------:R-:W2:Y:S04]  /*50060*/  LDL.LU.64 R52, [R1+0xba0] ;  /* 0x000ba00001347983 */ /* 0x000ea80000300a00 */
[----:B------:R-:W2:Y:S01]  /*50070*/  LDL.LU.64 R54, [R1+0xba8] ;  /* 0x000ba80001367983 */ /* 0x000ea20000300a00 */
[----:B------:R-:W-:-:S02]  /*50080*/  IMAD R48, R48, 0x110, RZ ;  /* 0x0000011030307824 */ /* 0x000fc400078e02ff */
[C---:B0-----:R-:W-:Y:S01]  /*50090*/  IMAD.SHL.U32 R49, R50.reuse, 0x2, RZ ;  /* 0x0000000232317824 */ /* 0x041fe200078e00ff */
[----:B------:R-:W-:Y:S01]  /*500a0*/  HMMA.16816.F32.BF16 R4, R12, R16, R4 ;  /* 0x000000100c04723c */ /* 0x000fe20000041804 */
[----:B------:R-:W-:Y:S01]  /*500b0*/  IMAD.SHL.U32 R50, R50, 0x80, RZ ;  /* 0x0000008032327824 */ /* 0x000fe200078e00ff */
[----:B------:R-:W3:Y:S02]  /*500c0*/  LDL.LU.64 R8, [R1+0xae0] ;  /* 0x000ae00001087983 */ /* 0x000ee40000300a00 */
[----:B------:R-:W-:Y:S02]  /*500d0*/  LOP3.LUT R22, R48, 0x10, R49, 0x78, !PT ;  /* 0x0000001030167812 */ /* 0x000fe400078e7831 */
[----:B------:R-:W3:Y:S02]  /*500e0*/  LDL.LU.64 R10, [R1+0xae8] ;  /* 0x000ae800010a7983 */ /* 0x000ee40000300a00 */
[----:B------:R-:W-:Y:S02]  /*500f0*/  LOP3.LUT R22, R22, 0x800, R50, 0xf8, !PT ;  /* 0x0000080016167812 */ /* 0x000fe400078ef832 */
[----:B------:R-:W3:Y:S02]  /*50100*/  LDL.LU.64 R56, [R1+0xa60] ;  /* 0x000a600001387983 */ /* 0x000ee40000300a00 */
[----:B------:R-:W-:-:S02]  /*50110*/  LOP3.LUT R22, R22, 0x20, RZ, 0x3c, !PT ;  /* 0x0000002016167812 */ /* 0x000fc400078e3cff */
[----:B------:R-:W3:Y:S04]  /*50120*/  LDL.LU.64 R58, [R1+0xa68] ;  /* 0x000a6800013a7983 */ /* 0x000ee80000300a00 */
[----:B------:R-:W0:Y:S01]  /*50130*/  LDSM.16.MT88.4 R48, [R22+UR5] ;  /* 0x000000051630783b */ /* 0x000e220008004200 */
[----:B------:R-:W-:Y:S02]  /*50140*/  IMAD.MOV.U32 R39, RZ, RZ, R4 ;  /* 0x000000ffff277224 */ /* 0x000fe400078e0004 */
[----:B------:R-:W-:Y:S02]  /*50150*/  IMAD.MOV.U32 R38, RZ, RZ, R5 ;  /* 0x000000ffff267224 */ /* 0x000fe400078e0005 */
[----:B------:R-:W-:Y:S01]  /*50160*/  IMAD.MOV.U32 R19, RZ, RZ, R6 ;  /* 0x000000ffff137224 */ /* 0x000fe200078e0006 */
[----:B------:R-:W3:Y:S01]  /*50170*/  LDL.LU.64 R4, [R1+0x9e0] ;  /* 0x0009e00001047983 */ /* 0x000ee20000300a00 */
[----:B------:R-:W-:-:S03]  /*50180*/  IMAD.MOV.U32 R60, RZ, RZ, R7 ;  /* 0x000000ffff3c7224 */ /* 0x000fc600078e0007 */
[----:B------:R-:W3:Y:S04]  /*50190*/  LDL.LU.64 R6, [R1+0x9e8] ;  /* 0x0009e80001067983 */ /* 0x000ee80000300a00 */
[----:B------:R-:W3:Y:S04]  /*501a0*/  LDL.LU.64 R32, [R1+0x900] ;  /* 0x0009000001207983 */ /* 0x000ee80000300a00 */
[----:B------:R-:W3:Y:S04]  /*501b0*/  LDL.LU.64 R34, [R1+0x908] ;  /* 0x0009080001227983 */ /* 0x000ee80000300a00 */
[----:B------:R-:W-:Y:S04]  /*501c0*/  STL [R1+0x5874], R39 ;  /* 0x0058742701007387 */ /* 0x000fe80000100800 */
[----:B0-----:R-:W-:Y:S04]  /*501d0*/  STL.64 [R1+0x5b50], R50 ;  /* 0x005b503201007387 */ /* 0x001fe80000100a00 */
[----:B------:R-:W-:Y:S01]  /*501e0*/  STL.64 [R1+0x5b48], R48 ;  /* 0x005b483001007387 */ /* 0x000fe20000100a00 */
[----:B--2---:R-:W-:-:S15]  /*501f0*/  HMMA.16816.F32.BF16 R52, R12, R44, R52 ;  /* 0x0000002c0c34723c */ /* 0x004fde0000041834 */
[----:B------:R-:W-:-:S04]  /*50200*/  NOP ;  /* 0x0000000000007918 */ /* 0x000fc80000000000 */
[----:B------:R0:W-:Y:S04]  /*50210*/  STL.64 [R1+0x7a0], R52 ;  /* 0x0007a03401007387 */ /* 0x0001e80000100a00 */
[----:B------:R-:W-:Y:S04]  /*50220*/  STL.64 [R1+0x7a8], R54 ;  /* 0x0007a83601007387 */ /* 0x000fe80000100a00 */
[----:B0-----:R-:W3:Y:S02]  /*50230*/  LDL.LU.64 R52, [R1+0x5c40] ;  /* 0x005c400001347983 */ /* 0x001ee40000300a00 */
[----:B---3--:R-:W-:-:S15]  /*50240*/  HMMA.16816.F32.BF16 R8, R12, R52, R8 ;  /* 0x000000340c08723c */ /* 0x008fde0000041808 */
[----:B------:R-:W-:-:S04]  /*50250*/  NOP ;  /* 0x0000000000007918 */ /* 0x000fc80000000000 */
[----:B------:R0:W-:Y:S04]  /*50260*/  STL.64 [R1+0x790], R8 ;  /* 0x0007900801007387 */ /* 0x0001e80000100a00 */
[----:B------:R1:W-:Y:S04]  /*50270*/  STL.64 [R1+0x798], R10 ;  /* 0x0007980a01007387 */ /* 0x0003e80000100a00 */
[----:B0-----:R-:W2:Y:S01]  /*50280*/  LDL.LU.64 R8, [R1+0x5c38] ;  /* 0x005c380001087983 */ /* 0x001ea20000300a00 */
[----:B-1----:R-:W-:Y:S02]  /*50290*/  IMAD.MOV.U32 R11, RZ, RZ, R52 ;  /* 0x000000ffff0b7224 */ /* 0x002fe400078e0034 */
[----:B------:R-:W-:-:S02]  /*502a0*/  IMAD.MOV.U32 R10, RZ, RZ, R53 ;  /* 0x000000ffff0a7224 */ /* 0x000fc400078e0035 */
[----:B------:R-:W3:Y:S02]  /*502b0*/  LDL.LU.64 R52, [R1+0x5c30] ;  /* 0x005c300001347983 */ /* 0x000ee40000300a00 */
[----:B---3--:R-:W-:-:S15]  /*502c0*/  HMMA.16816.F32.BF16 R56, R12, R52, R56 ;  /* 0x000000340c38723c */ /* 0x008fde0000041838 */
[----:B------:R-:W-:-:S04]  /*502d0*/  NOP ;  /* 0x0000000000007918 */ /* 0x000fc80000000000 */
[----:B------:R0:W-:Y:S04]  /*502e0*/  STL.64 [R1+0x780], R56 ;  /* 0x0007803801007387 */ /* 0x0001e80000100a00 */
[----:B------:R1:W-:Y:S04]  /*502f0*/  STL.64 [R1+0x788], R58 ;  /* 0x0007883a01007387 */ /* 0x0003e80000100a00 */
[----:B0-----:R-:W3:Y:S04]  /*50300*/  LDL.LU.64 R56, [R1+0x8c0] ;  /* 0x0008c00001387983 */ /* 0x001ee80000300a00 */
[----:B-1----:R-:W3:Y:S04]  /*50310*/  LDL.LU.64 R58, [R1+0x8c8] ;  /* 0x0008c800013a7983 */ /* 0x002ee80000300a00 */
[----:B------:R0:W-:Y:S04]  /*50320*/  STL.64 [R1+0x5bc0], R52 ;  /* 0x005bc03401007387 */ /* 0x0001e80000100a00 */
[----:B0-----:R-:W2:Y:S04]  /*50330*/  LDL.LU.64 R52, [R1+0x960] ;  /* 0x0009600001347983 */ /* 0x001ea80000300a00 */
[----:B------:R-:W2:Y:S01]  /*50340*/  LDL.LU.64 R54, [R1+0x968] ;  /* 0x0009680001367983 */ /* 0x000ea20000300a00 */
[----:B------:R-:W-:-:S02]  /*50350*/  IMAD.MOV.U32 R48, RZ, RZ, R2 ;  /* 0x000000ffff307224 */ /* 0x000fc400078e0002 */
[----:B------:R-:W-:Y:S01]  /*50360*/  IMAD.MOV.U32 R49, RZ, RZ, R0 ;  /* 0x000000ffff317224 */ /* 0x000fe200078e0000 */
[C---:B------:R-:W-:Y:S08]  /*50370*/  HMMA.16816.F32.BF16 R4, R12.reuse, R28, R4 ;  /* 0x0000001c0c04723c */ /* 0x040ff00000041804 */
[----:B------:R-:W-:Y:S01]  /*50380*/  HMMA.16816.F32.BF16 R32, R12, R40, R32 ;  /* 0x000000280c20723c */ /* 0x000fe20000041820 */
[----:B------:R-:W-:-:S10]  /*50390*/  IMAD.MOV.U32 R23, RZ, RZ, R41 ;  /* 0x000000ffff177224 */ /* 0x000fd400078e0029 */
[----:B------:R0:W-:Y:S04]  /*503a0*/  STL.64 [R1+0x770], R4 ;  /* 0x0007700401007387 */ /* 0x0001e80000100a00 */
[----:B------:R1:W-:Y:S04]  /*503b0*/  STL.64 [R1+0x778], R6 ;  /* 0x0007780601007387 */ /* 0x0003e80000100a00 */
[----:B0-----:R-:W2:Y:S01]  /*503c0*/  LDL.LU.64 R4, [R1+0x5c28] ;  /* 0x005c280001047983 */ /* 0x001ea20000300a00 */
[----:B-1----:R-:W-:Y:S02]  /*503d0*/  IMAD.MOV.U32 R7, RZ, RZ, R28 ;  /* 0x000000ffff077224 */ /* 0x002fe400078e001c */
[----:B------:R-:W-:-:S02]  /*503e0*/  IMAD.MOV.U32 R6, RZ, RZ, R29 ;  /* 0x000000ffff067224 */ /* 0x000fc400078e001d */
[----:B------:R-:W2:Y:S04]  /*503f0*/  LDL.LU.64 R28, [R1+0x880] ;  /* 0x00088000011c7983 */ /* 0x000ea80000300a00 */
[----:B------:R-:W2:Y:S01]  /*50400*/  LDL.LU.64 R30, [R1+0x888] ;  /* 0x00088800011e7983 */ /* 0x000ea20000300a00 */
[----:B----4-:R-:W-:Y:S02]  /*50410*/  IMAD.MOV.U32 R18, RZ, RZ, R24 ;  /* 0x000000ffff127224 */ /* 0x010fe400078e0018 */
[----:B------:R-:W-:Y:S01]  /*50420*/  IMAD.MOV.U32 R0, RZ, RZ, R25 ;  /* 0x000000ffff007224 */ /* 0x000fe200078e0019 */
[C---:B---3--:R-:W-:Y:S08]  /*50430*/  HMMA.16816.F32.BF16 R56, R12.reuse, R24, R56 ;  /* 0x000000180c38723c */ /* 0x048ff00000041838 */
[----:B--2---:R-:W-:Y:S01]  /*50440*/  HMMA.16816.F32.BF16 R52, R12, R48, R52 ;  /* 0x000000300c34723c */ /* 0x004fe20000041834 */
[----:B------:R-:W-:-:S10]  /*50450*/  IMAD.MOV.U32 R48, RZ, RZ, R40 ;  /* 0x000000ffff307224 */ /* 0x000fd400078e0028 */
[----:B------:R-:W-:-:S08]  /*50460*/  IMAD.MOV.U32 R47, RZ, RZ, R56 ;  /* 0x000000ffff2f7224 */ /* 0x000fd000078e0038 */
[----:B------:R0:W-:Y:S04]  /*50470*/  STL.64 [R1+0x760], R52 ;  /* 0x0007603401007387 */ /* 0x0001e80000100a00 */
[----:B------:R1:W-:Y:S04]  /*50480*/  STL.64 [R1+0x768], R54 ;  /* 0x0007683601007387 */ /* 0x0003e80000100a00 */
[----:B------:R2:W-:Y:S04]  /*50490*/  STL.64 [R1+0x750], R32 ;  /* 0x0007502001007387 */ /* 0x0005e80000100a00 */
[----:B------:R3:W-:Y:S04]  /*504a0*/  STL.64 [R1+0x758], R34 ;  /* 0x0007582201007387 */ /* 0x0007e80000100a00 */
[----:B0-----:R-:W4:Y:S04]  /*504b0*/  LDL.LU.64 R52, [R1+0x510] ;  /* 0x0005100001347983 */ /* 0x001f280000300a00 */
[----:B-1----:R-:W4:Y:S04]  /*504c0*/  LDL.LU.64 R54, [R1+0x518] ;  /* 0x0005180001367983 */ /* 0x002f280000300a00 */
[----:B------:R-:W4:Y:S04]  /*504d0*/  LDL.LU.64 R40, [R1+0x4c0] ;  /* 0x0004c00001287983 */ /* 0x000f280000300a00 */
[----:B------:R-:W4:Y:S04]  /*504e0*/  LDL.LU.64 R42, [R1+0x4c8] ;  /* 0x0004c800012a7983 */ /* 0x000f280000300a00 */
[----:B--2---:R-:W2:Y:S04]  /*504f0*/  LDL.LU.64 R32, [R1+0xe40] ;  /* 0x000e400001207983 */ /* 0x004ea80000300a00 */
[----:B---3--:R-:W2:Y:S04]  /*50500*/  LDL.LU.64 R34, [R1+0xe48] ;  /* 0x000e480001227983 */ /* 0x008ea80000300a00 */
[----:B------:R-:W3:Y:S04]  /*50510*/  LDL.LU.64 R26, [R1+0x5c20] ;  /* 0x005c2000011a7983 */ /* 0x000ee80000300a00 */
[----:B------:R-:W2:Y:S04]  /*50520*/  LDL.LU.64 R24, [R1+0x5c18] ;  /* 0x005c180001187983 */ /* 0x000ea80000300a00 */
[----:B------:R-:W-:Y:S04]  /*50530*/  STL [R1+0x744], R57 ;  /* 0x0007443901007387 */ /* 0x000fe80000100800 */
[----:B------:R0:W-:Y:S04]  /*50540*/  STL.64 [R1+0x748], R58 ;  /* 0x0007483a01007387 */ /* 0x0001e80000100a00 */
[----:B0-----:R-:W2:Y:S04]  /*50550*/  LDL.LU.64 R58, [R1+0x5c10] ;  /* 0x005c1000013a7983 */ /* 0x001ea80000300a00 */
[----:B------:R-:W2:Y:S01]  /*50560*/  LDL.LU.64 R56, [R1+0x5c08] ;  /* 0x005c080001387983 */ /* 0x000ea20000300a00 */
[C---:B----4-:R-:W-:Y:S08]  /*50570*/  HMMA.16816.F32.BF16 R52, R12.reuse, R4, R52 ;  /* 0x000000040c34723c */ /* 0x050ff00000041834 */
[C---:B--2---:R-:W-:Y:S08]  /*50580*/  HMMA.16816.F32.BF16 R28, R12.reuse, R56, R28 ;  /* 0x000000380c1c723c */ /* 0x044ff0000004181c */
[----:B------:R-:W-:Y:S11]  /*50590*/  HMMA.16816.F32.BF16 R12, R12, R8, R40 ;  /* 0x000000080c0c723c */ /* 0x000ff60000041828 */
[----:B------:R-:W-:Y:S01]  /*505a0*/  STL.64 [R1+0x730], R28 ;  /* 0x0007301c01007387 */ /* 0x000fe20000100a00 */
[----:B------:R-:W-:-:S03]  /*505b0*/  IMAD.MOV.U32 R46, RZ, RZ, R31 ;  /* 0x000000ffff2e7224 */ /* 0x000fc600078e001f */
[----:B------:R0:W-:Y:S04]  /*505c0*/  STL [R1+0x738], R30 ;  /* 0x0007381e01007387 */ /* 0x0001e80000100800 */
[----:B0-----:R-:W2:Y:S04]  /*505d0*/  LDL.LU.64 R30, [R1+0x5c00] ;  /* 0x005c0000011e7983 */ /* 0x001ea80000300a00 */
[----:B------:R-:W4:Y:S04]  /*505e0*/  LDL.LU.64 R28, [R1+0x5bf8] ;  /* 0x005bf800011c7983 */ /* 0x000f280000300a00 */
[----:B------:R-:W-:Y:S04]  /*505f0*/  STL.64 [R1+0x5b70], R58 ;  /* 0x005b703a01007387 */ /* 0x000fe80000100a00 */
[----:B------:R0:W-:Y:S04]  /*50600*/  STL.64 [R1+0x5b68], R56 ;  /* 0x005b683801007387 */ /* 0x0001e80000100a00 */
[----:B0-----:R-:W4:Y:S04]  /*50610*/  LDL.LU.64 R56, [R1+0xd40] ;  /* 0x000d400001387983 */ /* 0x001f280000300a00 */
[----:B------:R-:W4:Y:S04]  /*50620*/  LDL.LU.64 R58, [R1+0xd48] ;  /* 0x000d4800013a7983 */ /* 0x000f280000300a00 */
[----:B------:R0:W-:Y:S04]  /*50630*/  STL.64 [R1+0x720], R52 ;  /* 0x0007203401007387 */ /* 0x0001e80000100a00 */
[----:B------:R1:W-:Y:S04]  /*50640*/  STL.64 [R1+0x728], R54 ;  /* 0x0007283601007387 */ /* 0x0003e80000100a00 */
[----:B0-----:R-:W2:Y:S04]  /*50650*/  LDL.LU.64 R52, [R1+0xcd0] ;  /* 0x000cd00001347983 */ /* 0x001ea80000300a00 */
[----:B-1----:R-:W2:Y:S04]  /*50660*/  LDL.LU.64 R54, [R1+0xcd8] ;  /* 0x000cd80001367983 */ /* 0x002ea80000300a00 */
[----:B------:R-:W2:Y:S04]  /*50670*/  LDL.LU.64 R42, [R1+0x5bf0] ;  /* 0x005bf000012a7983 */ /* 0x000ea80000300a00 */
[----:B------:R-:W2:Y:S04]  /*50680*/  LDL.LU.64 R40, [R1+0x5be8] ;  /* 0x005be80001287983 */ /* 0x000ea80000300a00 */
[----:B------:R0:W-:Y:S04]  /*50690*/  STL.64 [R1+0x410], R12 ;  /* 0x0004100c01007387 */ /* 0x0001e80000100a00 */
[----:B------:R1:W-:Y:S04]  /*506a0*/  STL.64 [R1+0x418], R14 ;  /* 0x0004180e01007387 */ /* 0x0003e80000100a00 */
[----:B0-----:R-:W3:Y:S04]  /*506b0*/  LDL.LU.64 R12, [R1+0xdc0] ;  /* 0x000dc000010c7983 */ /* 0x001ee80000300a00 */
[----:B-1----:R-:W3:Y:S01]  /*506c0*/  LDL.LU.64 R14, [R1+0xdc8] ;  /* 0x000dc800010e7983 */ /* 0x002ee20000300a00 */
[----:B--2---:R-:W-:-:S15]  /*506d0*/  HMMA.16816.F32.BF16 R32, R40, R36, R32 ;  /* 0x000000242820723c */ /* 0x004fde0000041820 */
[----:B------:R-:W-:-:S04]  /*506e0*/  NOP ;  /* 0x0000000000007918 */ /* 0x000fc80000000000 */
[----:B------:R-:W-:Y:S04]  /*506f0*/  STL.64 [R1+0x220], R32 ;  /* 0x0002202001007387 */ /* 0x000fe80000100a00 */
[----:B------:R0:W-:Y:S04]  /*50700*/  STL.64 [R1+0x228], R34 ;  /* 0x0002282201007387 */ /* 0x0001e80000100a00 */
[----:B0-----:R-:W2:Y:S04]  /*50710*/  LDL.LU.64 R34, [R1+0x5be0] ;  /* 0x005be00001227983 */ /* 0x001ea80000300a00 */
[----:B------:R-:W3:Y:S04]  /*50720*/  LDL.LU.64 R32, [R1+0x5bd8] ;  /* 0x005bd80001207983 */ /* 0x000ee80000300a00 */
[----:B------:R-:W-:Y:S04]  /*50730*/  STL [R1+0x5b60], R38 ;  /* 0x005b602601007387 */ /* 0x000fe80000100800 */
[----:B------:R-:W-:Y:S01]  /*50740*/  STL.64 [R1+0x5b58], R36 ;  /* 0x005b582401007387 */ /* 0x000fe20000100a00 */
[----:B---3--:R-:W-:Y:S03]  /*50750*/  HMMA.16816.F32.BF16 R12, R40, R32, R12 ;  /* 0x00000020280c723c */ /* 0x008fe6000004180c */
[----:B--2---:R-:W-:Y:S04]  /*50760*/  STL.64 [R1+0x5b80], R34 ;  /* 0x005b802201007387 */ /* 0x004fe80000100a00 */
[----:B------:R-:W-:-:S12]  /*50770*/  STL.64 [R1+0x5b78], R32 ;  /* 0x005b782001007387 */ /* 0x000fd80000100a00 */
[----:B------:R-:W-:Y:S04]  /*50780*/  STL.64 [R1+0x210], R12 ;  /* 0x0002100c01007387 */ /* 0x000fe80000100a00 */
[----:B------:R4:W-:Y:S02]  /*50790*/  STL.64 [R1+0x218], R14 ;  /* 0x0002180e01007387 */ /* 0x0009e40000100a00 */
[----:B----4-:R-:W-:-:S15]  /*507a0*/  HMMA.16816.F32.BF16 R12, R40, R28, R56 ;  /* 0x0000001c280c723c */ /* 0x010fde0000041838 */
[----:B------:R-:W-:-:S04]  /*507b0*/  NOP ;  /* 0x0000000000007918 */ /* 0x000fc80000000000 */
[----:B------:R-:W-:Y:S04]  /*507c0*/  STL.64 [R1+0x200], R12 ;  /* 0x0002000c01007387 */ /* 0x000fe80000100a00 */
[----:B------:R-:W2:Y:S04]  /*507d0*/  LDL.LU.64 R36, [R1+0xc50] ;  /* 0x000c500001247983 */ /* 0x000ea80000300a00 */
[----:B------:R-:W2:Y:S04]  /*507e0*/  LDL.LU.64 R38, [R1+0xc58] ;  /* 0x000c580001267983 */ /* 0x000ea80000300a00 */
[----:B------:R-:W-:Y:S04]  /*507f0*/  STL.64 [R1+0x5b90], R30 ;  /* 0x005b901e01007387 */ /* 0x000fe80000100a00 */
[----:B------:R0:W-:Y:S01]  /*50800*/  STL.64 [R1+0x5b88], R28 ;  /* 0x005b881c01007387 */ /* 0x0001e20000100a00 */
[----:B------:R-:W-:-:S02]  /*50810*/  IMAD.MOV.U32 R2, RZ, RZ, R15 ;  /* 0x000000ffff027224 */ /* 0x000fc400078e000f */
[----:B------:R-:W-:Y:S01]  /*50820*/  IMAD.MOV.U32 R3, RZ, RZ, R14 ;  /* 0x000000ffff037224 */ /* 0x000fe200078e000e */
[----:B0-----:R-:W-:Y:S02]  /*50830*/  HMMA.16816.F32.BF16 R28, R40, R24, R52 ;  /* 0x00000018281c723c */ /* 0x001fe40000041834 */
[----:B------:R-:W-:Y:S04]  /*50840*/  STL [R1+0x570c], R2 ;  /* 0x00570c0201007387 */ /* 0x000fe80000100800 */
[----:B------:R-:W-:Y:S04]  /*50850*/  STL [R1+0x5708], R3 ;  /* 0x0057080301007387 */ /* 0x000fe80000100800 */
[----:B------:R-:W3:Y:S04]  /*50860*/  LDL.LU.64 R12, [R1+0xbd0] ;  /* 0x000bd000010c7983 */ /* 0x000ee80000300a00 */
[----:B------:R-:W3:Y:S05]  /*50870*/  LDL.LU.64 R14, [R1+0xbd8] ;  /* 0x000bd800010e7983 */ /* 0x000eea0000300a00 */
[----:B------:R-:W-:Y:S04]  /*50880*/  STL.64 [R1+0x1f0], R28 ;  /* 0x0001f01c01007387 */ /* 0x000fe80000100a00 */
[----:B------:R-:W-:Y:S04]  /*50890*/  STL.64 [R1+0x1f8], R30 ;  /* 0x0001f81e01007387 */ /* 0x000fe80000100a00 */
[----:B------:R-:W-:Y:S04]  /*508a0*/  STL.64 [R1+0x5ba0], R26 ;  /* 0x005ba01a01007387 */ /* 0x000fe80000100a00 */
[----:B------:R0:W-:Y:S04]  /*508b0*/  STL.64 [R1+0x5b98], R24 ;  /* 0x005b981801007387 */ /* 0x0001e80000100a00 */
[----:B0-----:R-:W4:Y:S01]  /*508c0*/  LDL.64 R24, [R1+0x20] ;  /* 0x0000200001187983 */ /* 0x001f220000100a00 */
[----:B------:R-:W-:-:S02]  /*508d0*/  IMAD.MOV.U32 R52, RZ, RZ, R11 ;  /* 0x000000ffff347224 */ /* 0x000fc400078e000b */
[----:B------:R-:W-:Y:S02]  /*508e0*/  IMAD.MOV.U32 R53, RZ, RZ, R10 ;  /* 0x000000ffff357224 */ /* 0x000fe400078e000a */
[----:B------:R-:W-:Y:S02]  /*508f0*/  IMAD.MOV.U32 R32, RZ, RZ, R48 ;  /* 0x000000ffff207224 */ /* 0x000fe400078e0030 */
[----:B------:R-:W-:Y:S01]  /*50900*/  IMAD.MOV.U32 R33, RZ, RZ, R23 ;  /* 0x000000ffff217224 */ /* 0x000fe200078e0017 */
[----:B---3--:R-:W-:Y:S01]  /*50910*/  HMMA.16816.F32.BF16 R12, R40, R16, R12 ;  /* 0x00000010280c723c */ /* 0x008fe2000004180c */
[----:B----4-:R0:W-:Y:S04]  /*50920*/  STL.64 [R1+0x5bb0], R24 ;  /* 0x005bb01801007387 */ /* 0x0101e80000100a00 */
[----:B------:R1:W-:Y:S01]  /*50930*/  STL.64 [R1+0x5bd0], R52 ;  /* 0x005bd03401007387 */ /* 0x0003e20000100a00 */
[----:B0-----:R-:W-:-:S02]  /*50940*/  IMAD.MOV.U32 R24, RZ, RZ, R7 ;  /* 0x000000ffff187224 */ /* 0x001fc400078e0007 */
[----:B------:R-:W-:-:S05]  /*50950*/  IMAD.MOV.U32 R25, RZ, RZ, R6 ;  /* 0x000000ffff197224 */ /* 0x000fca00078e0006 */
[----:B------:R0:W-:Y:S04]  /*50960*/  STL.64 [R1+0x5bc8], R24 ;  /* 0x005bc81801007387 */ /* 0x0001e80000100a00 */
[----:B------:R-:W-:Y:S04]  /*50970*/  STL.64 [R1+0x5ba8], R32 ;  /* 0x005ba82001007387 */ /* 0x000fe80000100a00 */
[----:B------:R-:W-:Y:S04]  /*50980*/  STL.64 [R1+0x5bb8], R20 ;  /* 0x005bb81401007387 */ /* 0x000fe80000100a00 */
[----:B------:R-:W-:Y:S04]  /*50990*/  STL.64 [R1+0x1d0], R12 ;  /* 0x0001d00c01007387 */ /* 0x000fe80000100a00 */
[----:B-1----:R-:W3:Y:S04]  /*509a0*/  LDL.LU.64 R52, [R1+0xb20] ;  /* 0x000b200001347983 */ /* 0x002ee80000300a00 */
[----:B------:R-:W3:Y:S01]  /*509b0*/  LDL.LU.64 R54, [R1+0xb28] ;  /* 0x000b280001367983 */ /* 0x000ee20000300a00 */
[----:B------:R-:W-:-:S02]  /*509c0*/  IMAD.MOV.U32 R6, RZ, RZ, R14 ;  /* 0x000000ffff067224 */ /* 0x000fc400078e000e */
[----:B------:R-:W-:Y:S01]  /*509d0*/  IMAD.MOV.U32 R7, RZ, RZ, R15 ;  /* 0x000000ffff077224 */ /* 0x000fe200078e000f */
[----:B--2---:R-:W-:Y:S01]  /*509e0*/  HMMA.16816.F32.BF16 R28, R40, R20, R36 ;  /* 0x00000014281c723c */ /* 0x004fe20000041824 */
[----:B------:R-:W1:Y:S04]  /*509f0*/  LDSM.16.MT88.4 R12, [R22+UR5+0x80] ;  /* 0x00008005160c783b */ /* 0x000e680008004200 */
[----:B0-----:R-:W2:Y:S04]  /*50a00*/  LDL.LU.64 R24, [R1+0xaa0] ;  /* 0x000aa00001187983 */ /* 0x001ea80000300a00 */
[----:B------:R-:W2:Y:S04]  /*50a10*/  LDL.LU.64 R26, [R1+0xaa8] ;  /* 0x000aa800011a7983 */ /* 0x000ea80000300a00 */
[----:B------:R-:W4:Y:S04]  /*50a20*/  LDL.LU.64 R48, [R1+0xa20] ;  /* 0x000a200001307983 */ /* 0x000f280000300a00 */
[----:B------:R-:W4:Y:S02]  /*50a30*/  LDL.LU.64 R50, [R1+0xa28] ;  /* 0x000a280001327983 */ /* 0x000f240000300a00 */
[----:B------:R-:W-:-:S02]  /*50a40*/  IMAD.MOV.U32 R10, RZ, RZ, R28 ;  /* 0x000000ffff0a7224 */ /* 0x000fc400078e001c */
[----:B------:R-:W-:Y:S02]  /*50a50*/  IMAD.MOV.U32 R11, RZ, RZ, R29 ;  /* 0x000000ffff0b7224 */ /* 0x000fe400078e001d */
[----:B------:R-:W-:Y:S02]  /*50a60*/  IMAD.MOV.U32 R2, RZ, RZ, R30 ;  /* 0x000000ffff027224 */ /* 0x000fe400078e001e */
[----:B------:R-:W-:Y:S01]  /*50a70*/  IMAD.MOV.U32 R3, RZ, RZ, R31 ;  /* 0x000000ffff037224 */ /* 0x000fe200078e001f */
[----:B-1----:R-:W-:Y:S04]  /*50a80*/  STL.64 [R1+0x5ad0], R14 ;  /* 0x005ad00e01007387 */ /* 0x002fe80000100a00 */
[----:B------:R-:W-:Y:S04]  /*50a90*/  STL.64 [R1+0x5ac8], R12 ;  /* 0x005ac80c01007387 */ /* 0x000fe80000100a00 */
[----:B------:R-:W2:Y:S04]  /*50aa0*/  LDL.LU.64 R20, [R1+0x9a0] ;  /* 0x0009a00001147983 */ /* 0x000ea80000300a00 */
        /* <DEDUP_REMOVED lines=8> */
[----:B------:R-:W2:Y:S01]  /*50b30*/  LDL.LU.64 R38, [R1+0x538] ;  /* 0x0005380001267983 */ /* 0x000ea20000300a00 */
[----:B---3--:R-:W-:-:S15]  /*50b40*/  HMMA.16816.F32.BF16 R52, R40, R44, R52 ;  /* 0x0000002c2834723c */ /* 0x008fde0000041834 */
[----:B------:R-:W-:-:S04]  /*50b50*/  NOP ;  /* 0x0000000000007918 */ /* 0x000fc80000000000 */
[----:B------:R0:W-:Y:S04]  /*50b60*/  STL.64 [R1+0x600], R52 ;  /* 0x0006003401007387 */ /* 0x0001e80000100a00 */
[----:B------:R2:W-:Y:S04]  /*50b70*/  STL.64 [R1+0x608], R54 ;  /* 0x0006083601007387 */ /* 0x0005e80000100a00 */
[----:B0-----:R-:W2:Y:S02]  /*50b80*/  LDL.LU.64 R52, [R1+0x5bd0] ;  /* 0x005bd00001347983 */ /* 0x001ea40000300a00 */
[----:B--2---:R-:W-:Y:S02]  /*50b90*/  HMMA.16816.F32.BF16 R52, R40, R52, R24 ;  /* 0x000000342834723c */ /* 0x004fe40000041818 */
[----:B------:R-:W2:-:S15]  /*50ba0*/  LDL.LU.64 R24, [R1+0x5bc8] ;  /* 0x005bc80001187983 */ /* 0x000e9e0000300a00 */
[----:B------:R-:W-:Y:S02]  /*50bb0*/  NOP ;  /* 0x0000000000007918 */ /* 0x000fe40000000000 */
[----:B------:R0:W-:Y:S04]  /*50bc0*/  STL.64 [R1+0x5f0], R52 ;  /* 0x0005f03401007387 */ /* 0x0001e80000100a00 */
[----:B------:R-:W-:Y:S04]  /*50bd0*/  STL.64 [R1+0x5f8], R54 ;  /* 0x0005f83601007387 */ /* 0x000fe80000100a00 */
[----:B0-----:R-:W4:Y:S01]  /*50be0*/  LDL.LU.64 R52, [R1+0x5bc0] ;  /* 0x005bc00001347983 */ /* 0x001f220000300a00 */
[----:B------:R-:W-:Y:S01]  /*50bf0*/  IMAD.MOV.U32 R12, RZ, RZ, R18 ;  /* 0x000000ffff0c7224 */ /* 0x000fe200078e0012 */
[C---:B--2---:R-:W-:Y:S08]  /*50c00*/  HMMA.16816.F32.BF16 R24, R40.reuse, R24, R20 ;  /* 0x000000182818723c */ /* 0x044ff00000041814 */
[----:B----4-:R-:W-:Y:S01]  /*50c10*/  HMMA.16816.F32.BF16 R48, R40, R52, R48 ;  /* 0x000000342830723c */ /* 0x010fe20000041830 */
[----:B------:R-:W-:-:S02]  /*50c20*/  IMAD.MOV.U32 R18, RZ, RZ, R52 ;  /* 0x000000ffff127224 */ /* 0x000fc400078e0034 */
[----:B------:R-:W-:-:S15]  /*50c30*/  IMAD.MOV.U32 R15, RZ, RZ, R53 ;  /* 0x000000ffff0f7224 */ /* 0x000fde00078e0035 */
[----:B------:R-:W-:Y:S01]  /*50c40*/  NOP ;  /* 0x0000000000007918 */ /* 0x000fe20000000000 */
[----:B------:R0:W-:Y:S04]  /*50c50*/  STL.64 [R1+0x5e0], R48 ;  /* 0x0005e03001007387 */ /* 0x0001e80000100a00 */
[----:B------:R1:W-:Y:S04]  /*50c60*/  STL.64 [R1+0x5e8], R50 ;  /* 0x0005e83201007387 */ /* 0x0003e80000100a00 */
[----:B0-----:R-:W2:Y:S04]  /*50c70*/  LDL.LU.64 R48, [R1+0x4e0] ;  /* 0x0004e00001307983 */ /* 0x001ea80000300a00 */
[----:B-1----:R-:W2:Y:S04]  /*50c80*/  LDL.LU.64 R50, [R1+0x4e8] ;  /* 0x0004e80001327983 */ /* 0x002ea80000300a00 */
[----:B------:R-:W3:Y:S04]  /*50c90*/  LDL.LU.64 R52, [R1+0xe60] ;  /* 0x000e600001347983 */ /* 0x000ee80000300a00 */
[----:B------:R-:W3:Y:S04]  /*50ca0*/  LDL.LU.64 R54, [R1+0xe68] ;  /* 0x000e680001367983 */ /* 0x000ee80000300a00 */
[----:B------:R-:W4:Y:S04]  /*50cb0*/  LDL.LU.64 R20, [R1+0x5bb8] ;  /* 0x005bb80001147983 */ /* 0x000f280000300a00 */
[----:B------:R0:W-:Y:S04]  /*50cc0*/  STL.64 [R1+0x5d0], R24 ;  /* 0x0005d01801007387 */ /* 0x0001e80000100a00 */
[----:B------:R-:W-:Y:S04]  /*50cd0*/  STL.64 [R1+0x5d8], R26 ;  /* 0x0005d81a01007387 */ /* 0x000fe80000100a00 */
[----:B0-----:R-:W2:Y:S02]  /*50ce0*/  LDL.LU.64 R24, [R1+0x5bb0] ;  /* 0x005bb00001187983 */ /* 0x001ea40000300a00 */
[----:B--2---:R-:W-:-:S15]  /*50cf0*/  HMMA.16816.F32.BF16 R32, R40, R24, R32 ;  /* 0x000000182820723c */ /* 0x004fde0000041820 */
[----:B------:R-:W-:-:S04]  /*50d00*/  NOP ;  /* 0x0000000000007918 */ /* 0x000fc80000000000 */
[----:B------:R0:W-:Y:S04]  /*50d10*/  STL.64 [R1+0x5c0], R32 ;  /* 0x0005c02001007387 */ /* 0x0001e80000100a00 */
[----:B------:R1:W-:Y:S04]  /*50d20*/  STL.64 [R1+0x5c8], R34 ;  /* 0x0005c82201007387 */ /* 0x0003e80000100a00 */
[----:B0-----:R-:W1:Y:S01]  /*50d30*/  LDL.LU.64 R32, [R1+0x5ba8] ;  /* 0x005ba80001207983 */ /* 0x001e620000300a00 */
[----:B------:R-:W-:Y:S02]  /*50d40*/  IMAD.MOV.U32 R13, RZ, RZ, R0 ;  /* 0x000000ffff0d7224 */ /* 0x000fe400078e0000 */
[----:B------:R-:W-:Y:S01]  /*50d50*/  IMAD.MOV.U32 R14, RZ, RZ, R24 ;  /* 0x000000ffff0e7224 */ /* 0x000fe200078e0018 */
[----:B------:R-:W2:Y:S04]  /*50d60*/  LDL.LU.64 R26, [R1+0x5ba0] ;  /* 0x005ba000011a7983 */ /* 0x000ea80000300a00 */
[----:B------:R-:W-:Y:S01]  /*50d70*/  HMMA.16816.F32.BF16 R56, R40, R12, R56 ;  /* 0x0000000c2838723c */ /* 0x000fe20000041838 */
[----:B------:R-:W-:-:S02]  /*50d80*/  IMAD.MOV.U32 R0, RZ, RZ, R25 ;  /* 0x000000ffff007224 */ /* 0x000fc400078e0019 */
[----:B------:R-:W2:Y:S05]  /*50d90*/  LDL.LU.64 R24, [R1+0x5b98] ;  /* 0x005b980001187983 */ /* 0x000eaa0000300a00 */
[----:B-1----:R-:W-:Y:S01]  /*50da0*/  HMMA.16816.F32.BF16 R32, R40, R32, R28 ;  /* 0x000000202820723c */ /* 0x002fe2000004181c */
[----:B------:R-:W2:Y:S04]  /*50db0*/  LDL.LU.64 R30, [R1+0x5b90] ;  /* 0x005b9000011e7983 */ /* 0x000ea80000300a00 */
[----:B------:R-:W2:-:S14]  /*50dc0*/  LDL.LU.64 R28, [R1+0x5b88] ;  /* 0x005b8800011c7983 */ /* 0x000e9c0000300a00 */
[----:B------:R-:W-:Y:S04]  /*50dd0*/  STL.64 [R1+0x5b0], R32 ;  /* 0x0005b02001007387 */ /* 0x000fe80000100a00 */
[----:B------:R0:W-:Y:S04]  /*50de0*/  STL.64 [R1+0x5b8], R34 ;  /* 0x0005b82201007387 */ /* 0x0001e80000100a00 */
[----:B0-----:R-:W2:Y:S04]  /*50df0*/  LDL.LU.64 R34, [R1+0x5b80] ;  /* 0x005b800001227983 */ /* 0x001ea80000300a00 */
[----:B------:R-:W2:Y:S04]  /*50e00*/  LDL.LU.64 R32, [R1+0x5b78] ;  /* 0x005b780001207983 */ /* 0x000ea80000300a00 */
[----:B------:R-:W-:Y:S04]  /*50e10*/  STL.64 [R1+0x5a0], R56 ;  /* 0x0005a03801007387 */ /* 0x000fe80000100a00 */
[----:B------:R0:W-:Y:S04]  /*50e20*/  STL.64 [R1+0x5a8], R58 ;  /* 0x0005a83a01007387 */ /* 0x0001e80000100a00 */
[----:B0-----:R-:W2:Y:S04]  /*50e30*/  LDL.LU.64 R58, [R1+0x5b70] ;  /* 0x005b7000013a7983 */ /* 0x001ea80000300a00 */
[----:B------:R-:W2:Y:S04]  /*50e40*/  LDL.LU.64 R56, [R1+0x5b68] ;  /* 0x005b680001387983 */ /* 0x000ea80000300a00 */
[----:B------:R-:W-:Y:S01]  /*50e50*/  STL.64 [R1+0x5ae8], R12 ;  /* 0x005ae80c01007387 */ /* 0x000fe20000100a00 */
[C---:B------:R-:W-:Y:S08]  /*50e60*/  HMMA.16816.F32.BF16 R48, R40.reuse, R4, R48 ;  /* 0x000000042830723c */ /* 0x040ff00000041830 */
[----:B--2---:R-:W-:-:S15]  /*50e70*/  HMMA.16816.F32.BF16 R36, R40, R56, R36 ;  /* 0x000000382824723c */ /* 0x004fde0000041824 */
[----:B------:R-:W-:-:S04]  /*50e80*/  NOP ;  /* 0x0000000000007918 */ /* 0x000fc80000000000 */
[----:B------:R-:W-:Y:S04]  /*50e90*/  STL.64 [R1+0x590], R36 ;  /* 0x0005902401007387 */ /* 0x000fe80000100a00 */
[----:B------:R0:W-:Y:S04]  /*50ea0*/  STL.64 [R1+0x598], R38 ;  /* 0x0005982601007387 */ /* 0x0001e80000100a00 */
[----:B0-----:R-:W2:Y:S04]  /*50eb0*/  LDL.LU R38, [R1+0x5b60] ;  /* 0x005b600001267983 */ /* 0x001ea80000300800 */
[----:B------:R-:W3:Y:S04]  /*50ec0*/  LDL.LU.64 R36, [R1+0x5b58] ;  /* 0x005b580001247983 */ /* 0x000ee80000300a00 */
[----:B------:R-:W-:Y:S04]  /*50ed0*/  STL.64 [R1+0x5ae0], R58 ;  /* 0x005ae03a01007387 */ /* 0x000fe80000100a00 */
[----:B------:R0:W-:Y:S04]  /*50ee0*/  STL.64 [R1+0x5ad8], R56 ;  /* 0x005ad83801007387 */ /* 0x0001e80000100a00 */
[----:B0-----:R-:W2:Y:S04]  /*50ef0*/  LDL.LU.64 R56, [R1+0x4b0] ;  /* 0x0004b00001387983 */ /* 0x001ea80000300a00 */
[----:B------:R-:W2:Y:S04]  /*50f00*/  LDL.LU.64 R58, [R1+0x4b8] ;  /* 0x0004b800013a7983 */ /* 0x000ea80000300a00 */
[----:B------:R-:W-:Y:S04]  /*50f10*/  STL.64 [R1+0x580], R48 ;  /* 0x0005803001007387 */ /* 0x000fe80000100a00 */
[----:B------:R0:W-:Y:S04]  /*50f20*/  STL.64 [R1+0x588], R50 ;  /* 0x0005883201007387 */ /* 0x0001e80000100a00 */
[----:B0-----:R-:W3:Y:S04]  /*50f30*/  LDL.LU.64 R50, [R1+0x5b50] ;  /* 0x005b500001327983 */ /* 0x001ee80000300a00 */
[----:B------:R-:W3:Y:S04]  /*50f40*/  LDL.LU.64 R48, [R1+0x5b48] ;  /* 0x005b480001307983 */ /* 0x000ee80000300a00 */
[----:B------:R-:W-:Y:S04]  /*50f50*/  STL.64 [R1+0x5af8], R6 ;  /* 0x005af80601007387 */ /* 0x000fe80000100a00 */
[----:B------:R2:W-:Y:S04]  /*50f60*/  STL.64 [R1+0x5af0], R4 ;  /* 0x005af00401007387 */ /* 0x0005e80000100a00 */
[----:B------:R-:W-:Y:S04]  /*50f70*/  STL.64 [R1+0x5b08], R10 ;  /* 0x005b080a01007387 */ /* 0x000fe80000100a00 */
[----:B------:R0:W-:Y:S01]  /*50f80*/  STL.64 [R1+0x5b00], R8 ;  /* 0x005b000801007387 */ /* 0x0001e20000100a00 */
[----:B--2---:R-:W-:-:S15]  /*50f90*/  HMMA.16816.F32.BF16 R4, R40, R8, R56 ;  /* 0x000000082804723c */ /* 0x004fde0000041838 */
[----:B------:R-:W-:-:S04]  /*50fa0*/  NOP ;  /* 0x0000000000007918 */ /* 0x000fc80000000000 */
[----:B------:R-:W-:Y:S04]  /*50fb0*/  STL.64 [R1+0x1c0], R4 ;  /* 0x0001c00401007387 */ /* 0x000fe80000100a00 */
[----:B------:R3:W-:Y:S04]  /*50fc0*/  STL.64 [R1+0x1c8], R6 ;  /* 0x0001c80601007387 */ /* 0x0007e80000100a00 */
[----:B0-----:R-:W2:Y:S04]  /*50fd0*/  LDL.LU.64 R8, [R1+0xde0] ;  /* 0x000de00001087983 */ /* 0x001ea80000300a00 */
[----:B------:R-:W2:Y:S01]  /*50fe0*/  LDL.LU.64 R10, [R1+0xde8] ;  /* 0x000de800010a7983 */ /* 0x000ea20000300a00 */
[----:B---3--:R-:W-:-:S15]  /*50ff0*/  HMMA.16816.F32.BF16 R4, R48, R36, R52 ;  /* 0x000000243004723c */ /* 0x008fde0000041834 */
[----:B------:R-:W-:-:S04]  /*51000*/  NOP ;  /* 0x0000000000007918 */ /* 0x000fc80000000000 */
[----:B------:R-:W-:Y:S04]  /*51010*/  STL.64 [R1+0x400], R4 ;  /* 0x0004000401007387 */ /* 0x000fe80000100a00 */
[----:B------:R-:W-:Y:S04]  /*51020*/  STL.64 [R1+0x408], R6 ;  /* 0x0004080601007387 */ /* 0x000fe80000100a00 */
[----:B------:R-:W3:Y:S04]  /*51030*/  LDL.LU.64 R56, [R1+0xd60] ;  /* 0x000d600001387983 */ /* 0x000ee80000300a00 */
[----:B------:R-:W3:Y:S04]  /*51040*/  LDL.LU.64 R58, [R1+0xd68] ;  /* 0x000d6800013a7983 */ /* 0x000ee80000300a00 */
[----:B------:R-:W-:Y:S04]  /*51050*/  STL [R1+0x5b18], R38 ;  /* 0x005b182601007387 */ /* 0x000fe80000100800 */
[----:B------:R0:W-:Y:S04]  /*51060*/  STL.64 [R1+0x5b10], R36 ;  /* 0x005b102401007387 */ /* 0x0001e80000100a00 */
[----:B------:R-:W2:Y:S01]  /*51070*/  LDL.64 R12, [R1+0x10] ;  /* 0x00001000010c7983 */ /* 0x000ea20000100a00 */
[----:B------:R-:W1:Y:S03]  /*51080*/  S2R R53, SR_TID.X ;  /* 0x0000000000357919 */ /* 0x000e660000002100 */
[----:B--2---:R2:W-:Y:S04]  /*51090*/  STL.64 [R1+0x5b20], R12 ;  /* 0x005b200c01007387 */ /* 0x0045e80000100a00 */
[----:B------:R-:W4:Y:S04]  /*510a0*/  LDL.LU.64 R40, [R1+0xcf0] ;  /* 0x000cf00001287983 */ /* 0x000f280000300a00 */
[----:B------:R-:W4:Y:S04]  /*510b0*/  LDL.LU.64 R42, [R1+0xcf8] ;  /* 0x000cf800012a7983 */ /* 0x000f280000300a00 */
[----:B0-----:R-:W4:Y:S04]  /*510c0*/  LDL.LU.64 R36, [R1+0xc70] ;  /* 0x000c700001247983 */ /* 0x001f280000300a00 */
[----:B------:R-:W4:Y:S01]  /*510d0*/  LDL.LU.64 R38, [R1+0xc78] ;  /* 0x000c780001267983 */ /* 0x000f220000300a00 */
[----:B------:R-:W-:Y:S01]  /*510e0*/  HMMA.16816.F32.BF16 R8, R48, R32, R8 ;  /* 0x000000203008723c */ /* 0x000fe20000041808 */
[----:B--2---:R-:W-:-:S02]  /*510f0*/  IMAD.MOV.U32 R12, RZ, RZ, R18 ;  /* 0x000000ffff0c7224 */ /* 0x004fc400078e0012 */
[----:B------:R-:W-:Y:S01]  /*51100*/  IMAD.MOV.U32 R13, RZ, RZ, R15 ;  /* 0x000000ffff0d7224 */ /* 0x000fe200078e000f */
[----:B------:R-:W2:Y:S04]  /*51110*/  LDL.LU.64 R4, [R1+0xbf0] ;  /* 0x000bf00001047983 */ /* 0x000ea80000300a00 */
[----:B------:R-:W2:Y:S04]  /*51120*/  LDL.LU.64 R6, [R1+0xbf8] ;  /* 0x000bf80001067983 */ /* 0x000ea80000300a00 */
[----:B------:R0:W-:Y:S04]  /*51130*/  STL.64 [R1+0x5b30], R12 ;  /* 0x005b300c01007387 */ /* 0x0001e80000100a00 */
[----:B0-----:R-:W2:Y:S04]  /*51140*/  LDL.64 R12, [R1+0x50] ;  /* 0x00005000010c7983 */ /* 0x001ea80000100a00 */
[----:B------:R0:W-:Y:S04]  /*51150*/  STL.64 [R1+0x3f0], R8 ;  /* 0x0003f00801007387 */ /* 0x0001e80000100a00 */
[----:B------:R-:W-:Y:S01]  /*51160*/  STL.64 [R1+0x3f8], R10 ;  /* 0x0003f80a01007387 */ /* 0x000fe20000100a00 */
[----:B0-----:R-:W-:-:S02]  /*51170*/  IMAD.MOV.U32 R8, RZ, RZ, R14 ;  /* 0x000000ffff087224 */ /* 0x001fc400078e000e */
[----:B------:R-:W-:-:S05]  /*51180*/  IMAD.MOV.U32 R9, RZ, RZ, R0 ;  /* 0x000000ffff097224 */ /* 0x000fca00078e0000 */
[----:B------:R3:W-:Y:S02]  /*51190*/  STL.64 [R1+0x5b28], R8 ;  /* 0x005b280801007387 */ /* 0x0007e40000100a00 */
[----:B---3--:R-:W-:Y:S02]  /*511a0*/  HMMA.16816.F32.BF16 R8, R48, R28, R56 ;  /* 0x0000001c3008723c */ /* 0x008fe40000041838 */
[----:B------:R-:W-:Y:S04]  /*511b0*/  STL.64 [R1+0x5ac0], R34 ;  /* 0x005ac02201007387 */ /* 0x000fe80000100a00 */
[----:B------:R-:W-:Y:S01]  /*511c0*/  STL.64 [R1+0x5ab8], R32 ;  /* 0x005ab82001007387 */ /* 0x000fe20000100a00 */
[----:B-1----:R-:W-:-:S12]  /*511d0*/  LOP3.LUT R53, R53, 0x7, RZ, 0xc0, !PT ;  /* 0x0000000735357812 */ /* 0x002fd800078ec0ff */
[----:B------:R-:W-:Y:S04]  /*511e0*/  STL.64 [R1+0x3e0], R8 ;  /* 0x0003e00801007387 */ /* 0x000fe80000100a00 */
[----:B------:R4:W-:Y:S01]  /*511f0*/  STL.64 [R1+0x3e8], R10 ;  /* 0x0003e80a01007387 */ /* 0x0009e20000100a00 */
[----:B------:R-:W-:Y:S02]  /*51200*/  IMAD R53, R53, 0x110, RZ ;  /* 0x0000011035357824 */ /* 0x000fe400078e02ff */
[----:B------:R-:W-:Y:S01]  /*51210*/  IMAD.SHL.U32 R0, R61, 0x2, RZ ;  /* 0x000000023d007824 */ /* 0x000fe200078e00ff */
[----:B------:R-:W-:Y:S04]  /*51220*/  STL.64 [R1+0x5b40], R30 ;  /* 0x005b401e01007387 */ /* 0x000fe80000100a00 */
[----:B------:R0:W-:Y:S01]  /*51230*/  STL.64 [R1+0x5b38], R28 ;  /* 0x005b381c01007387 */ /* 0x0001e20000100a00 */
[----:B------:R-:W-:-:S03]  /*51240*/  LOP3.LUT R0, R53, 0x10, R0, 0x78, !PT ;  /* 0x0000001035007812 */ /* 0x000fc600078e7800 */
[----:B------:R-:W3:Y:S04]  /*51250*/  LDL.LU.64 R52, [R1+0xb30] ;  /* 0x000b300001347983 */ /* 0x000ee80000300a00 */
[----:B------:R-:W3:Y:S01]  /*51260*/  LDL.LU.64 R54, [R1+0xb38] ;  /* 0x000b380001367983 */ /* 0x000ee20000300a00 */
[----:B----4-:R-:W-:-:S15]  /*51270*/  HMMA.16816.F32.BF16 R8, R48, R24, R40 ;  /* 0x000000183008723c */ /* 0x010fde0000041828 */
[----:B------:R-:W-:-:S04]  /*51280*/  NOP ;  /* 0x0000000000007918 */ /* 0x000fc80000000000 */
[----:B------:R-:W-:Y:S04]  /*51290*/  STL.64 [R1+0x3d0], R8 ;  /* 0x0003d00801007387 */ /* 0x000fe80000100a00 */
[----:B------:R1:W-:Y:S04]  /*512a0*/  STL.64 [R1+0x3d8], R10 ;  /* 0x0003d80a01007387 */ /* 0x0003e80000100a00 */
[----:B0-----:R-:W4:Y:S01]  /*512b0*/  LDL.LU.64 R28, [R1+0xac0] ;  /* 0x000ac000011c7983 */ /* 0x001f220000300a00 */
[----:B-1----:R-:W-:-:S15]  /*512c0*/  HMMA.16816.F32.BF16 R8, R48, R20, R36 ;  /* 0x000000143008723c */ /* 0x002fde0000041824 */
[----:B------:R-:W-:-:S04]  /*512d0*/  NOP ;  /* 0x0000000000007918 */ /* 0x000fc80000000000 */
[----:B------:R0:W-:Y:S04]  /*512e0*/  STL.64 [R1+0x3c0], R8 ;  /* 0x0003c00801007387 */ /* 0x0001e80000100a00 */
[----:B------:R1:W-:Y:S04]  /*512f0*/  STL.64 [R1+0x3c8], R10 ;  /* 0x0003c80a01007387 */ /* 0x0003e80000100a00 */
[----:B------:R-:W4:Y:S01]  /*51300*/  LDL.LU.64 R30, [R1+0xac8] ;  /* 0x000ac800011e7983 */ /* 0x000f220000300a00 */
[----:B------:R-:W-:-:S05]  /*51310*/  IMAD.SHL.U32 R61, R61, 0x80, RZ ;  /* 0x000000803d3d7824 */ /* 0x000fca00078e00ff */
[----:B------:R-:W-:-:S04]  /*51320*/  LOP3.LUT R0, R0, 0x800, R61, 0xf8, !PT ;  /* 0x0000080000007812 */ /* 0x000fc800078ef83d */
[----:B------:R-:W-:-:S05]  /*51330*/  LOP3.LUT R0, R0, 0x40, RZ, 0x3c, !PT ;  /* 0x0000004000007812 */ /* 0x000fca00078e3cff */
[----:B------:R-:W1:Y:S01]  /*51340*/  LDSM.16.MT88.4 R40, [R0+UR5] ;  /* 0x000000050028783b */ /* 0x000e620008004200 */
[----:B--2---:R-:W-:-:S15]  /*51350*/  HMMA.16816.F32.BF16 R4, R48, R16, R4 ;  /* 0x000000103004723c */ /* 0x004fde0000041804 */
[----:B------:R-:W-:-:S04]  /*51360*/  NOP ;  /* 0x0000000000007918 */ /* 0x000fc80000000000 */
[----:B------:R2:W-:Y:S04]  /*51370*/  STL.64 [R1+0x3b0], R4 ;  /* 0x0003b00401007387 */ /* 0x0005e80000100a00 */
[----:B------:R1:W-:Y:S04]  /*51380*/  STL.64 [R1+0x3b8], R6 ;  /* 0x0003b80601007387 */ /* 0x0003e80000100a00 */
[----:B0-----:R-:W4:Y:S01]  /*51390*/  LDL.LU.64 R8, [R1+0xa40] ;  /* 0x000a400001087983 */ /* 0x001f220000300a00 */
[----:B---3--:R-:W-:Y:S03]  /*513a0*/  HMMA.16816.F32.BF16 R52, R48, R44, R52 ;  /* 0x0000002c3034723c */ /* 0x008fe60000041834 */
[----:B-1----:R-:W3:Y:S04]  /*513b0*/  LDL.LU.64 R10, [R1+0xa48] ;  /* 0x000a4800010a7983 */ /* 0x002ee80000300a00 */
[----:B------:R-:W3:Y:S04]  /*513c0*/  LDL.LU.64 R32, [R1+0x9c0] ;  /* 0x0009c00001207983 */ /* 0x000ee80000300a00 */
[----:B------:R-:W3:Y:S04]  /*513d0*/  LDL.LU.64 R34, [R1+0x9c8] ;  /* 0x0009c80001227983 */ /* 0x000ee80000300a00 */
[----:B------:R-:W3:Y:S04]  /*513e0*/  LDL.LU.64 R36, [R1+0x6c0] ;  /* 0x0006c00001247983 */ /* 0x000ee80000300a00 */
[----:B------:R-:W3:Y:S04]  /*513f0*/  LDL.LU.64 R38, [R1+0x6c8] ;  /* 0x0006c80001267983 */ /* 0x000ee80000300a00 */
[----:B--2---:R-:W2:Y:S04]  /*51400*/  LDL.LU.64 R4, [R1+0x6a0] ;  /* 0x0006a00001047983 */ /* 0x004ea80000300a00 */
[----:B------:R-:W2:Y:S04]  /*51410*/  LDL.LU.64 R6, [R1+0x6a8] ;  /* 0x0006a80001067983 */ /* 0x000ea80000300a00 */
[----:B------:R-:W-:Y:S04]  /*51420*/  STL.64 [R1+0x5a48], R42 ;  /* 0x005a482a01007387 */ /* 0x000fe80000100a00 */
[----:B------:R0:W-:Y:S01]  /*51430*/  STL.64 [R1+0x5a40], R40 ;  /* 0x005a402801007387 */ /* 0x0001e20000100a00 */
[----:B------:R-:W-:-:S03]  /*51440*/  IMAD.MOV.U32 R22, RZ, RZ, R12 ;  /* 0x000000ffff167224 */ /* 0x000fc600078e000c */
[----:B0-----:R-:W2:Y:S04]  /*51450*/  LDL.64 R40, [R1+0x30] ;  /* 0x0000300001287983 */ /* 0x001ea80000100a00 */
[----:B------:R-:W2:Y:S04]  /*51460*/  LDL.LU.64 R56, [R1+0x670] ;  /* 0x0006700001387983 */ /* 0x000ea80000300a00 */
[----:B------:R-:W2:Y:S04]  /*51470*/  LDL.LU.64 R58, [R1+0x678] ;  /* 0x00067800013a7983 */ /* 0x000ea80000300a00 */
[----:B------:R0:W-:Y:S04]  /*51480*/  STL.64 [R1+0x710], R52 ;  /* 0x0007103401007387 */ /* 0x0001e80000100a00 */
[----:B------:R1:W-:Y:S01]  /*51490*/  STL.64 [R1+0x718], R54 ;  /* 0x0007183601007387 */ /* 0x0003e20000100a00 */
[----:B------:R-:W-:-:S03]  /*514a0*/  IMAD.MOV.U32 R18, RZ, RZ, R13 ;  /* 0x000000ffff127224 */ /* 0x000fc600078e000d */
[----:B0-----:R-:W2:Y:S04]  /*514b0*/  LDL.LU.64 R52, [R1+0x4f0] ;  /* 0x0004f00001347983 */ /* 0x001ea80000300a00 */
[----:B-1----:R-:W2:Y:S01]  /*514c0*/  LDL.LU.64 R54, [R1+0x4f8] ;  /* 0x0004f80001367983 */ /* 0x002ea20000300a00 */
[----:B----4-:R-:W-:-:S15]  /*514d0*/  HMMA.16816.F32.BF16 R28, R48, R12, R28 ;  /* 0x0000000c301c723c */ /* 0x010fde000004181c */
[----:B------:R-:W-:-:S04]  /*514e0*/  NOP ;  /* 0x0000000000007918 */ /* 0x000fc80000000000 */
[----:B------:R-:W-:Y:S04]  /*514f0*/  STL.64 [R1+0x700], R28 ;  /* 0x0007001c01007387 */ /* 0x000fe80000100a00 */
[----:B------:R0:W-:Y:S04]  /*51500*/  STL.64 [R1+0x708], R30 ;  /* 0x0007081e01007387 */ /* 0x0001e80000100a00 */
[----:B0-----:R-:W4:Y:S04]  /*51510*/  LDL.LU.64 R30, [R1+0x5b40] ;  /* 0x005b4000011e7983 */ /* 0x001f280000300a00 */
[----:B------:R-:W2:Y:S04]  /*51520*/  LDL.LU.64 R28, [R1+0x5b38] ;  /* 0x005b3800011c7983 */ /* 0x000ea80000300a00 */
[----:B------:R-:W3:Y:S02]  /*51530*/  LDL.LU.64 R12, [R1+0x5b30] ;  /* 0x005b3000010c7983 */ /* 0x000ee40000300a00 */
[----:B---3--:R-:W-:Y:S02]  /*51540*/  HMMA.16816.F32.BF16 R12, R48, R12, R8 ;  /* 0x0000000c300c723c */ /* 0x008fe40000041808 */
[----:B------:R-:W3:-:S15]  /*51550*/  LDL.LU.64 R8, [R1+0x5b28] ;  /* 0x005b280001087983 */ /* 0x000ede0000300a00 */
[----:B------:R-:W-:Y:S02]  /*51560*/  NOP ;  /* 0x0000000000007918 */ /* 0x000fe40000000000 */
[----:B------:R0:W-:Y:S04]  /*51570*/  STL.64 [R1+0x6f0], R12 ;  /* 0x0006f00c01007387 */ /* 0x0001e80000100a00 */
[----:B------:R-:W-:Y:S04]  /*51580*/  STL.64 [R1+0x6f8], R14 ;  /* 0x0006f80e01007387 */ /* 0x000fe80000100a00 */
[----:B0-----:R-:W4:Y:S01]  /*51590*/  LDL.LU.64 R12, [R1+0x5b20] ;  /* 0x005b2000010c7983 */ /* 0x001f220000300a00 */
[----:B--2---:R-:W-:-:S15]  /*515a0*/  HMMA.16816.F32.BF16 R32, R48, R40, R32 ;  /* 0x000000283020723c */ /* 0x004fde0000041820 */
[----:B------:R-:W-:-:S04]  /*515b0*/  NOP ;  /* 0x0000000000007918 */ /* 0x000fc80000000000 */
[----:B------:R0:W-:Y:S04]  /*515c0*/  STL.64 [R1+0x6e0], R32 ;  /* 0x0006e02001007387 */ /* 0x0001e80000100a00 */
[----:B------:R1:W-:Y:S04]  /*515d0*/  STL.64 [R1+0x6e8], R34 ;  /* 0x0006e82201007387 */ /* 0x0003e80000100a00 */
[----:B0-----:R-:W2:Y:S04]  /*515e0*/  LDL.LU.64 R32, [R1+0x490] ;  /* 0x0004900001207983 */ /* 0x001ea80000300a00 */
[----:B-1----:R-:W2:Y:S04]  /*515f0*/  LDL.LU.64 R34, [R1+0x498] ;  /* 0x0004980001227983 */ /* 0x002ea80000300a00 */
[----:B------:R0:W-:Y:S04]  /*51600*/  STL.64 [R1+0x5aa8], R40 ;  /* 0x005aa82801007387 */ /* 0x0001e80000100a00 */
[----:B0-----:R-:W2:Y:S04]  /*51610*/  LDL.LU.64 R40, [R1+0x640] ;  /* 0x0006400001287983 */ /* 0x001ea80000300a00 */
[----:B------:R-:W2:Y:S01]  /*51620*/  LDL.LU.64 R42, [R1+0x648] ;  /* 0x00064800012a7983 */ /* 0x000ea20000300a00 */
[C---:B---3--:R-:W-:Y:S03]  /*51630*/  HMMA.16816.F32.BF16 R8, R48.reuse, R8, R36 ;  /* 0x000000083008723c */ /* 0x048fe60000041824 */
[----:B------:R-:W3:Y:S04]  /*51640*/  LDL.LU R38, [R1+0x5b18] ;  /* 0x005b180001267983 */ /* 0x000ee80000300800 */
[----:B------:R-:W2:Y:S01]  /*51650*/  LDL.LU.64 R36, [R1+0x5b10] ;  /* 0x005b100001247983 */ /* 0x000ea20000300a00 */
[----:B----4-:R-:W-:Y:S11]  /*51660*/  HMMA.16816.F32.BF16 R4, R48, R12, R4 ;  /* 0x0000000c3004723c */ /* 0x010ff60000041804 */
[----:B------:R-:W-:Y:S04]  /*51670*/  STL.64 [R1+0x6d0], R8 ;  /* 0x0006d00801007387 */ /* 0x000fe80000100a00 */
[----:B------:R0:W-:Y:S01]  /*51680*/  STL.64 [R1+0x6d8], R10 ;  /* 0x0006d80a01007387 */ /* 0x0001e20000100a00 */
[----:B------:R-:W-:-:S02]  /*51690*/  IMAD.MOV.U32 R39, RZ, RZ, R12 ;  /* 0x000000ffff277224 */ /* 0x000fc400078e000c */
[----:B------:R-:W-:Y:S01]  /*516a0*/  IMAD.MOV.U32 R23, RZ, RZ, R13 ;  /* 0x000000ffff177224 */ /* 0x000fe200078e000d */
[----:B0-----:R-:W4:Y:S04]  /*516b0*/  LDL.LU.64 R10, [R1+0x5b08] ;  /* 0x005b0800010a7983 */ /* 0x001f280000300a00 */
[----:B------:R-:W2:Y:S04]  /*516c0*/  LDL.LU.64 R8, [R1+0x5b00] ;  /* 0x005b000001087983 */ /* 0x000ea80000300a00 */
[----:B------:R-:W-:Y:S04]  /*516d0*/  STL.64 [R1+0x6c0], R4 ;  /* 0x0006c00401007387 */ /* 0x000fe80000100a00 */
[----:B------:R0:W-:Y:S04]  /*516e0*/  STL.64 [R1+0x6c8], R6 ;  /* 0x0006c80601007387 */ /* 0x0001e80000100a00 */
[----:B0-----:R-:W2:Y:S04]  /*516f0*/  LDL.LU.64 R6, [R1+0x5af8] ;  /* 0x005af80001067983 */ /* 0x001ea80000300a00 */
[----:B------:R-:W2:Y:S04]  /*51700*/  LDL.LU.64 R4, [R1+0x5af0] ;  /* 0x005af00001047983 */ /* 0x000ea80000300a00 */
[----:B------:R-:W2:Y:S02]  /*51710*/  LDL.LU.64 R12, [R1+0x5ae8] ;  /* 0x005ae800010c7983 */ /* 0x000ea40000300a00 */
[----:B--2---:R-:W-:Y:S02]  /*51720*/  HMMA.16816.F32.BF16 R12, R48, R12, R56 ;  /* 0x0000000c300c723c */ /* 0x004fe40000041838 */
[----:B------:R-:W2:Y:S04]  /*51730*/  LDL.LU.64 R58, [R1+0x5ae0] ;  /* 0x005ae000013a7983 */ /* 0x000ea80000300a00 */
[----:B------:R-:W2:-:S13]  /*51740*/  LDL.LU.64 R56, [R1+0x5ad8] ;  /* 0x005ad80001387983 */ /* 0x000e9a0000300a00 */
[----:B------:R-:W-:Y:S04]  /*51750*/  STL.64 [R1+0x6b0], R12 ;  /* 0x0006b00c01007387 */ /* 0x000fe80000100a00 */
[----:B------:R0:W-:Y:S04]  /*51760*/  STL.64 [R1+0x6b8], R14 ;  /* 0x0006b80e01007387 */ /* 0x0001e80000100a00 */
[----:B0-----:R-:W3:Y:S04]  /*51770*/  LDL.LU.64 R14, [R1+0x5ad0] ;  /* 0x005ad000010e7983 */ /* 0x001ee80000300a00 */
[----:B------:R-:W3:Y:S01]  /*51780*/  LDL.LU.64 R12, [R1+0x5ac8] ;  /* 0x005ac800010c7983 */ /* 0x000ee20000300a00 */
[----:B--2---:R-:W-:Y:S03]  /*51790*/  HMMA.16816.F32.BF16 R40, R48, R56, R40 ;  /* 0x000000383028723c */ /* 0x004fe60000041828 */
[----:B------:R-:W-:Y:S04]  /*517a0*/  STL.64 [R1+0x5a68], R58 ;  /* 0x005a683a01007387 */ /* 0x000fe80000100a00 */
[----:B------:R0:W-:-:S12]  /*517b0*/  STL.64 [R1+0x5a60], R56 ;  /* 0x005a603801007387 */ /* 0x0001d80000100a00 */
[----:B------:R-:W-:Y:S04]  /*517c0*/  STL.64 [R1+0x6a0], R40 ;  /* 0x0006a02801007387 */ /* 0x000fe80000100a00 */
[----:B------:R1:W-:Y:S04]  /*517d0*/  STL.64 [R1+0x6a8], R42 ;  /* 0x0006a82a01007387 */ /* 0x0003e80000100a00 */
[----:B0-----:R-:W2:Y:S01]  /*517e0*/  LDL.64 R56, [R1] ;  /* 0x0000000001387983 */ /* 0x001ea20000100a00 */
[----:B-1----:R-:W-:Y:S03]  /*517f0*/  HMMA.16816.F32.BF16 R40, R48, R4, R52 ;  /* 0x000000043028723c */ /* 0x002fe60000041834 */
[----:B--2---:R-:W-:-:S15]  /*51800*/  STL.64 [R1+0x5a80], R56 ;  /* 0x005a803801007387 */ /* 0x004fde0000100a00 */
[----:B------:R-:W-:Y:S01]  /*51810*/  NOP ;  /* 0x0000000000007918 */ /* 0x000fe20000000000 */
[----:B------:R-:W-:Y:S04]  /*51820*/  STL.64 [R1+0x690], R40 ;  /* 0x0006902801007387 */ /* 0x000fe80000100a00 */
[----:B------:R-:W-:Y:S04]  /*51830*/  STL.64 [R1+0x698], R42 ;  /* 0x0006982a01007387 */ /* 0x000fe80000100a00 */
[----:B------:R-:W-:Y:S04]  /*51840*/  STL.64 [R1+0x5a58], R6 ;  /* 0x005a580601007387 */ /* 0x000fe80000100a00 */
[----:B------:R0:W-:Y:S04]  /*51850*/  STL.64 [R1+0x5a50], R4 ;  /* 0x005a500401007387 */ /* 0x0001e80000100a00 */
[----:B0-----:R-:W2:Y:S04]  /*51860*/  LDL.64 R4, [R1+0x40] ;  /* 0x0000400001047983 */ /* 0x001ea80000100a00 */
[----:B--2---:R0:W-:Y:S02]  /*51870*/  STL.64 [R1+0x5ab0], R4 ;  /* 0x005ab00401007387 */ /* 0x0041e40000100a00 */
[----:B0-----:R-:W-:Y:S02]  /*51880*/  HMMA.16816.F32.BF16 R4, R48, R8, R32 ;  /* 0x000000083004723c */ /* 0x001fe40000041820 */
[----:B------:R-:W3:Y:S04]  /*51890*/  LDL.LU.64 R32, [R1+0xe20] ;  /* 0x000e200001207983 */ /* 0x000ee80000300a00 */
[----:B------:R-:W3:Y:S01]  /*518a0*/  LDL.LU.64 R34, [R1+0xe28] ;  /* 0x000e280001227983 */ /* 0x000ee20000300a00 */
[----:B------:R-:W-:-:S02]  /*518b0*/  IMAD.MOV.U32 R56, RZ, RZ, R39 ;  /* 0x000000ffff387224 */ /* 0x000fc400078e0027 */
[----:B------:R-:W-:-:S10]  /*518c0*/  IMAD.MOV.U32 R57, RZ, RZ, R23 ;  /* 0x000000ffff397224 */ /* 0x000fd400078e0017 */
[----:B------:R0:W-:Y:S04]  /*518d0*/  STL.64 [R1+0x3a0], R4 ;  /* 0x0003a00401007387 */ /* 0x0001e80000100a00 */
[----:B------:R1:W-:Y:S04]  /*518e0*/  STL.64 [R1+0x3a8], R6 ;  /* 0x0003a80601007387 */ /* 0x0003e80000100a00 */
[----:B0-----:R-:W2:Y:S04]  /*518f0*/  LDL.LU.64 R4, [R1+0xda0] ;  /* 0x000da00001047983 */ /* 0x001ea80000300a00 */
[----:B-1----:R-:W2:Y:S04]  /*51900*/  LDL.LU.64 R6, [R1+0xda8] ;  /* 0x000da80001067983 */ /* 0x002ea80000300a00 */
[----:B------:R-:W2:Y:S04]  /*51910*/  LDL.LU.64 R40, [R1+0xca0] ;  /* 0x000ca00001287983 */ /* 0x000ea80000300a00 */
[----:B------:R-:W2:Y:S04]  /*51920*/  LDL.LU.64 R42, [R1+0xca8] ;  /* 0x000ca800012a7983 */ /* 0x000ea80000300a00 */
[----:B------:R-:W2:Y:S04]  /*51930*/  LDL.LU.64 R52, [R1+0xc30] ;  /* 0x000c300001347983 */ /* 0x000ea80000300a00 */
[----:B------:R-:W2:Y:S04]  /*51940*/  LDL.LU.64 R54, [R1+0xc38] ;  /* 0x000c380001367983 */ /* 0x000ea80000300a00 */
[----:B------:R-:W2:Y:S04]  /*51950*/  LDL.LU.64 R48, [R1+0xbb0] ;  /* 0x000bb00001307983 */ /* 0x000ea80000300a00 */
[----:B------:R-:W2:Y:S04]  /*51960*/  LDL.LU.64 R50, [R1+0xbb8] ;  /* 0x000bb80001327983 */ /* 0x000ea80000300a00 */
[----:B------:R0:W-:Y:S04]  /*51970*/  STL.64 [R1+0x5a98], R56 ;  /* 0x005a983801007387 */ /* 0x0001e80000100a00 */
[----:B0-----:R-:W2:Y:S04]  /*51980*/  LDL.LU.64 R56, [R1+0xd20] ;  /* 0x000d200001387983 */ /* 0x001ea80000300a00 */
[----:B------:R-:W2:Y:S04]  /*51990*/  LDL.LU.64 R58, [R1+0xd28] ;  /* 0x000d2800013a7983 */ /* 0x000ea80000300a00 */
[----:B----4-:R-:W-:Y:S04]  /*519a0*/  STL.64 [R1+0x5a78], R10 ;  /* 0x005a780a01007387 */ /* 0x010fe80000100a00 */
[----:B------:R-:W-:Y:S01]  /*519b0*/  STL.64 [R1+0x5a70], R8 ;  /* 0x005a700801007387 */ /* 0x000fe20000100a00 */
[----:B---3--:R-:W-:-:S15]  /*519c0*/  HMMA.16816.F32.BF16 R32, R12, R36, R32 ;  /* 0x000000240c20723c */ /* 0x008fde0000041820 */
[----:B------:R-:W-:-:S04]  /*519d0*/  NOP ;  /* 0x0000000000007918 */ /* 0x000fc80000000000 */
[----:B------:R-:W-:Y:S04]  /*519e0*/  STL.64 [R1+0x1b0], R32 ;  /* 0x0001b02001007387 */ /* 0x000fe80000100a00 */
[----:B------:R0:W-:Y:S04]  /*519f0*/  STL.64 [R1+0x1b8], R34 ;  /* 0x0001b82201007387 */ /* 0x0001e80000100a00 */
[----:B0-----:R-:W3:Y:S04]  /*51a00*/  LDL.LU.64 R34, [R1+0x5ac0] ;  /* 0x005ac00001227983 */ /* 0x001ee80000300a00 */
[----:B------:R-:W4:Y:S01]  /*51a10*/  LDL.LU.64 R32, [R1+0x5ab8] ;  /* 0x005ab80001207983 */ /* 0x000f220000300a00 */
[C---:B--2---:R-:W-:Y:S08]  /*51a20*/  HMMA.16816.F32.BF16 R56, R12.reuse, R28, R56 ;  /* 0x0000001c0c38723c */ /* 0x044ff00000041838 */
[----:B----4-:R-:W-:-:S15]  /*51a30*/  HMMA.16816.F32.BF16 R4, R12, R32, R4 ;  /* 0x000000200c04723c */ /* 0x010fde0000041804 */
[----:B------:R-:W-:-:S04]  /*51a40*/  NOP ;  /* 0x0000000000007918 */ /* 0x000fc80000000000 */
[----:B------:R0:W-:Y:S04]  /*51a50*/  STL.64 [R1+0x1a0], R4 ;  /* 0x0001a00401007387 */ /* 0x0001e80000100a00 */
[----:B------:R1:W-:Y:S04]  /*51a60*/  STL.64 [R1+0x1a8], R6 ;  /* 0x0001a80601007387 */ /* 0x0003e80000100a00 */
[----:B0-----:R-:W2:Y:S04]  /*51a70*/  LDL.LU.64 R4, [R1+0xaf0] ;  /* 0x000af00001047983 */ /* 0x001ea80000300a00 */
[----:B-1----:R-:W2:Y:S04]  /*51a80*/  LDL.LU.64 R6, [R1+0xaf8] ;  /* 0x000af80001067983 */ /* 0x002ea80000300a00 */
[----:B---3--:R-:W-:Y:S04]  /*51a90*/  STL.64 [R1+0x5a90], R34 ;  /* 0x005a902201007387 */ /* 0x008fe80000100a00 */
[----:B------:R0:W-:Y:S04]  /*51aa0*/  STL.64 [R1+0x5a88], R32 ;  /* 0x005a882001007387 */ /* 0x0001e80000100a00 */
[----:B0-----:R-:W3:Y:S04]  /*51ab0*/  LDL.LU.64 R32, [R1+0xa70] ;  /* 0x000a700001207983 */ /* 0x001ee80000300a00 */
[----:B------:R-:W3:Y:S04]  /*51ac0*/  LDL.LU.64 R34, [R1+0xa78] ;  /* 0x000a780001227983 */ /* 0x000ee80000300a00 */
[----:B------:R-:W-:Y:S04]  /*51ad0*/  STL.64 [R1+0x190], R56 ;  /* 0x0001903801007387 */ /* 0x000fe80000100a00 */
[----:B------:R0:W-:Y:S02]  /*51ae0*/  STL.64 [R1+0x198], R58 ;  /* 0x0001983a01007387 */ /* 0x0001e40000100a00 */
[----:B0-----:R-:W-:Y:S02]  /*51af0*/  HMMA.16816.F32.BF16 R56, R12, R24, R40 ;  /* 0x000000180c38723c */ /* 0x001fe40000041828 */
[----:B------:R-:W4:Y:S04]  /*51b00*/  LDL.LU.64 R40, [R1+0xa00] ;  /* 0x000a000001287983 */ /* 0x000f280000300a00 */
[----:B------:R-:W4:-:S13]  /*51b10*/  LDL.LU.64 R42, [R1+0xa08] ;  /* 0x000a0800012a7983 */ /* 0x000f1a0000300a00 */
[----:B------:R-:W-:Y:S04]  /*51b20*/  STL.64 [R1+0x180], R56 ;  /* 0x0001803801007387 */ /* 0x000fe80000100a00 */
[----:B------:R0:W-:Y:S02]  /*51b30*/  STL.64 [R1+0x188], R58 ;  /* 0x0001883a01007387 */ /* 0x0001e40000100a00 */
[C---:B0-----:R-:W-:Y:S02]  /*51b40*/  HMMA.16816.F32.BF16 R56, R12.reuse, R16, R48 ;  /* 0x000000100c38723c */ /* 0x041fe40000041830 */
[----:B------:R-:W0:Y:S06]  /*51b50*/  LDSM.16.MT88.4 R48, [R0+UR5+0x80] ;  /* 0x000080050030783b */ /* 0x000e2c0008004200 */
[----:B------:R-:W-:-:S15]  /*51b60*/  HMMA.16816.F32.BF16 R52, R12, R20, R52 ;  /* 0x000000140c34723c */ /* 0x000fde0000041834 */
[----:B------:R-:W-:-:S04]  /*51b70*/  NOP ;  /* 0x0000000000007918 */ /* 0x000fc80000000000 */
[----:B------:R1:W-:Y:S04]  /*51b80*/  STL.64 [R1+0x170], R52 ;  /* 0x0001703401007387 */ /* 0x0003e80000100a00 */
[----:B------:R0:W-:Y:S04]  /*51b90*/  STL.64 [R1+0x178], R54 ;  /* 0x0001783601007387 */ /* 0x0001e80000100a00 */
[----:B-1----:R-:W4:Y:S04]  /*51ba0*/  LDL.LU.64 R52, [R1+0x980] ;  /* 0x0009800001347983 */ /* 0x002f280000300a00 */
[----:B------:R1:W-:Y:S04]  /*51bb0*/  STL.64 [R1+0x160], R56 ;  /* 0x0001603801007387 */ /* 0x0003e80000100a00 */
[----:B------:R1:W-:Y:S04]  /*51bc0*/  STL.64 [R1+0x168], R58 ;  /* 0x0001683a01007387 */ /* 0x0003e80000100a00 */
[----:B0-----:R-:W4:Y:S04]  /*51bd0*/  LDL.LU.64 R54, [R1+0x988] ;  /* 0x0009880001367983 */ /* 0x001f280000300a00 */
[----:B-1----:R-:W4:Y:S04]  /*51be0*/  LDL.LU.64 R56, [R1+0x920] ;  /* 0x0009200001387983 */ /* 0x002f280000300a00 */
[----:B------:R-:W4:Y:S04]  /*51bf0*/  LDL.LU.64 R58, [R1+0x928] ;  /* 0x00092800013a7983 */ /* 0x000f280000300a00 */
[----:B------:R-:W-:Y:S04]  /*51c00*/  STL.64 [R1+0x59b0], R50 ;  /* 0x0059b03201007387 */ /* 0x000fe80000100a00 */
[----:B------:R0:W-:Y:S04]  /*51c10*/  STL.64 [R1+0x59a8], R48 ;  /* 0x0059a83001007387 */ /* 0x0001e80000100a00 */
[----:B0-----:R-:W4:Y:S01]  /*51c20*/  LDL.64 R48, [R1+0x20] ;  /* 0x0000200001307983 */ /* 0x001f220000100a00 */
[----:B--2---:R-:W-:-:S15]  /*51c30*/  HMMA.16816.F32.BF16 R4, R12, R44, R4 ;  /* 0x0000002c0c04723c */ /* 0x004fde0000041804 */
[----:B------:R-:W-:-:S04]  /*51c40*/  NOP ;  /* 0x0000000000007918 */ /* 0x000fc80000000000 */
[----:B------:R0:W-:Y:S04]  /*51c50*/  STL.64 [R1+0x150], R4 ;  /* 0x0001500401007387 */ /* 0x0001e80000100a00 */
[----:B------:R-:W-:Y:S04]  /*51c60*/  STL.64 [R1+0x158], R6 ;  /* 0x0001580601007387 */ /* 0x000fe80000100a00 */
[----:B0-----:R-:W4:Y:S01]  /*51c70*/  LDL.LU.64 R4, [R1+0x5ab0] ;  /* 0x005ab00001047983 */ /* 0x001f220000300a00 */
[----:B------:R-:W-:Y:S02]  /*51c80*/  IMAD.MOV.U32 R8, RZ, RZ, R22 ;  /* 0x000000ffff087224 */ /* 0x000fe400078e0016 */
[----:B------:R-:W-:-:S07]  /*51c90*/  IMAD.MOV.U32 R9, RZ, RZ, R18 ;  /* 0x000000ffff097224 */ /* 0x000fce00078e0012 */
[----:B---3--:R-:W-:Y:S01]  /*51ca0*/  HMMA.16816.F32.BF16 R8, R12, R8, R32 ;  /* 0x000000080c08723c */ /* 0x008fe20000041820 */
[----:B------:R-:W2:Y:S04]  /*51cb0*/  LDL.LU.64 R32, [R1+0x680] ;  /* 0x0006800001207983 */ /* 0x000ea80000300a00 */
[----:B------:R-:W2:-:S14]  /*51cc0*/  LDL.LU.64 R34, [R1+0x688] ;  /* 0x0006880001227983 */ /* 0x000e9c0000300a00 */
[----:B------:R0:W-:Y:S04]  /*51cd0*/  STL.64 [R1+0x140], R8 ;  /* 0x0001400801007387 */ /* 0x0001e80000100a00 */
[----:B------:R1:W-:Y:S04]  /*51ce0*/  STL.64 [R1+0x148], R10 ;  /* 0x0001480a01007387 */ /* 0x0003e80000100a00 */
[----:B0-----:R-:W3:Y:S04]  /*51cf0*/  LDL.LU.64 R8, [R1+0x650] ;  /* 0x0006500001087983 */ /* 0x001ee80000300a00 */
[----:B-1----:R-:W3:Y:S01]  /*51d00*/  LDL.LU.64 R10, [R1+0x658] ;  /* 0x00065800010a7983 */ /* 0x002ee20000300a00 */
[----:B----4-:R-:W-:-:S15]  /*51d10*/  HMMA.16816.F32.BF16 R40, R12, R4, R40 ;  /* 0x000000040c28723c */ /* 0x010fde0000041828 */
[----:B------:R-:W-:-:S04]  /*51d20*/  NOP ;  /* 0x0000000000007918 */ /* 0x000fc80000000000 */
[----:B------:R0:W-:Y:S04]  /*51d30*/  STL.64 [R1+0x130], R40 ;  /* 0x0001302801007387 */ /* 0x0001e80000100a00 */
[----:B------:R-:W-:Y:S04]  /*51d40*/  STL.64 [R1+0x138], R42 ;  /* 0x0001382a01007387 */ /* 0x000fe80000100a00 */
[----:B0-----:R-:W4:Y:S01]  /*51d50*/  LDL.LU.64 R40, [R1+0x5aa8] ;  /* 0x005aa80001287983 */ /* 0x001f220000300a00 */
[----:B------:R-:W-:Y:S01]  /*51d60*/  HMMA.16816.F32.BF16 R56, R12, R48, R56 ;  /* 0x000000300c38723c */ /* 0x000fe20000041838 */
[----:B------:R-:W-:-:S02]  /*51d70*/  IMAD.MOV.U32 R23, RZ, RZ, R4 ;  /* 0x000000ffff177224 */ /* 0x000fc400078e0004 */
[----:B------:R-:W-:Y:S02]  /*51d80*/  IMAD.MOV.U32 R22, RZ, RZ, R5 ;  /* 0x000000ffff167224 */ /* 0x000fe400078e0005 */
[----:B------:R-:W2:Y:S04]  /*51d90*/  LDL.LU.64 R4, [R1+0x520] ;  /* 0x0005200001047983 */ /* 0x000ea80000300a00 */
[----:B------:R-:W2:Y:S01]  /*51da0*/  LDL.LU.64 R6, [R1+0x528] ;  /* 0x0005280001067983 */ /* 0x000ea20000300a00 */
[----:B----4-:R-:W-:Y:S01]  /*51db0*/  HMMA.16816.F32.BF16 R52, R12, R40, R52 ;  /* 0x000000280c34723c */ /* 0x010fe20000041834 */
[----:B------:R-:W-:-:S15]  /*51dc0*/  IMAD.MOV.U32 R39, RZ, RZ, R41 ;  /* 0x000000ffff277224 */ /* 0x000fde00078e0029 */
[----:B------:R-:W-:-:S03]  /*51dd0*/  NOP ;  /* 0x0000000000007918 */ /* 0x000fc60000000000 */
[----:B------:R0:W-:Y:S04]  /*51de0*/  STL.64 [R1+0x120], R52 ;  /* 0x0001203401007387 */ /* 0x0001e80000100a00 */
[----:B------:R1:W-:Y:S01]  /*51df0*/  STL.64 [R1+0x128], R54 ;  /* 0x0001283601007387 */ /* 0x0003e20000100a00 */
[----:B0-----:R-:W-:-:S03]  /*51e00*/  IMAD.MOV.U32 R52, RZ, RZ, R40 ;  /* 0x000000ffff347224 */ /* 0x001fc600078e0028 */
[----:B-1----:R-:W4:Y:S04]  /*51e10*/  LDL.LU.64 R54, [R1+0x5aa0] ;  /* 0x005aa00001367983 */ /* 0x002f280000300a00 */
[----:B------:R-:W2:Y:S04]  /*51e20*/  LDL.LU.64 R40, [R1+0x4d0] ;  /* 0x0004d00001287983 */ /* 0x000ea80000300a00 */
[----:B------:R-:W2:Y:S04]  /*51e30*/  LDL.LU.64 R42, [R1+0x4d8] ;  /* 0x0004d800012a7983 */ /* 0x000ea80000300a00 */
[----:B------:R0:W-:Y:S04]  /*51e40*/  STL.64 [R1+0x110], R56 ;  /* 0x0001103801007387 */ /* 0x0001e80000100a00 */
[----:B------:R2:W-:Y:S04]  /*51e50*/  STL.64 [R1+0x118], R58 ;  /* 0x0001183a01007387 */ /* 0x0005e80000100a00 */
[----:B0-----:R-:W2:Y:S01]  /*51e60*/  LDL.LU.64 R56, [R1+0x5a98] ;  /* 0x005a980001387983 */ /* 0x001ea20000300a00 */
[----:B------:R-:W-:-:S02]  /*51e70*/  IMAD.MOV.U32 R53, RZ, RZ, R48 ;  /* 0x000000ffff357224 */ /* 0x000fc400078e0030 */
[----:B------:R-:W-:Y:S02]  /*51e80*/  IMAD.MOV.U32 R61, RZ, RZ, R49 ;  /* 0x000000ffff3d7224 */ /* 0x000fe400078e0031 */
[----:B------:R-:W3:Y:S04]  /*51e90*/  LDL.LU.64 R48, [R1+0xe70] ;  /* 0x000e700001307983 */ /* 0x000ee80000300a00 */
[----:B------:R-:W3:Y:S01]  /*51ea0*/  LDL.LU.64 R50, [R1+0xe78] ;  /* 0x000e780001327983 */ /* 0x000ee20000300a00 */
[----:B--2---:R-:W-:Y:S03]  /*51eb0*/  HMMA.16816.F32.BF16 R56, R12, R56, R32 ;  /* 0x000000380c38723c */ /* 0x004fe60000041820 */
[----:B------:R-:W2:Y:S04]  /*51ec0*/  LDL.LU.64 R34, [R1+0x5a90] ;  /* 0x005a900001227983 */ /* 0x000ea80000300a00 */
[----:B------:R-:W2:-:S12]  /*51ed0*/  LDL.LU.64 R32, [R1+0x5a88] ;  /* 0x005a880001207983 */ /* 0x000e980000300a00 */
[----:B------:R0:W-:Y:S04]  /*51ee0*/  STL.64 [R1+0x100], R56 ;  /* 0x0001003801007387 */ /* 0x0001e80000100a00 */
[----:B------:R-:W-:Y:S04]  /*51ef0*/  STL.64 [R1+0x108], R58 ;  /* 0x0001083a01007387 */ /* 0x000fe80000100a00 */
[----:B0-----:R-:W3:Y:S02]  /*51f00*/  LDL.LU.64 R56, [R1+0x5a80] ;  /* 0x005a800001387983 */ /* 0x001ee40000300a00 */
[----:B---3--:R-:W-:Y:S01]  /*51f10*/  HMMA.16816.F32.BF16 R8, R12, R56, R8 ;  /* 0x000000380c08723c */ /* 0x008fe20000041808 */
[----:B------:R-:W-:-:S02]  /*51f20*/  IMAD.MOV.U32 R18, RZ, RZ, R56 ;  /* 0x000000ffff127224 */ /* 0x000fc400078e0038 */
[----:B------:R-:W-:-:S15]  /*51f30*/  IMAD.MOV.U32 R0, RZ, RZ, R57 ;  /* 0x000000ffff007224 */ /* 0x000fde00078e0039 */
[----:B------:R-:W-:Y:S01]  /*51f40*/  NOP ;  /* 0x0000000000007918 */ /* 0x000fe20000000000 */
[----:B------:R-:W-:Y:S04]  /*51f50*/  STL.64 [R1+0xf0], R8 ;  /* 0x0000f00801007387 */ /* 0x000fe80000100a00 */
[----:B------:R0:W-:Y:S04]  /*51f60*/  STL.64 [R1+0xf8], R10 ;  /* 0x0000f80a01007387 */ /* 0x0001e80000100a00 */
[----:B0-----:R-:W3:Y:S04]  /*51f70*/  LDL.LU.64 R10, [R1+0x5a78] ;  /* 0x005a7800010a7983 */ /* 0x001ee80000300a00 */
[----:B------:R-:W2:Y:S04]  /*51f80*/  LDL.LU.64 R8, [R1+0x5a70] ;  /* 0x005a700001087983 */ /* 0x000ea80000300a00 */
[----:B------:R-:W2:Y:S04]  /*51f90*/  LDL.LU.64 R58, [R1+0x5a68] ;  /* 0x005a6800013a7983 */ /* 0x000ea80000300a00 */
[----:B------:R-:W2:Y:S02]  /*51fa0*/  LDL.LU.64 R56, [R1+0x5a60] ;  /* 0x005a600001387983 */ /* 0x000ea40000300a00 */
[----:B--2---:R-:W-:-:S15]  /*51fb0*/  HMMA.16816.F32.BF16 R4, R12, R56, R4 ;  /* 0x000000380c04723c */ /* 0x004fde0000041804 */
[----:B------:R-:W-:-:S04]  /*51fc0*/  NOP ;  /* 0x0000000000007918 */ /* 0x000fc80000000000 */
[----:B------:R-:W-:Y:S04]  /*51fd0*/  STL.64 [R1+0xe0], R4 ;  /* 0x0000e00401007387 */ /* 0x000fe80000100a00 */
[----:B------:R0:W-:Y:S04]  /*51fe0*/  STL.64 [R1+0xe8], R6 ;  /* 0x0000e80601007387 */ /* 0x0001e80000100a00 */
[----:B0-----:R-:W2:Y:S04]  /*51ff0*/  LDL.LU.64 R6, [R1+0x5a58] ;  /* 0x005a580001067983 */ /* 0x001ea80000300a00 */
[----:B------:R-:W2:Y:S04]  /*52000*/  LDL.LU.64 R4, [R1+0x5a50] ;  /* 0x005a500001047983 */ /* 0x000ea80000300a00 */
[----:B------:R-:W-:Y:S04]  /*52010*/  STL.64 [R1+0x59c0], R58 ;  /* 0x0059c03a01007387 */ /* 0x000fe80000100a00 */
[----:B------:R0:W-:Y:S04]  /*52020*/  STL.64 [R1+0x59b8], R56 ;  /* 0x0059b83801007387 */ /* 0x0001e80000100a00 */
[----:B0-----:R-:W3:Y:S04]  /*52030*/  LDL.LU.64 R56, [R1+0xdf0] ;  /* 0x000df00001387983 */ /* 0x001ee80000300a00 */
[----:B------:R-:W3:Y:S01]  /*52040*/  LDL.LU.64 R58, [R1+0xdf8] ;  /* 0x000df800013a7983 */ /* 0x000ee20000300a00 */
        /* <DEDUP_REMOVED lines=10> */
[----:B---3--:R-:W-:Y:S04]  /*520f0*/  STL.64 [R1+0x59e0], R10 ;  /* 0x0059e00a01007387 */ /* 0x008fe80000100a00 */
[----:B------:R-:W-:Y:S01]  /*52100*/  STL.64 [R1+0x59d8], R8 ;  /* 0x0059d80801007387 */ /* 0x000fe20000100a00 */
[----:B--2---:R-:W-:-:S15]  /*52110*/  HMMA.16816.F32.BF16 R4, R12, R8, R4 ;  /* 0x000000080c04723c */ /* 0x004fde0000041804 */
[----:B------:R-:W-:-:S04]  /*52120*/  NOP ;  /* 0x0000000000007918 */ /* 0x000fc80000000000 */
[----:B------:R-:W-:Y:S04]  /*52130*/  STL.64 [R1+0xd0], R4 ;  /* 0x0000d00401007387 */ /* 0x000fe80000100a00 */
[----:B------:R0:W-:Y:S02]  /*52140*/  STL.64 [R1+0xd8], R6 ;  /* 0x0000d80601007387 */ /* 0x0001e40000100a00 */
[----:B0-----:R-:W-:Y:S02]  /*52150*/  HMMA.16816.F32.BF16 R4, R40, R36, R48 ;  /* 0x000000242804723c */ /* 0x001fe40000041830 */
[----:B------:R-:W2:Y:S04]  /*52160*/  LDL.LU.64 R48, [R1+0xd80] ;  /* 0x000d800001307983 */ /* 0x000ea80000300a00 */
[----:B------:R-:W2:-:S13]  /*52170*/  LDL.LU.64 R50, [R1+0xd88] ;  /* 0x000d880001327983 */ /* 0x000e9a0000300a00 */
[----:B------:R0:W-:Y:S04]  /*52180*/  STL.64 [R1+0x390], R4 ;  /* 0x0003900401007387 */ /* 0x0001e80000100a00 */
[----:B------:R-:W-:Y:S04]  /*52190*/  STL.64 [R1+0x398], R6 ;  /* 0x0003980601007387 */ /* 0x000fe80000100a00 */
[----:B------:R-:W-:Y:S04]  /*521a0*/  STL [R1+0x59f0], R38 ;  /* 0x0059f02601007387 */ /* 0x000fe80000100800 */
[----:B------:R1:W-:Y:S04]  /*521b0*/  STL.64 [R1+0x59e8], R36 ;  /* 0x0059e82401007387 */ /* 0x0003e80000100a00 */
[----:B0-----:R-:W3:Y:S01]  /*521c0*/  LDL.64 R4, [R1+0x10] ;  /* 0x0000100001047983 */ /* 0x001ee20000100a00 */
[----:B-1----:R-:W-:-:S02]  /*521d0*/  IMAD.MOV.U32 R36, RZ, RZ, R53 ;  /* 0x000000ffff247224 */ /* 0x002fc400078e0035 */
[----:B------:R-:W-:Y:S01]  /*521e0*/  IMAD.MOV.U32 R37, RZ, RZ, R61 ;  /* 0x000000ffff257224 */ /* 0x000fe200078e003d */
[----:B---3--:R0:W-:Y:S04]  /*521f0*/  STL.64 [R1+0x59f8], R4 ;  /* 0x0059f80401007387 */ /* 0x0081e80000100a00 */
[----:B------:R-:W3:Y:S04]  /*52200*/  LDL.LU.64 R12, [R1+0xd00] ;  /* 0x000d0000010c7983 */ /* 0x000ee80000300a00 */
[----:B------:R-:W3:Y:S01]  /*52210*/  LDL.LU.64 R14, [R1+0xd08] ;  /* 0x000d0800010e7983 */ /* 0x000ee20000300a00 */
[----:B0-----:R-:W-:-:S15]  /*52220*/  HMMA.16816.F32.BF16 R4, R40, R32, R56 ;  /* 0x000000202804723c */ /* 0x001fde0000041838 */
[----:B------:R-:W-:-:S04]  /*52230*/  NOP ;  /* 0x0000000000007918 */ /* 0x000fc80000000000 */
[----:B------:R0:W-:Y:S04]  /*52240*/  STL.64 [R1+0x380], R4 ;  /* 0x0003800401007387 */ /* 0x0001e80000100a00 */
[----:B------:R1:W-:Y:S04]  /*52250*/  STL.64 [R1+0x388], R6 ;  /* 0x0003880601007387 */ /* 0x0003e80000100a00 */
[----:B------:R-:W4:Y:S04]  /*52260*/  LDL.LU.64 R8, [R1+0xc80] ;  /* 0x000c800001087983 */ /* 0x000f280000300a00 */
[----:B------:R-:W4:Y:S04]  /*52270*/  LDL.LU.64 R10, [R1+0xc88] ;  /* 0x000c8800010a7983 */ /* 0x000f280000300a00 */
[----:B------:R-:W4:Y:S04]  /*52280*/  LDL.LU R53, [R1+0x5a38] ;  /* 0x005a380001357983 */ /* 0x000f280000300800 */
[----:B------:R2:W-:Y:S04]  /*52290*/  STL.64 [R1+0x5a00], R36 ;  /* 0x005a002401007387 */ /* 0x0005e80000100a00 */
[----:B0-----:R-:W4:Y:S04]  /*522a0*/  LDL.LU.64 R4, [R1+0xc00] ;  /* 0x000c000001047983 */ /* 0x001f280000300a00 */
[----:B-1----:R-:W4:Y:S01]  /*522b0*/  LDL.LU.64 R6, [R1+0xc08] ;  /* 0x000c080001067983 */ /* 0x002f220000300a00 */
[----:B--2---:R-:W-:-:S02]  /*522c0*/  IMAD.MOV.U32 R36, RZ, RZ, R52 ;  /* 0x000000ffff247224 */ /* 0x004fc400078e0034 */
[----:B------:R-:W-:-:S05]  /*522d0*/  IMAD.MOV.U32 R37, RZ, RZ, R39 ;  /* 0x000000ffff257224 */ /* 0x000fca00078e0027 */
[----:B------:R-:W-:Y:S04]  /*522e0*/  STL.64 [R1+0x5a18], R36 ;  /* 0x005a182401007387 */ /* 0x000fe80000100a00 */
[----:B------:R-:W-:Y:S04]  /*522f0*/  STL.64 [R1+0x59a0], R34 ;  /* 0x0059a02201007387 */ /* 0x000fe80000100a00 */
[----:B------:R0:W-:Y:S02]  /*52300*/  STL.64 [R1+0x5998], R32 ;  /* 0x0059982001007387 */ /* 0x0001e40000100a00 */
[----:B0-----:R-:W-:Y:S01]  /*52310*/  HMMA.16816.F32.BF16 R32, R40, R28, R48 ;  /* 0x0000001c2820723c */ /* 0x001fe20000041830 */
[----:B------:R-:W-:-:S02]  /*52320*/  IMAD.MOV.U32 R36, RZ, RZ, R23 ;  /* 0x000000ffff247224 */ /* 0x000fc400078e0017 */
[----:B------:R-:W-:-:S15]  /*52330*/  IMAD.MOV.U32 R37, RZ, RZ, R22 ;  /* 0x000000ffff257224 */ /* 0x000fde00078e0016 */
[----:B------:R-:W-:Y:S01]  /*52340*/  NOP ;  /* 0x0000000000007918 */ /* 0x000fe20000000000 */
[----:B------:R0:W-:Y:S04]  /*52350*/  STL.64 [R1+0x370], R32 ;  /* 0x0003702001007387 */ /* 0x0001e80000100a00 */
[----:B------:R-:W-:Y:S04]  /*52360*/  STL.64 [R1+0x378], R34 ;  /* 0x0003782201007387 */ /* 0x000fe80000100a00 */
[----:B------:R1:W-:Y:S04]  /*52370*/  STL.64 [R1+0x5a30], R36 ;  /* 0x005a302401007387 */ /* 0x0003e80000100a00 */
[----:B0-----:R-:W2:Y:S04]  /*52380*/  LDL.64 R32, [R1+0x50] ;  /* 0x0000500001207983 */ /* 0x001ea80000100a00 */
[----:B------:R-:W-:Y:S04]  /*52390*/  STL.64 [R1+0x5a10], R30 ;  /* 0x005a101e01007387 */ /* 0x000fe80000100a00 */
[----:B------:R-:W-:Y:S04]  /*523a0*/  STL.64 [R1+0x5a08], R28 ;  /* 0x005a081c01007387 */ /* 0x000fe80000100a00 */
[----:B------:R-:W-:Y:S04]  /*523b0*/  STL.64 [R1+0x5a28], R26 ;  /* 0x005a281a01007387 */ /* 0x000fe80000100a00 */
[----:B------:R0:W-:Y:S01]  /*523c0*/  STL.64 [R1+0x5a20], R24 ;  /* 0x005a201801007387 */ /* 0x0001e20000100a00 */
[----:B---3--:R-:W-:-:S15]  /*523d0*/  HMMA.16816.F32.BF16 R12, R40, R24, R12 ;  /* 0x00000018280c723c */ /* 0x008fde000004180c */
[----:B------:R-:W-:-:S04]  /*523e0*/  NOP ;  /* 0x0000000000007918 */ /* 0x000fc80000000000 */
[----:B------:R-:W-:Y:S01]  /*523f0*/  STL.64 [R1+0x360], R12 ;  /* 0x0003600c01007387 */ /* 0x000fe20000100a00 */
[C---:B----4-:R-:W-:Y:S03]  /*52400*/  HMMA.16816.F32.BF16 R8, R40.reuse, R20, R8 ;  /* 0x000000142808723c */ /* 0x050fe60000041808 */
[----:B------:R-:W-:Y:S05]  /*52410*/  STL.64 [R1+0x368], R14 ;  /* 0x0003680e01007387 */ /* 0x000fea0000100a00 */
[----:B------:R-:W-:Y:S01]  /*52420*/  HMMA.16816.F32.BF16 R4, R40, R16, R4 ;  /* 0x000000102804723c */ /* 0x000fe20000041804 */
[----:B------:R-:W-:-:S02]  /*52430*/  LOP3.LUT R61, R55, 0x10, R53, 0x78, !PT ;  /* 0x00000010373d7812 */ /* 0x000fc400078e7835 */
[----:B------:R-:W3:Y:S02]  /*52440*/  LDL.LU.64 R52, [R1+0xb90] ;  /* 0x000b900001347983 */ /* 0x000ee40000300a00 */
[----:B------:R-:W-:-:S06]  /*52450*/  LOP3.LUT R61, R61, 0x800, R54, 0xf8, !PT ;  /* 0x000008003d3d7812 */ /* 0x000fcc00078ef836 */
[----:B------:R-:W-:Y:S04]  /*52460*/  STL.64 [R1+0x350], R8 ;  /* 0x0003500801007387 */ /* 0x000fe80000100a00 */
[----:B------:R-:W-:Y:S04]  /*52470*/  STL.64 [R1+0x358], R10 ;  /* 0x0003580a01007387 */ /* 0x000fe80000100a00 */
[----:B------:R-:W3:Y:S04]  /*52480*/  LDL.LU.64 R54, [R1+0xb98] ;  /* 0x000b980001367983 */ /* 0x000ee80000300a00 */
[----:B------:R4:W-:Y:S04]  /*52490*/  STL.64 [R1+0x340], R4 ;  /* 0x0003400401007387 */ /* 0x0009e80000100a00 */
[----:B------:R0:W-:Y:S04]  /*524a0*/  STL.64 [R1+0x348], R6 ;  /* 0x0003480601007387 */ /* 0x0001e80000100a00 */
[----:B-1----:R-:W2:Y:S04]  /*524b0*/  LDL.LU.64 R36, [R1+0xad0] ;  /* 0x000ad00001247983 */ /* 0x002ea80000300a00 */
[----:B------:R-:W2:Y:S01]  /*524c0*/  LDL.LU.64 R38, [R1+0xad8] ;  /* 0x000ad80001267983 */ /* 0x000ea20000300a00 */
[----:B------:R-:W-:-:S03]  /*524d0*/  LOP3.LUT R61, R61, 0x60, RZ, 0x3c, !PT ;  /* 0x000000603d3d7812 */ /* 0x000fc600078e3cff */
[----:B0-----:R-:W2:Y:S04]  /*524e0*/  LDL.LU.64 R24, [R1+0xa50] ;  /* 0x000a500001187983 */ /* 0x001ea80000300a00 */
[----:B------:R-:W0:Y:S04]  /*524f0*/  LDSM.16.MT88.4 R12, [R61+UR5] ;  /* 0x000000053d0c783b */ /* 0x000e280008004200 */
[----:B------:R-:W2:Y:S04]  /*52500*/  LDL.LU.64 R26, [R1+0xa58] ;  /* 0x000a5800011a7983 */ /* 0x000ea80000300a00 */
[----:B------:R-:W2:Y:S04]  /*52510*/  LDL.LU.64 R28, [R1+0x9d0] ;  /* 0x0009d000011c7983 */ /* 0x000ea80000300a00 */
[----:B------:R-:W2:Y:S04]  /*52520*/  LDL.LU.64 R30, [R1+0x9d8] ;  /* 0x0009d800011e7983 */ /* 0x000ea80000300a00 */
[----:B----4-:R-:W4:Y:S04]  /*52530*/  LDL.LU.64 R4, [R1+0x950] ;  /* 0x0009500001047983 */ /* 0x010f280000300a00 */
[----:B------:R-:W4:Y:S04]  /*52540*/  LDL.LU.64 R6, [R1+0x958] ;  /* 0x0009580001067983 */ /* 0x000f280000300a00 */
[----:B------:R-:W4:Y:S04]  /*52550*/  LDL.LU.64 R8, [R1+0x8f0] ;  /* 0x0008f00001087983 */ /* 0x000f280000300a00 */
[----:B------:R-:W4:Y:S04]  /*52560*/  LDL.LU.64 R10, [R1+0x8f8] ;  /* 0x0008f800010a7983 */ /* 0x000f280000300a00 */
[----:B0-----:R-:W-:Y:S04]  /*52570*/  STL.64 [R1+0x5920], R14 ;  /* 0x0059200e01007387 */ /* 0x001fe80000100a00 */
[----:B------:R-:W-:Y:S04]  /*52580*/  STL.64 [R1+0x5918], R12 ;  /* 0x0059180c01007387 */ /* 0x000fe80000100a00 */
[----:B------:R-:W4:Y:S04]  /*52590*/  LDL.LU.64 R56, [R1+0x630] ;  /* 0x0006300001387983 */ /* 0x000f280000300a00 */
[----:B------:R-:W4:Y:S04]  /*525a0*/  LDL.LU.64 R58, [R1+0x638] ;  /* 0x00063800013a7983 */ /* 0x000f280000300a00 */
[----:B------:R-:W4:Y:S04]  /*525b0*/  LDL.LU.64 R48, [R1+0x870] ;  /* 0x0008700001307983 */ /* 0x000f280000300a00 */
[----:B------:R-:W4:Y:S01]  /*525c0*/  LDL.LU.64 R50, [R1+0x878] ;  /* 0x0008780001327983 */ /* 0x000f220000300a00 */
[C---:B---3--:R-:W-:Y:S08]  /*525d0*/  HMMA.16816.F32.BF16 R52, R40.reuse, R44, R52 ;  /* 0x0000002c2834723c */ /* 0x048ff00000041834 */
[----:B--2---:R-:W-:Y:S11]  /*525e0*/  HMMA.16816.F32.BF16 R36, R40, R32, R36 ;  /* 0x000000202824723c */ /* 0x004ff60000041824 */
[----:B------:R0:W-:Y:S04]  /*525f0*/  STL.64 [R1+0x330], R52 ;  /* 0x0003303401007387 */ /* 0x0001e80000100a00 */
[----:B------:R1:W-:Y:S04]  /*52600*/  STL.64 [R1+0x338], R54 ;  /* 0x0003383601007387 */ /* 0x0003e80000100a00 */
[----:B0-----:R-:W2:Y:S04]  /*52610*/  LDL.LU.64 R52, [R1+0x500] ;  /* 0x0005000001347983 */ /* 0x001ea80000300a00 */
[----:B-1----:R-:W2:Y:S04]  /*52620*/  LDL.LU.64 R54, [R1+0x508] ;  /* 0x0005080001367983 */ /* 0x002ea80000300a00 */
[----:B------:R0:W-:Y:S04]  /*52630*/  STL.64 [R1+0x680], R36 ;  /* 0x0006802401007387 */ /* 0x0001e80000100a00 */
[----:B------:R1:W-:Y:S04]  /*52640*/  STL.64 [R1+0x688], R38 ;  /* 0x0006882601007387 */ /* 0x0003e80000100a00 */
[----:B0-----:R-:W1:Y:S01]  /*52650*/  LDL.LU.64 R36, [R1+0x5a30] ;  /* 0x005a300001247983 */ /* 0x001e620000300a00 */
[----:B------:R-:W-:-:S02]  /*52660*/  IMAD.MOV.U32 R13, RZ, RZ, R0 ;  /* 0x000000ffff0d7224 */ /* 0x000fc400078e0000 */
[----:B------:R-:W-:Y:S02]  /*52670*/  IMAD.MOV.U32 R14, RZ, RZ, R32 ;  /* 0x000000ffff0e7224 */ /* 0x000fe400078e0020 */
[----:B------:R-:W-:Y:S02]  /*52680*/  IMAD.MOV.U32 R0, RZ, RZ, R33 ;  /* 0x000000ffff007224 */ /* 0x000fe400078e0021 */
[----:B------:R-:W3:Y:S04]  /*52690*/  LDL.LU.64 R32, [R1+0x4a0] ;  /* 0x0004a00001207983 */ /* 0x000ee80000300a00 */
[----:B------:R-:W3:Y:S01]  /*526a0*/  LDL.LU.64 R34, [R1+0x4a8] ;  /* 0x0004a80001227983 */ /* 0x000ee20000300a00 */
[----:B-1----:R-:W-:Y:S03]  /*526b0*/  HMMA.16816.F32.BF16 R36, R40, R36, R24 ;  /* 0x000000242824723c */ /* 0x002fe60000041818 */
[----:B------:R-:W2:Y:S04]  /*526c0*/  LDL.LU.64 R26, [R1+0x5a28] ;  /* 0x005a2800011a7983 */ /* 0x000ea80000300a00 */
[----:B------:R-:W2:-:S12]  /*526d0*/  LDL.LU.64 R24, [R1+0x5a20] ;  /* 0x005a200001187983 */ /* 0x000e980000300a00 */
[----:B------:R0:W-:Y:S04]  /*526e0*/  STL.64 [R1+0x670], R36 ;  /* 0x0006702401007387 */ /* 0x0001e80000100a00 */
[----:B------:R1:W-:Y:S04]  /*526f0*/  STL.64 [R1+0x678], R38 ;  /* 0x0006782601007387 */ /* 0x0003e80000100a00 */
[----:B0-----:R-:W1:Y:S02]  /*52700*/  LDL.LU.64 R36, [R1+0x5a18] ;  /* 0x005a180001247983 */ /* 0x001e640000300a00 */
[----:B-1----:R-:W-:Y:S02]  /*52710*/  HMMA.16816.F32.BF16 R36, R40, R36, R28 ;  /* 0x000000242824723c */ /* 0x002fe4000004181c */
[----:B------:R-:W2:Y:S04]  /*52720*/  LDL.LU.64 R30, [R1+0x5a10] ;  /* 0x005a1000011e7983 */ /* 0x000ea80000300a00 */
[----:B------:R-:W2:-:S13]  /*52730*/  LDL.LU.64 R28, [R1+0x5a08] ;  /* 0x005a0800011c7983 */ /* 0x000e9a0000300a00 */
[----:B------:R0:W-:Y:S04]  /*52740*/  STL.64 [R1+0x660], R36 ;  /* 0x0006602401007387 */ /* 0x0001e80000100a00 */
[----:B------:R4:W-:Y:S04]  /*52750*/  STL.64 [R1+0x668], R38 ;  /* 0x0006682601007387 */ /* 0x0009e80000100a00 */
[----:B0-----:R-:W4:Y:S02]  /*52760*/  LDL.LU.64 R36, [R1+0x5a00] ;  /* 0x005a000001247983 */ /* 0x001f240000300a00 */
[----:B----4-:R-:W-:Y:S02]  /*52770*/  HMMA.16816.F32.BF16 R36, R40, R36, R4 ;  /* 0x000000242824723c */ /* 0x010fe40000041804 */
[----:B------:R-:W4:Y:S01]  /*52780*/  LDL.LU.64 R4, [R1+0x59f8] ;  /* 0x0059f80001047983 */ /* 0x000f220000300a00 */
[----:B------:R-:W-:-:S07]  /*52790*/  IMAD.MOV.U32 R12, RZ, RZ, R18 ;  /* 0x000000ffff0c7224 */ /* 0x000fce00078e0012 */
[C---:B------:R-:W-:Y:S09]  /*527a0*/  HMMA.16816.F32.BF16 R56, R40.reuse, R12, R56 ;  /* 0x0000000c2838723c */ /* 0x040ff20000041838 */
[----:B------:R-:W-:Y:S04]  /*527b0*/  STL.64 [R1+0x650], R36 ;  /* 0x0006502401007387 */ /* 0x000fe80000100a00 */
[----:B------:R0:W-:Y:S04]  /*527c0*/  STL.64 [R1+0x658], R38 ;  /* 0x0006582601007387 */ /* 0x0001e80000100a00 */
[----:B0-----:R-:W2:Y:S04]  /*527d0*/  LDL.LU R38, [R1+0x59f0] ;  /* 0x0059f00001267983 */ /* 0x001ea80000300800 */
[----:B------:R-:W2:Y:S01]  /*527e0*/  LDL.LU.64 R36, [R1+0x59e8] ;  /* 0x0059e80001247983 */ /* 0x000ea20000300a00 */
[----:B----4-:R-:W-:Y:S01]  /*527f0*/  HMMA.16816.F32.BF16 R8, R40, R4, R8 ;  /* 0x000000042808723c */ /* 0x010fe20000041808 */
[----:B------:R-:W-:-:S02]  /*52800*/  IMAD.MOV.U32 R18, RZ, RZ, R4 ;  /* 0x000000ffff127224 */ /* 0x000fc400078e0004 */
[----:B------:R-:W-:-:S15]  /*52810*/  IMAD.MOV.U32 R15, RZ, RZ, R5 ;  /* 0x000000ffff0f7224 */ /* 0x000fde00078e0005 */
[----:B------:R-:W-:Y:S01]  /*52820*/  NOP ;  /* 0x0000000000007918 */ /* 0x000fe20000000000 */
[----:B------:R-:W-:Y:S04]  /*52830*/  STL.64 [R1+0x640], R8 ;  /* 0x0006400801007387 */ /* 0x000fe80000100a00 */
[----:B------:R0:W-:Y:S04]  /*52840*/  STL.64 [R1+0x648], R10 ;  /* 0x0006480a01007387 */ /* 0x0001e80000100a00 */
[----:B0-----:R-:W4:Y:S04]  /*52850*/  LDL.LU.64 R10, [R1+0x59e0] ;  /* 0x0059e000010a7983 */ /* 0x001f280000300a00 */
[----:B------:R-:W3:Y:S04]  /*52860*/  LDL.LU.64 R8, [R1+0x59d8] ;  /* 0x0059d80001087983 */ /* 0x000ee80000300a00 */
[----:B------:R-:W2:Y:S04]  /*52870*/  LDL.LU.64 R6, [R1+0x59d0] ;  /* 0x0059d00001067983 */ /* 0x000ea80000300a00 */
[----:B------:R-:W2:Y:S04]  /*52880*/  LDL.LU.64 R4, [R1+0x59c8] ;  /* 0x0059c80001047983 */ /* 0x000ea80000300a00 */
[----:B------:R-:W-:Y:S04]  /*52890*/  STL.64 [R1+0x630], R56 ;  /* 0x0006303801007387 */ /* 0x000fe80000100a00 */
[----:B------:R0:W-:Y:S04]  /*528a0*/  STL.64 [R1+0x638], R58 ;  /* 0x0006383a01007387 */ /* 0x0001e80000100a00 */
[----:B0-----:R-:W3:Y:S04]  /*528b0*/  LDL.LU.64 R58, [R1+0x59c0] ;  /* 0x0059c000013a7983 */ /* 0x001ee80000300a00 */
[----:B------:R-:W3:Y:S04]  /*528c0*/  LDL.LU.64 R56, [R1+0x59b8] ;  /* 0x0059b80001387983 */ /* 0x000ee80000300a00 */
[----:B------:R0:W-:Y:S02]  /*528d0*/  STL.64 [R1+0x5938], R12 ;  /* 0x0059380c01007387 */ /* 0x0001e40000100a00 */
[----:B0-----:R-:W-:-:S02]  /*528e0*/  IMAD.MOV.U32 R12, RZ, RZ, R18 ;  /* 0x000000ffff0c7224 */ /* 0x001fc400078e0012 */
[----:B------:R-:W-:Y:S01]  /*528f0*/  IMAD.MOV.U32 R13, RZ, RZ, R15 ;  /* 0x000000ffff0d7224 */ /* 0x000fe200078e000f */
[C---:B--2---:R-:W-:Y:S08]  /*52900*/  HMMA.16816.F32.BF16 R52, R40.reuse, R4, R52 ;  /* 0x000000042834723c */ /* 0x044ff00000041834 */
[----:B---3--:R-:W-:-:S15]  /*52910*/  HMMA.16816.F32.BF16 R48, R40, R56, R48 ;  /* 0x000000382830723c */ /* 0x008fde0000041830 */
[----:B------:R-:W-:-:S04]  /*52920*/  NOP ;  /* 0x0000000000007918 */ /* 0x000fc80000000000 */
[----:B------:R-:W-:Y:S04]  /*52930*/  STL.64 [R1+0x620], R48 ;  /* 0x0006203001007387 */ /* 0x000fe80000100a00 */
[----:B------:R0:W-:Y:S04]  /*52940*/  STL.64 [R1+0x628], R50 ;  /* 0x0006283201007387 */ /* 0x0001e80000100a00 */
[----:B0-----:R-:W2:Y:S04]  /*52950*/  LDL.LU.64 R50, [R1+0x59b0] ;  /* 0x0059b00001327983 */ /* 0x001ea80000300a00 */
[----:B------:R-:W2:Y:S04]  /*52960*/  LDL.LU.64 R48, [R1+0x59a8] ;  /* 0x0059a80001307983 */ /* 0x000ea80000300a00 */
[----:B------:R-:W-:Y:S04]  /*52970*/  STL.64 [R1+0x5930], R58 ;  /* 0x0059303a01007387 */ /* 0x000fe80000100a00 */
[----:B------:R-:W-:Y:S04]  /*52980*/  STL.64 [R1+0x5928], R56 ;  /* 0x0059283801007387 */ /* 0x000fe80000100a00 */
[----:B------:R-:W-:Y:S04]  /*52990*/  STL.64 [R1+0x5948], R6 ;  /* 0x0059480601007387 */ /* 0x000fe80000100a00 */
[----:B------:R0:W-:Y:S02]  /*529a0*/  STL.64 [R1+0x5940], R4 ;  /* 0x0059400401007387 */ /* 0x0001e40000100a00 */
[----:B0-----:R-:W-:Y:S02]  /*529b0*/  HMMA.16816.F32.BF16 R4, R40, R8, R32 ;  /* 0x000000082804723c */ /* 0x001fe40000041820 */
[----:B------:R-:W-:Y:S04]  /*529c0*/  STL.64 [R1+0x610], R52 ;  /* 0x0006103401007387 */ /* 0x000fe80000100a00 */
[----:B------:R-:W-:Y:S04]  /*529d0*/  STL.64 [R1+0x618], R54 ;  /* 0x0006183601007387 */ /* 0x000fe80000100a00 */
[----:B------:R-:W2:Y:S04]  /*529e0*/  LDL.LU.64 R32, [R1+0xe30] ;  /* 0x000e300001207983 */ /* 0x000ea80000300a00 */
[----:B------:R-:W2:Y:S05]  /*529f0*/  LDL.LU.64 R34, [R1+0xe38] ;  /* 0x000e380001227983 */ /* 0x000eaa0000300a00 */
[----:B------:R0:W-:Y:S04]  /*52a00*/  STL.64 [R1+0x320], R4 ;  /* 0x0003200401007387 */ /* 0x0001e80000100a00 */
[----:B------:R1:W-:Y:S04]  /*52a10*/  STL.64 [R1+0x328], R6 ;  /* 0x0003280601007387 */ /* 0x0003e80000100a00 */
[----:B----4-:R-:W-:Y:S04]  /*52a20*/  STL.64 [R1+0x5958], R10 ;  /* 0x0059580a01007387 */ /* 0x010fe80000100a00 */
[----:B------:R3:W-:Y:S04]  /*52a30*/  STL.64 [R1+0x5950], R8 ;  /* 0x0059500801007387 */ /* 0x0007e80000100a00 */
[----:B------:R-:W4:Y:S04]  /*52a40*/  LDL.LU.64 R56, [R1+0xdb0] ;  /* 0x000db00001387983 */ /* 0x000f280000300a00 */
[----:B------:R-:W4:Y:S04]  /*52a50*/  LDL.LU.64 R58, [R1+0xdb8] ;  /* 0x000db800013a7983 */ /* 0x000f280000300a00 */
[----:B0-----:R-:W2:Y:S04]  /*52a60*/  LDL.LU.64 R4, [R1+0xd30] ;  /* 0x000d300001047983 */ /* 0x001ea80000300a00 */
[----:B-1----:R-:W2:Y:S04]  /*52a70*/  LDL.LU.64 R6, [R1+0xd38] ;  /* 0x000d380001067983 */ /* 0x002ea80000300a00 */
[----:B------:R-:W2:Y:S04]  /*52a80*/  LDL.LU.64 R52, [R1+0xcc0] ;  /* 0x000cc00001347983 */ /* 0x000ea80000300a00 */
[----:B------:R-:W2:Y:S04]  /*52a90*/  LDL.LU.64 R54, [R1+0xcc8] ;  /* 0x000cc80001367983 */ /* 0x000ea80000300a00 */
[----:B------:R-:W2:Y:S04]  /*52aa0*/  LDL.LU.64 R40, [R1+0xc40] ;  /* 0x000c400001287983 */ /* 0x000ea80000300a00 */
[----:B------:R-:W2:Y:S04]  /*52ab0*/  LDL.LU.64 R42, [R1+0xc48] ;  /* 0x000c4800012a7983 */ /* 0x000ea80000300a00 */
[----:B---3--:R-:W3:Y:S04]  /*52ac0*/  LDL.LU.64 R8, [R1+0xbc0] ;  /* 0x000bc00001087983 */ /* 0x008ee80000300a00 */
[----:B------:R-:W3:Y:S04]  /*52ad0*/  LDL.LU.64 R10, [R1+0xbc8] ;  /* 0x000bc800010a7983 */ /* 0x000ee80000300a00 */
[----:B------:R0:W-:Y:S04]  /*52ae0*/  STL.64 [R1+0x5960], R12 ;  /* 0x0059600c01007387 */ /* 0x0001e80000100a00 */
[----:B0-----:R-:W2:Y:S04]  /*52af0*/  LDL.LU.64 R12, [R1+0x30] ;  /* 0x00003000010c7983 */ /* 0x001ea80000300a00 */
[----:B--2---:R0:W-:Y:S04]  /*52b00*/  STL.64 [R1+0x5978], R12 ;  /* 0x0059780c01007387 */ /* 0x0041e80000100a00 */
[----:B0-----:R-:W2:Y:S01]  /*52b10*/  LDL.64 R12, [R1+0x40] ;  /* 0x00004000010c7983 */ /* 0x001ea20000100a00 */
[----:B------:R-:W-:Y:S03]  /*52b20*/  HMMA.16816.F32.BF16 R32, R48, R36, R32 ;  /* 0x000000243020723c */ /* 0x000fe60000041820 */
[----:B--2---:R-:W-:-:S15]  /*52b30*/  STL.64 [R1+0x5990], R12 ;  /* 0x0059900c01007387 */ /* 0x004fde0000100a00 */
[----:B------:R-:W-:Y:S01]  /*52b40*/  NOP ;  /* 0x0000000000007918 */ /* 0x000fe20000000000 */
[----:B------:R-:W-:Y:S04]  /*52b50*/  STL.64 [R1+0x560], R32 ;  /* 0x0005602001007387 */ /* 0x000fe80000100a00 */
[----:B------:R0:W-:Y:S04]  /*52b60*/  STL.64 [R1+0x568], R34 ;  /* 0x0005682201007387 */ /* 0x0001e80000100a00 */
[----:B0-----:R-:W2:Y:S04]  /*52b70*/  LDL.LU.64 R34, [R1+0x59a0] ;  /* 0x0059a00001227983 */ /* 0x001ea80000300a00 */
[----:B------:R-:W4:Y:S04]  /*52b80*/  LDL.LU.64 R32, [R1+0x5998] ;  /* 0x0059980001207983 */ /* 0x000f280000300a00 */
[----:B------:R-:W-:Y:S04]  /*52b90*/  STL [R1+0x5970], R38 ;  /* 0x0059702601007387 */ /* 0x000fe80000100800 */
[----:B------:R4:W-:Y:S04]  /*52ba0*/  STL.64 [R1+0x5968], R36 ;  /* 0x0059682401007387 */ /* 0x0009e80000100a00 */
[----:B--2---:R-:W-:Y:S01]  /*52bb0*/  STL.64 [R1+0x5910], R34 ;  /* 0x0059102201007387 */ /* 0x004fe20000100a00 */
[----:B----4-:R-:W-:Y:S03]  /*52bc0*/  HMMA.16816.F32.BF16 R36, R48, R32, R56 ;  /* 0x000000203024723c */ /* 0x010fe60000041838 */
[----:B------:R0:W-:Y:S02]  /*52bd0*/  STL.64 [R1+0x5908], R32 ;  /* 0x0059082001007387 */ /* 0x0001e40000100a00 */
[----:B0-----:R-:W-:-:S03]  /*52be0*/  IMAD.MOV.U32 R32, RZ, RZ, R14 ;  /* 0x000000ffff207224 */ /* 0x001fc600078e000e */
[C---:B------:R-:W-:Y:S11]  /*52bf0*/  HMMA.16816.F32.BF16 R12, R48.reuse, R28, R4 ;  /* 0x0000001c300c723c */ /* 0x040ff60000041804 */
[----:B------:R-:W-:Y:S04]  /*52c00*/  STL.64 [R1+0x550], R36 ;  /* 0x0005502401007387 */ /* 0x000fe80000100a00 */
[----:B------:R-:W-:Y:S04]  /*52c10*/  STL.64 [R1+0x558], R38 ;  /* 0x0005582601007387 */ /* 0x000fe80000100a00 */
[----:B------:R-:W2:Y:S04]  /*52c20*/  LDL.LU.64 R4, [R1+0xb10] ;  /* 0x000b100001047983 */ /* 0x000ea80000300a00 */
[----:B------:R-:W2:Y:S04]  /*52c30*/  LDL.LU.64 R6, [R1+0xb18] ;  /* 0x000b180001067983 */ /* 0x000ea80000300a00 */
[----:B------:R-:W-:Y:S04]  /*52c40*/  STL.64 [R1+0x540], R12 ;  /* 0x0005400c01007387 */ /* 0x000fe80000100a00 */
[----:B------:R0:W-:Y:S04]  /*52c50*/  STL.64 [R1+0x548], R14 ;  /* 0x0005480e01007387 */ /* 0x0001e80000100a00 */
[----:B------:R-:W-:Y:S04]  /*52c60*/  STL.64 [R1+0x5988], R30 ;  /* 0x0059881e01007387 */ /* 0x000fe80000100a00 */
[----:B------:R1:W-:Y:S01]  /*52c70*/  STL.64 [R1+0x5980], R28 ;  /* 0x0059801c01007387 */ /* 0x0003e20000100a00 */
[C---:B0-----:R-:W-:Y:S08]  /*52c80*/  HMMA.16816.F32.BF16 R12, R48.reuse, R24, R52 ;  /* 0x00000018300c723c */ /* 0x041ff00000041834 */
[C---:B-1----:R-:W-:Y:S01]  /*52c90*/  HMMA.16816.F32.BF16 R28, R48.reuse, R20, R40 ;  /* 0x00000014301c723c */ /* 0x042fe20000041828 */
[----:B------:R-:W0:Y:S10]  /*52ca0*/  LDSM.16.MT88.4 R40, [R61+UR5+0x80] ;  /* 0x000080053d28783b */ /* 0x000e340008004200 */
[----:B------:R1:W-:Y:S04]  /*52cb0*/  STL.64 [R1+0x530], R12 ;  /* 0x0005300c01007387 */ /* 0x0003e80000100a00 */
[----:B------:R4:W-:Y:S04]  /*52cc0*/  STL.64 [R1+0x538], R14 ;  /* 0x0005380e01007387 */ /* 0x0009e80000100a00 */
[----:B-1----:R-:W2:Y:S04]  /*52cd0*/  LDL.LU.64 R12, [R1+0xa90] ;  /* 0x000a9000010c7983 */ /* 0x002ea80000300a00 */
[----:B------:R1:W-:Y:S04]  /*52ce0*/  STL.64 [R1+0x520], R28 ;  /* 0x0005201c01007387 */ /* 0x0003e80000100a00 */
[----:B------:R0:W-:Y:S04]  /*52cf0*/  STL.64 [R1+0x528], R30 ;  /* 0x0005281e01007387 */ /* 0x0001e80000100a00 */
[----:B----4-:R-:W4:Y:S01]  /*52d00*/  LDL.LU.64 R14, [R1+0xa98] ;  /* 0x000a9800010e7983 */ /* 0x010f220000300a00 */
[----:B---3--:R-:W-:Y:S01]  /*52d10*/  HMMA.16816.F32.BF16 R8, R48, R16, R8 ;  /* 0x000000103008723c */ /* 0x008fe20000041808 */
[----:B------:R-:W-:-:S15]  /*52d20*/  IMAD.MOV.U32 R33, RZ, RZ, R0 ;  /* 0x000000ffff217224 */ /* 0x000fde00078e0000 */
[----:B------:R-:W-:-:S03]  /*52d30*/  NOP ;  /* 0x0000000000007918 */ /* 0x000fc60000000000 */
[----:B------:R3:W-:Y:S04]  /*52d40*/  STL.64 [R1+0x510], R8 ;  /* 0x0005100801007387 */ /* 0x0007e80000100a00 */
[----:B------:R3:W-:Y:S04]  /*52d50*/  STL.64 [R1+0x518], R10 ;  /* 0x0005180a01007387 */ /* 0x0007e80000100a00 */
[----:B-1----:R-:W4:Y:S04]  /*52d60*/  LDL.LU.64 R28, [R1+0xa10] ;  /* 0x000a1000011c7983 */ /* 0x002f280000300a00 */
[----:B0-----:R-:W4:Y:S04]  /*52d70*/  LDL.LU.64 R30, [R1+0xa18] ;  /* 0x000a1800011e7983 */ /* 0x001f280000300a00 */
[----:B------:R-:W4:Y:S04]  /*52d80*/  LDL.LU.64 R36, [R1+0x990] ;  /* 0x0009900001247983 */ /* 0x000f280000300a00 */
[----:B------:R-:W4:Y:S04]  /*52d90*/  LDL.LU.64 R38, [R1+0x998] ;  /* 0x0009980001267983 */ /* 0x000f280000300a00 */
[----:B---3--:R-:W3:Y:S04]  /*52da0*/  LDL.LU.64 R8, [R1+0x930] ;  /* 0x0009300001087983 */ /* 0x008ee80000300a00 */
[----:B------:R-:W3:Y:S04]  /*52db0*/  LDL.LU.64 R10, [R1+0x938] ;  /* 0x00093800010a7983 */ /* 0x000ee80000300a00 */
[----:B------:R-:W-:Y:S04]  /*52dc0*/  STL.64 [R1+0x5880], R42 ;  /* 0x0058802a01007387 */ /* 0x000fe80000100a00 */
[----:B------:R0:W-:Y:S04]  /*52dd0*/  STL.64 [R1+0x5878], R40 ;  /* 0x0058782801007387 */ /* 0x0001e80000100a00 */
[----:B0-----:R-:W3:Y:S01]  /*52de0*/  LDL.LU.64 R40, [R1+0x20] ;  /* 0x0000200001287983 */ /* 0x001ee20000300a00 */
[----:B--2---:R-:W-:Y:S03]  /*52df0*/  HMMA.16816.F32.BF16 R52, R48, R44, R4 ;  /* 0x0000002c3034723c */ /* 0x004fe60000041804 */
[----:B------:R-:W2:Y:S04]  /*52e00*/  LDL.LU.64 R4, [R1+0x8d0] ;  /* 0x0008d00001047983 */ /* 0x000ea80000300a00 */
[----:B------:R-:W2:-:S12]  /*52e10*/  LDL.LU.64 R6, [R1+0x8d8] ;  /* 0x0008d80001067983 */ /* 0x000e980000300a00 */
[----:B------:R0:W-:Y:S04]  /*52e20*/  STL.64 [R1+0x500], R52 ;  /* 0x0005003401007387 */ /* 0x0001e80000100a00 */
[----:B------:R1:W-:Y:S04]  /*52e30*/  STL.64 [R1+0x508], R54 ;  /* 0x0005083601007387 */ /* 0x0003e80000100a00 */
[----:B------:R-:W2:Y:S04]  /*52e40*/  LDL.LU.64 R56, [R1+0x890] ;  /* 0x0008900001387983 */ /* 0x000ea80000300a00 */
[----:B------:R-:W2:Y:S04]  /*52e50*/  LDL.LU.64 R58, [R1+0x898] ;  /* 0x00089800013a7983 */ /* 0x000ea80000300a00 */
[----:B0-----:R-:W2:Y:S04]  /*52e60*/  LDL.LU.64 R52, [R1+0x7d0] ;  /* 0x0007d00001347983 */ /* 0x001ea80000300a00 */
[----:B-1----:R-:W2:Y:S01]  /*52e70*/  LDL.LU.64 R54, [R1+0x7d8] ;  /* 0x0007d80001367983 */ /* 0x002ea20000300a00 */
[----:B----4-:R-:W-:Y:S03]  /*52e80*/  HMMA.16816.F32.BF16 R32, R48, R32, R12 ;  /* 0x000000203020723c */ /* 0x010fe6000004180c */
[----:B------:R-:W4:-:S15]  /*52e90*/  LDL.LU.64 R12, [R1+0x5990] ;  /* 0x00599000010c7983 */ /* 0x000f1e0000300a00 */
[----:B------:R-:W-:Y:S01]  /*52ea0*/  NOP ;  /* 0x0000000000007918 */ /* 0x000fe20000000000 */
[----:B------:R0:W-:Y:S04]  /*52eb0*/  STL.64 [R1+0x4f0], R32 ;  /* 0x0004f02001007387 */ /* 0x0001e80000100a00 */
[----:B------:R1:W-:Y:S04]  /*52ec0*/  STL.64 [R1+0x4f8], R34 ;  /* 0x0004f82201007387 */ /* 0x0003e80000100a00 */
[----:B0-----:R-:W2:Y:S04]  /*52ed0*/  LDL.LU.64 R32, [R1+0x7b0] ;  /* 0x0007b00001207983 */ /* 0x001ea80000300a00 */
[----:B-1----:R-:W2:Y:S01]  /*52ee0*/  LDL.LU.64 R34, [R1+0x7b8] ;  /* 0x0007b80001227983 */ /* 0x002ea20000300a00 */
[----:B----4-:R-:W-:Y:S01]  /*52ef0*/  HMMA.16816.F32.BF16 R28, R48, R12, R28 ;  /* 0x0000000c301c723c */ /* 0x010fe2000004181c */
[----:B------:R-:W-:-:S02]  /*52f00*/  IMAD.MOV.U32 R23, RZ, RZ, R12 ;  /* 0x000000ffff177224 */ /* 0x000fc400078e000c */
[----:B------:R-:W-:-:S15]  /*52f10*/  IMAD.MOV.U32 R22, RZ, RZ, R13 ;  /* 0x000000ffff167224 */ /* 0x000fde00078e000d */
[----:B------:R-:W-:Y:S01]  /*52f20*/  NOP ;  /* 0x0000000000007918 */ /* 0x000fe20000000000 */
[----:B------:R-:W-:Y:S04]  /*52f30*/  STL.64 [R1+0x4e0], R28 ;  /* 0x0004e01c01007387 */ /* 0x000fe80000100a00 */
[----:B------:R0:W-:Y:S04]  /*52f40*/  STL.64 [R1+0x4e8], R30 ;  /* 0x0004e81e01007387 */ /* 0x0001e80000100a00 */
[----:B0-----:R-:W4:Y:S04]  /*52f50*/  LDL.LU.64 R30, [R1+0x5988] ;  /* 0x00598800011e7983 */ /* 0x001f280000300a00 */
[----:B------:R-:W2:Y:S04]  /*52f60*/  LDL.LU.64 R28, [R1+0x5980] ;  /* 0x00598000011c7983 */ /* 0x000ea80000300a00 */
[----:B------:R-:W2:Y:S02]  /*52f70*/  LDL.LU.64 R12, [R1+0x5978] ;  /* 0x00597800010c7983 */ /* 0x000ea40000300a00 */
[----:B--2---:R-:W-:Y:S01]  /*52f80*/  HMMA.16816.F32.BF16 R36, R48, R12, R36 ;  /* 0x0000000c3024723c */ /* 0x004fe20000041824 */
[----:B------:R-:W-:-:S02]  /*52f90*/  IMAD.MOV.U32 R18, RZ, RZ, R12 ;  /* 0x000000ffff127224 */ /* 0x000fc400078e000c */
[----:B------:R-:W-:-:S15]  /*52fa0*/  IMAD.MOV.U32 R0, RZ, RZ, R13 ;  /* 0x000000ffff007224 */ /* 0x000fde00078e000d */
[----:B------:R-:W-:Y:S01]  /*52fb0*/  NOP ;  /* 0x0000000000007918 */ /* 0x000fe20000000000 */
[----:B------:R-:W-:Y:S04]  /*52fc0*/  STL.64 [R1+0x4d0], R36 ;  /* 0x0004d02401007387 */ /* 0x000fe80000100a00 */
[----:B------:R0:W-:Y:S04]  /*52fd0*/  STL.64 [R1+0x4d8], R38 ;  /* 0x0004d82601007387 */ /* 0x0001e80000100a00 */
[----:B0-----:R-:W2:Y:S04]  /*52fe0*/  LDL.LU R38, [R1+0x5970] ;  /* 0x0059700001267983 */ /* 0x001ea80000300800 */
[----:B------:R-:W2:Y:S04]  /*52ff0*/  LDL.LU.64 R36, [R1+0x5968] ;  /* 0x0059680001247983 */ /* 0x000ea80000300a00 */
[----:B------:R-:W2:Y:S01]  /*53000*/  LDL.LU.64 R12, [R1+0x5960] ;  /* 0x00596000010c7983 */ /* 0x000ea20000300a00 */
[----:B---3--:R-:W-:-:S15]  /*53010*/  HMMA.16816.F32.BF16 R8, R48, R40, R8 ;  /* 0x000000283008723c */ /* 0x008fde0000041808 */
[----:B------:R-:W-:-:S04]  /*53020*/  NOP ;  /* 0x0000000000007918 */ /* 0x000fc80000000000 */
[----:B------:R-:W-:Y:S04]  /*53030*/  STL.64 [R1+0x4c0], R8 ;  /* 0x0004c00801007387 */ /* 0x000fe80000100a00 */
[----:B------:R0:W-:Y:S04]  /*53040*/  STL.64 [R1+0x4c8], R10 ;  /* 0x0004c80a01007387 */ /* 0x0001e80000100a00 */
[----:B0-----:R-:W3:Y:S04]  /*53050*/  LDL.LU.64 R10, [R1+0x5958] ;  /* 0x00595800010a7983 */ /* 0x001ee80000300a00 */
[----:B------:R-:W3:Y:S04]  /*53060*/  LDL.LU.64 R8, [R1+0x5950] ;  /* 0x0059500001087983 */ /* 0x000ee80000300a00 */
[----:B------:R0:W-:Y:S04]  /*53070*/  STL.64 [R1+0x58e8], R40 ;  /* 0x0058e82801007387 */ /* 0x0001e80000100a00 */
[----:B0-----:R-:W3:Y:S04]  /*53080*/  LDL.LU.64 R40, [R1+0x850] ;  /* 0x0008500001287983 */ /* 0x001ee80000300a00 */
[----:B------:R-:W3:Y:S01]  /*53090*/  LDL.LU.64 R42, [R1+0x858] ;  /* 0x00085800012a7983 */ /* 0x000ee20000300a00 */
[----:B--2---:R-:W-:Y:S03]  /*530a0*/  HMMA.16816.F32.BF16 R12, R48, R12, R4 ;  /* 0x0000000c300c723c */ /* 0x004fe60000041804 */
[----:B------:R-:W2:Y:S04]  /*530b0*/  LDL.LU.64 R6, [R1+0x5948] ;  /* 0x0059480001067983 */ /* 0x000ea80000300a00 */
[----:B------:R-:W2:-:S12]  /*530c0*/  LDL.LU.64 R4, [R1+0x5940] ;  /* 0x0059400001047983 */ /* 0x000e980000300a00 */
[----:B------:R0:W-:Y:S04]  /*530d0*/  STL.64 [R1+0x4b0], R12 ;  /* 0x0004b00c01007387 */ /* 0x0001e80000100a00 */
[----:B------:R1:W-:Y:S04]  /*530e0*/  STL.64 [R1+0x4b8], R14 ;  /* 0x0004b80e01007387 */ /* 0x0003e80000100a00 */
[----:B0-----:R-:W1:Y:S02]  /*530f0*/  LDL.LU.64 R12, [R1+0x5938] ;  /* 0x00593800010c7983 */ /* 0x001e640000300a00 */
[----:B-1----:R-:W-:Y:S02]  /*53100*/  HMMA.16816.F32.BF16 R12, R48, R12, R56 ;  /* 0x0000000c300c723c */ /* 0x002fe40000041838 */
[----:B------:R-:W2:Y:S04]  /*53110*/  LDL.LU.64 R58, [R1+0x5930] ;  /* 0x00593000013a7983 */ /* 0x000ea80000300a00 */
[----:B------:R-:W3:-:S13]  /*53120*/  LDL.LU.64 R56, [R1+0x5928] ;  /* 0x0059280001387983 */ /* 0x000eda0000300a00 */
[----:B------:R-:W-:Y:S04]  /*53130*/  STL.64 [R1+0x4a0], R12 ;  /* 0x0004a00c01007387 */ /* 0x000fe80000100a00 */
[----:B------:R0:W-:Y:S04]  /*53140*/  STL.64 [R1+0x4a8], R14 ;  /* 0x0004a80e01007387 */ /* 0x0001e80000100a00 */
[----:B0-----:R-:W4:Y:S04]  /*53150*/  LDL.LU.64 R14, [R1+0x5920] ;  /* 0x00592000010e7983 */ /* 0x001f280000300a00 */
[----:B------:R-:W4:Y:S01]  /*53160*/  LDL.LU.64 R12, [R1+0x5918] ;  /* 0x00591800010c7983 */ /* 0x000f220000300a00 */
[----:B---3--:R-:W-:Y:S03]  /*53170*/  HMMA.16816.F32.BF16 R40, R48, R56, R40 ;  /* 0x000000383028723c */ /* 0x008fe60000041828 */
[----:B--2---:R-:W-:Y:S04]  /*53180*/  STL.64 [R1+0x58b0], R58 ;  /* 0x0058b03a01007387 */ /* 0x004fe80000100a00 */
[----:B------:R-:W-:-:S12]  /*53190*/  STL.64 [R1+0x58a8], R56 ;  /* 0x0058a83801007387 */ /* 0x000fd80000100a00 */
[----:B------:R-:W-:Y:S04]  /*531a0*/  STL.64 [R1+0x490], R40 ;  /* 0x0004902801007387 */ /* 0x000fe80000100a00 */
[----:B------:R0:W-:Y:S04]  /*531b0*/  STL.64 [R1+0x498], R42 ;  /* 0x0004982a01007387 */ /* 0x0001e80000100a00 */
[----:B------:R-:W-:Y:S04]  /*531c0*/  STL.64 [R1+0x58a0], R6 ;  /* 0x0058a00601007387 */ /* 0x000fe80000100a00 */
[----:B------:R1:W-:Y:S01]  /*531d0*/  STL.64 [R1+0x5898], R4 ;  /* 0x0058980401007387 */ /* 0x0003e20000100a00 */
[C---:B0-----:R-:W-:Y:S08]  /*531e0*/  HMMA.16816.F32.BF16 R40, R48.reuse, R4, R52 ;  /* 0x000000043028723c */ /* 0x041ff00000041834 */
[----:B-1----:R-:W-:Y:S11]  /*531f0*/  HMMA.16816.F32.BF16 R4, R48, R8, R32 ;  /* 0x000000083004723c */ /* 0x002ff60000041820 */
[----:B------:R-:W-:Y:S04]  /*53200*/  STL.64 [R1+0x480], R40 ;  /* 0x0004802801007387 */ /* 0x000fe80000100a00 */
[----:B------:R-:W-:Y:S04]  /*53210*/  STL.64 [R1+0x488], R42 ;  /* 0x0004882a01007387 */ /* 0x000fe80000100a00 */
[----:B------:R-:W4:Y:S04]  /*53220*/  LDL.LU.64 R32, [R1+0xe50] ;  /* 0x000e500001207983 */ /* 0x000f280000300a00 */
[----:B------:R-:W4:Y:S04]  /*53230*/  LDL.LU.64 R34, [R1+0xe58] ;  /* 0x000e580001227983 */ /* 0x000f280000300a00 */
[----:B------:R0:W-:Y:S04]  /*53240*/  STL.64 [R1+0xc0], R4 ;  /* 0x0000c00401007387 */ /* 0x0001e80000100a00 */
[----:B------:R-:W-:Y:S04]  /*53250*/  STL.64 [R1+0xc8], R6 ;  /* 0x0000c80601007387 */ /* 0x000fe80000100a00 */
[----:B------:R-:W2:Y:S04]  /*53260*/  LDL.LU.64 R52, [R1+0xdd0] ;  /* 0x000dd00001347983 */ /* 0x000ea80000300a00 */
[----:B------:R-:W2:Y:S04]  /*53270*/  LDL.LU.64 R54, [R1+0xdd8] ;  /* 0x000dd80001367983 */ /* 0x000ea80000300a00 */
[----:B------:R-:W3:Y:S04]  /*53280*/  LDL.LU.64 R48, [R1+0xb00] ;  /* 0x000b000001307983 */ /* 0x000ee80000300a00 */
[----:B------:R-:W3:Y:S04]  /*53290*/  LDL.LU.64 R50, [R1+0xb08] ;  /* 0x000b080001327983 */ /* 0x000ee80000300a00 */
[----:B0-----:R-:W2:Y:S04]  /*532a0*/  LDL.LU.64 R4, [R1+0x50] ;  /* 0x0000500001047983 */ /* 0x001ea80000300a00 */
[----:B------:R-:W2:Y:S04]  /*532b0*/  LDL.LU.64 R56, [R1] ;  /* 0x0000000001387983 */ /* 0x000ea80000300a00 */
[----:B--2---:R0:W-:Y:S04]  /*532c0*/  STL.64 [R1+0x58c8], R56 ;  /* 0x0058c83801007387 */ /* 0x0041e80000100a00 */
[----:B0-----:R-:W2:Y:S01]  /*532d0*/  LDL.LU.64 R56, [R1+0x10] ;  /* 0x0000100001387983 */ /* 0x001ea20000300a00 */
[C---:B----4-:R-:W-:Y:S03]  /*532e0*/  HMMA.16816.F32.BF16 R32, R12.reuse, R36, R32 ;  /* 0x000000240c20723c */ /* 0x050fe60000041820 */
[----:B--2---:R0:W-:Y:S04]  /*532f0*/  STL.64 [R1+0x58e0], R56 ;  /* 0x0058e03801007387 */ /* 0x0041e80000100a00 */
[----:B0-----:R-:W2:Y:S04]  /*53300*/  LDL.LU.64 R56, [R1+0xbe0] ;  /* 0x000be00001387983 */ /* 0x001ea80000300a00 */
[----:B------:R-:W2:Y:S04]  /*53310*/  LDL.LU.64 R58, [R1+0xbe8] ;  /* 0x000be800013a7983 */ /* 0x000ea80000300a00 */
[----:B------:R-:W-:Y:S04]  /*53320*/  STL.64 [R1+0x5890], R10 ;  /* 0x0058900a01007387 */ /* 0x000fe80000100a00 */
[----:B------:R0:W-:Y:S04]  /*53330*/  STL.64 [R1+0x5888], R8 ;  /* 0x0058880801007387 */ /* 0x0001e80000100a00 */
[----:B0-----:R-:W4:Y:S04]  /*53340*/  LDL.LU.64 R8, [R1+0xc60] ;  /* 0x000c600001087983 */ /* 0x001f280000300a00 */
[----:B------:R-:W4:Y:S04]  /*53350*/  LDL.LU.64 R10, [R1+0xc68] ;  /* 0x000c6800010a7983 */ /* 0x000f280000300a00 */
[----:B------:R-:W-:Y:S04]  /*53360*/  STL.64 [R1+0x310], R32 ;  /* 0x0003102001007387 */ /* 0x000fe80000100a00 */
[----:B------:R0:W-:Y:S04]  /*53370*/  STL.64 [R1+0x318], R34 ;  /* 0x0003182201007387 */ /* 0x0001e80000100a00 */
[----:B0-----:R-:W2:Y:S04]  /*53380*/  LDL.LU.64 R34, [R1+0x5910] ;  /* 0x0059100001227983 */ /* 0x001ea80000300a00 */
[----:B------:R-:W2:Y:S04]  /*53390*/  LDL.LU.64 R32, [R1+0x5908] ;  /* 0x0059080001207983 */ /* 0x000ea80000300a00 */
[----:B------:R-:W-:Y:S04]  /*533a0*/  STL [R1+0x58c0], R38 ;  /* 0x0058c02601007387 */ /* 0x000fe80000100800 */
[----:B------:R0:W-:Y:S04]  /*533b0*/  STL.64 [R1+0x58b8], R36 ;  /* 0x0058b82401007387 */ /* 0x0001e80000100a00 */
[----:B0-----:R-:W3:Y:S04]  /*533c0*/  LDL.LU.64 R36, [R1+0xce0] ;  /* 0x000ce00001247983 */ /* 0x001ee80000300a00 */
[----:B------:R-:W3:Y:S01]  /*533d0*/  LDL.LU.64 R38, [R1+0xce8] ;  /* 0x000ce80001267983 */ /* 0x000ee20000300a00 */
[----:B--2---:R-:W-:-:S15]  /*533e0*/  HMMA.16816.F32.BF16 R52, R12, R32, R52 ;  /* 0x000000200c34723c */ /* 0x004fde0000041834 */
[----:B------:R-:W-:-:S04]  /*533f0*/  NOP ;  /* 0x0000000000007918 */ /* 0x000fc80000000000 */
[----:B------:R0:W-:Y:S04]  /*53400*/  STL.64 [R1+0x300], R52 ;  /* 0x0003003401007387 */ /* 0x0001e80000100a00 */
[----:B------:R-:W-:Y:S04]  /*53410*/  STL.64 [R1+0x308], R54 ;  /* 0x0003083601007387 */ /* 0x000fe80000100a00 */
[----:B0-----:R-:W2:Y:S04]  /*53420*/  LDL.LU R52, [R1+0x5900] ;  /* 0x0059000001347983 */ /* 0x001ea80000300800 */
[----:B------:R-:W-:Y:S04]  /*53430*/  STL.64 [R1+0x58d8], R34 ;  /* 0x0058d82201007387 */ /* 0x000fe80000100a00 */
[----:B------:R0:W-:Y:S04]  /*53440*/  STL.64 [R1+0x58d0], R32 ;  /* 0x0058d02001007387 */ /* 0x0001e80000100a00 */
[----:B0-----:R-:W2:Y:S04]  /*53450*/  LDL.LU.64 R32, [R1+0xd50] ;  /* 0x000d500001207983 */ /* 0x001ea80000300a00 */
[----:B------:R-:W2:Y:S04]  /*53460*/  LDL.LU.64 R34, [R1+0xd58] ;  /* 0x000d580001227983 */ /* 0x000ea80000300a00 */
[----:B------:R-:W-:Y:S04]  /*53470*/  STL.64 [R1+0x58f8], R30 ;  /* 0x0058f81e01007387 */ /* 0x000fe80000100a00 */
[----:B------:R3:W-:Y:S01]  /*53480*/  STL.64 [R1+0x58f0], R28 ;  /* 0x0058f01c01007387 */ /* 0x0007e20000100a00 */
[C---:B--2---:R-:W-:Y:S08]  /*53490*/  HMMA.16816.F32.BF16 R32, R12.reuse, R28, R32 ;  /* 0x0000001c0c20723c */ /* 0x044ff00000041820 */
[C---:B---3--:R-:W-:Y:S11]  /*534a0*/  HMMA.16816.F32.BF16 R28, R12.reuse, R24, R36 ;  /* 0x000000180c1c723c */ /* 0x048ff60000041824 */
[----:B------:R-:W-:Y:S04]  /*534b0*/  STL.64 [R1+0x2f0], R32 ;  /* 0x0002f02001007387 */ /* 0x000fe80000100a00 */
[----:B------:R4:W-:Y:S04]  /*534c0*/  STL.64 [R1+0x2f8], R34 ;  /* 0x0002f82201007387 */ /* 0x0009e80000100a00 */
[----:B------:R-:W2:Y:S04]  /*534d0*/  LDL.LU.64 R36, [R1+0xab0] ;  /* 0x000ab00001247983 */ /* 0x000ea80000300a00 */
[----:B------:R-:W2:Y:S04]  /*534e0*/  LDL.LU.64 R38, [R1+0xab8] ;  /* 0x000ab80001267983 */ /* 0x000ea80000300a00 */
[----:B------:R-:W-:Y:S01]  /*534f0*/  STL.64 [R1+0x2e0], R28 ;  /* 0x0002e01c01007387 */ /* 0x000fe20000100a00 */
[C---:B----4-:R-:W-:Y:S03]  /*53500*/  HMMA.16816.F32.BF16 R32, R12.reuse, R20, R8 ;  /* 0x000000140c20723c */ /* 0x050fe60000041808 */
[----:B------:R0:W-:Y:S05]  /*53510*/  STL.64 [R1+0x2e8], R30 ;  /* 0x0002e81e01007387 */ /* 0x0001ea0000100a00 */
[C---:B------:R-:W-:Y:S01]  /*53520*/  HMMA.16816.F32.BF16 R8, R12.reuse, R44, R48 ;  /* 0x0000002c0c08723c */ /* 0x040fe20000041830 */
[----:B------:R-:W1:Y:S07]  /*53530*/  LDSM.16.MT88.4 R48, [R52+UR5+0x1000] ;  /* 0x001000053430783b */ /* 0x000e6e0008004200 */
[----:B0-----:R-:W-:Y:S03]  /*53540*/  HMMA.16816.F32.BF16 R28, R12, R16, R56 ;  /* 0x000000100c1c723c */ /* 0x001fe60000041838 */
[----:B------:R-:W-:Y:S04]  /*53550*/  STL.64 [R1+0x2d0], R32 ;  /* 0x0002d02001007387 */ /* 0x000fe80000100a00 */
[----:B------:R-:W-:-:S12]  /*53560*/  STL.64 [R1+0x2d8], R34 ;  /* 0x0002d82201007387 */ /* 0x000fd80000100a00 */
[----:B------:R0:W-:Y:S04]  /*53570*/  STL.64 [R1+0x2c0], R28 ;  /* 0x0002c01c01007387 */ /* 0x0001e80000100a00 */
[----:B------:R3:W-:Y:S04]  /*53580*/  STL.64 [R1+0x2c8], R30 ;  /* 0x0002c81e01007387 */ /* 0x0007e80000100a00 */
[----:B0-----:R-:W4:Y:S04]  /*53590*/  LDL.LU.64 R28, [R1+0xa30] ;  /* 0x000a3000011c7983 */ /* 0x001f280000300a00 */
[----:B------:R0:W-:Y:S04]  /*535a0*/  STL.64 [R1+0x2b0], R8 ;  /* 0x0002b00801007387 */ /* 0x0001e80000100a00 */
[----:B------:R1:W-:Y:S04]  /*535b0*/  STL.64 [R1+0x2b8], R10 ;  /* 0x0002b80a01007387 */ /* 0x0003e80000100a00 */
[----:B---3--:R-:W4:Y:S01]  /*535c0*/  LDL.LU.64 R30, [R1+0xa38] ;  /* 0x000a3800011e7983 */ /* 0x008f220000300a00 */
[----:B------:R-:W-:-:S02]  /*535d0*/  IMAD.MOV.U32 R40, RZ, RZ, R23 ;  /* 0x000000ffff287224 */ /* 0x000fc400078e0017 */
[----:B------:R-:W-:Y:S01]  /*535e0*/  IMAD.MOV.U32 R41, RZ, RZ, R22 ;  /* 0x000000ffff297224 */ /* 0x000fe200078e0016 */
[----:B0-----:R-:W3:Y:S04]  /*535f0*/  LDL.LU.64 R8, [R1+0x9b0] ;  /* 0x0009b00001087983 */ /* 0x001ee80000300a00 */
[----:B-1----:R-:W3:Y:S04]  /*53600*/  LDL.LU.64 R10, [R1+0x9b8] ;  /* 0x0009b800010a7983 */ /* 0x002ee80000300a00 */
[----:B------:R-:W3:Y:S04]  /*53610*/  LDL.LU.64 R56, [R1+0x940] ;  /* 0x0009400001387983 */ /* 0x000ee80000300a00 */
[----:B------:R-:W3:Y:S04]  /*53620*/  LDL.LU.64 R58, [R1+0x948] ;  /* 0x00094800013a7983 */ /* 0x000ee80000300a00 */
[----:B------:R-:W-:Y:S04]  /*53630*/  STL.64 [R1+0x57c8], R50 ;  /* 0x0057c83201007387 */ /* 0x000fe80000100a00 */
[----:B------:R-:W-:Y:S04]  /*53640*/  STL.64 [R1+0x57c0], R48 ;  /* 0x0057c03001007387 */ /* 0x000fe80000100a00 */
[----:B------:R-:W3:Y:S04]  /*53650*/  LDL.LU.64 R32, [R1+0x8e0] ;  /* 0x0008e00001207983 */ /* 0x000ee80000300a00 */
[----:B------:R-:W3:Y:S01]  /*53660*/  LDL.LU.64 R34, [R1+0x8e8] ;  /* 0x0008e80001227983 */ /* 0x000ee20000300a00 */
[----:B------:R-:W-:-:S02]  /*53670*/  IMAD.MOV.U32 R53, RZ, RZ, R4 ;  /* 0x000000ffff357224 */ /* 0x000fc400078e0004 */
[----:B------:R-:W-:Y:S01]  /*53680*/  IMAD.MOV.U32 R52, RZ, RZ, R5 ;  /* 0x000000ffff347224 */ /* 0x000fe200078e0005 */
[----:B--2---:R-:W-:-:S15]  /*53690*/  HMMA.16816.F32.BF16 R36, R12, R4, R36 ;  /* 0x000000040c24723c */ /* 0x004fde0000041824 */
[----:B------:R-:W-:-:S04]  /*536a0*/  NOP ;  /* 0x0000000000007918 */ /* 0x000fc80000000000 */
[----:B------:R0:W-:Y:S04]  /*536b0*/  STL.64 [R1+0x2a0], R36 ;  /* 0x0002a02401007387 */ /* 0x0001e80000100a00 */
[----:B------:R1:W-:Y:S04]  /*536c0*/  STL.64 [R1+0x2a8], R38 ;  /* 0x0002a82601007387 */ /* 0x0003e80000100a00 */
[----:B0-----:R-:W2:Y:S04]  /*536d0*/  LDL.LU.64 R36, [R1+0x8a0] ;  /* 0x0008a00001247983 */ /* 0x001ea80000300a00 */
[----:B-1----:R-:W2:Y:S04]  /*536e0*/  LDL.LU.64 R38, [R1+0x8a8] ;  /* 0x0008a80001267983 */ /* 0x002ea80000300a00 */
[----:B------:R-:W2:Y:S04]  /*536f0*/  LDL.LU.64 R4, [R1+0x860] ;  /* 0x0008600001047983 */ /* 0x000ea80000300a00 */
[----:B------:R-:W2:Y:S01]  /*53700*/  LDL.LU.64 R6, [R1+0x868] ;  /* 0x0008680001067983 */ /* 0x000ea20000300a00 */
[----:B----4-:R-:W-:Y:S03]  /*53710*/  HMMA.16816.F32.BF16 R40, R12, R40, R28 ;  /* 0x000000280c28723c */ /* 0x010fe6000004181c */
[----:B------:R-:W4:Y:S04]  /*53720*/  LDL.LU.64 R30, [R1+0x58f8] ;  /* 0x0058f800011e7983 */ /* 0x000f280000300a00 */
[----:B------:R-:W2:-:S12]  /*53730*/  LDL.LU.64 R28, [R1+0x58f0] ;  /* 0x0058f000011c7983 */ /* 0x000e980000300a00 */
[----:B------:R0:W-:Y:S04]  /*53740*/  STL.64 [R1+0x290], R40 ;  /* 0x0002902801007387 */ /* 0x0001e80000100a00 */
[----:B------:R-:W-:Y:S04]  /*53750*/  STL.64 [R1+0x298], R42 ;  /* 0x0002982a01007387 */ /* 0x000fe80000100a00 */
[----:B0-----:R-:W2:Y:S01]  /*53760*/  LDL.LU.64 R40, [R1+0x58e8] ;  /* 0x0058e80001287983 */ /* 0x001ea20000300a00 */
[----:B------:R-:W-:Y:S02]  /*53770*/  IMAD.MOV.U32 R48, RZ, RZ, R18 ;  /* 0x000000ffff307224 */ /* 0x000fe400078e0012 */
[----:B------:R-:W-:-:S07]  /*53780*/  IMAD.MOV.U32 R49, RZ, RZ, R0 ;  /* 0x000000ffff317224 */ /* 0x000fce00078e0000 */
[----:B---3--:R-:W-:-:S15]  /*53790*/  HMMA.16816.F32.BF16 R8, R12, R48, R8 ;  /* 0x000000300c08723c */ /* 0x008fde0000041808 */
[----:B------:R-:W-:-:S04]  /*537a0*/  NOP ;  /* 0x0000000000007918 */ /* 0x000fc80000000000 */
[----:B------:R0:W-:Y:S04]  /*537b0*/  STL.64 [R1+0x280], R8 ;  /* 0x0002800801007387 */ /* 0x0001e80000100a00 */
[----:B------:R1:W-:Y:S04]  /*537c0*/  STL.64 [R1+0x288], R10 ;  /* 0x0002880a01007387 */ /* 0x0003e80000100a00 */
[----:B0-----:R-:W3:Y:S04]  /*537d0*/  LDL.LU.64 R8, [R1+0x7e0] ;  /* 0x0007e00001087983 */ /* 0x001ee80000300a00 */
[----:B-1----:R-:W3:Y:S01]  /*537e0*/  LDL.LU.64 R10, [R1+0x7e8] ;  /* 0x0007e800010a7983 */ /* 0x002ee20000300a00 */
[----:B--2---:R-:W-:-:S15]  /*537f0*/  HMMA.16816.F32.BF16 R56, R12, R40, R56 ;  /* 0x000000280c38723c */ /* 0x004fde0000041838 */
[----:B------:R-:W-:-:S04]  /*53800*/  NOP ;  /* 0x0000000000007918 */ /* 0x000fc80000000000 */
[----:B------:R0:W-:Y:S04]  /*53810*/  STL.64 [R1+0x270], R56 ;  /* 0x0002703801007387 */ /* 0x0001e80000100a00 */
[----:B------:R-:W-:Y:S04]  /*53820*/  STL.64 [R1+0x278], R58 ;  /* 0x0002783a01007387 */ /* 0x000fe80000100a00 */
[----:B0-----:R-:W2:Y:S01]  /*53830*/  LDL.LU.64 R56, [R1+0x58e0] ;  /* 0x0058e00001387983 */ /* 0x001ea20000300a00 */
[----:B------:R-:W-:Y:S02]  /*53840*/  IMAD.MOV.U32 R18, RZ, RZ, R40 ;  /* 0x000000ffff127224 */ /* 0x000fe400078e0028 */
[----:B------:R-:W-:-:S02]  /*53850*/  IMAD.MOV.U32 R50, RZ, RZ, R41 ;  /* 0x000000ffff327224 */ /* 0x000fc400078e0029 */
[----:B------:R-:W3:Y:S04]  /*53860*/  LDL.LU.64 R40, [R1+0x7c0] ;  /* 0x0007c00001287983 */ /* 0x000ee80000300a00 */
[----:B------:R-:W3:Y:S01]  /*53870*/  LDL.LU.64 R42, [R1+0x7c8] ;  /* 0x0007c800012a7983 */ /* 0x000ee20000300a00 */
[----:B--2---:R-:W-:Y:S01]  /*53880*/  HMMA.16816.F32.BF16 R32, R12, R56, R32 ;  /* 0x000000380c20723c */ /* 0x004fe20000041820 */
[----:B------:R-:W-:Y:S02]  /*53890*/  IMAD.MOV.U32 R22, RZ, RZ, R56 ;  /* 0x000000ffff167224 */ /* 0x000fe400078e0038 */
[----:B------:R-:W-:-:S15]  /*538a0*/  IMAD.MOV.U32 R51, RZ, RZ, R57 ;  /* 0x000000ffff337224 */ /* 0x000fde00078e0039 */
[----:B------:R-:W-:Y:S01]  /*538b0*/  NOP ;  /* 0x0000000000007918 */ /* 0x000fe20000000000 */
[----:B------:R-:W-:Y:S04]  /*538c0*/  STL.64 [R1+0x260], R32 ;  /* 0x0002602001007387 */ /* 0x000fe80000100a00 */
[----:B------:R0:W-:Y:S04]  /*538d0*/  STL.64 [R1+0x268], R34 ;  /* 0x0002682201007387 */ /* 0x0001e80000100a00 */
[----:B0-----:R-:W2:Y:S04]  /*538e0*/  LDL.LU.64 R34, [R1+0x58d8] ;  /* 0x0058d80001227983 */ /* 0x001ea80000300a00 */
[----:B------:R-:W2:Y:S04]  /*538f0*/  LDL.LU.64 R32, [R1+0x58d0] ;  /* 0x0058d00001207983 */ /* 0x000ea80000300a00 */
[----:B------:R-:W2:Y:S02]  /*53900*/  LDL.LU.64 R56, [R1+0x58c8] ;  /* 0x0058c80001387983 */ /* 0x000ea40000300a00 */
[----:B--2---:R-:W-:Y:S01]  /*53910*/  HMMA.16816.F32.BF16 R36, R12, R56, R36 ;  /* 0x000000380c24723c */ /* 0x004fe20000041824 */
[----:B------:R-:W-:-:S15]  /*53920*/  IMAD.MOV.U32 R23, RZ, RZ, R57 ;  /* 0x000000ffff177224 */ /* 0x000fde00078e0039 */
[----:B------:R-:W-:-:S03]  /*53930*/  NOP ;  /* 0x0000000000007918 */ /* 0x000fc60000000000 */
[----:B------:R-:W-:Y:S04]  /*53940*/  STL.64 [R1+0x250], R36 ;  /* 0x0002502401007387 */ /* 0x000fe80000100a00 */
[----:B------:R0:W-:Y:S04]  /*53950*/  STL.64 [R1+0x258], R38 ;  /* 0x0002582601007387 */ /* 0x0001e80000100a00 */
[----:B0-----:R-:W2:Y:S01]  /*53960*/  LDL.LU R38, [R1+0x58c0] ;  /* 0x0058c00001267983 */ /* 0x001ea20000300800 */
[----:B------:R-:W-:-:S03]  /*53970*/  IMAD.MOV.U32 R39, RZ, RZ, R56 ;  /* 0x000000ffff277224 */ /* 0x000fc600078e0038 */
        /* <DEDUP_REMOVED lines=8> */
[----:B------:R-:W3:Y:S04]  /*53a00*/  LDL.LU.64 R4, [R1+0x5898] ;  /* 0x0058980001047983 */ /* 0x000ee80000300a00 */
[----:B------:R-:W-:Y:S04]  /*53a10*/  STL.64 [R1+0x5818], R58 ;  /* 0x0058183a01007387 */ /* 0x000fe80000100a00 */
[----:B------:R0:W-:Y:S04]  /*53a20*/  STL.64 [R1+0x5810], R56 ;  /* 0x0058103801007387 */ /* 0x0001e80000100a00 */
[----:B0-----:R-:W2:Y:S04]  /*53a30*/  LDL.LU.64 R56, [R1+0xcb0] ;  /* 0x000cb00001387983 */ /* 0x001ea80000300a00 */
[----:B------:R-:W2:Y:S01]  /*53a40*/  LDL.LU.64 R58, [R1+0xcb8] ;  /* 0x000cb800013a7983 */ /* 0x000ea20000300a00 */
[----:B---3--:R-:W-:-:S15]  /*53a50*/  HMMA.16816.F32.BF16 R8, R12, R4, R8 ;  /* 0x000000040c08723c */ /* 0x008fde0000041808 */
[----:B------:R-:W-:-:S04]  /*53a60*/  NOP ;  /* 0x0000000000007918 */ /* 0x000fc80000000000 */
[----:B------:R-:W-:Y:S04]  /*53a70*/  STL.64 [R1+0x230], R8 ;  /* 0x0002300801007387 */ /* 0x000fe80000100a00 */
[----:B------:R0:W-:Y:S04]  /*53a80*/  STL.64 [R1+0x238], R10 ;  /* 0x0002380a01007387 */ /* 0x0001e80000100a00 */
[----:B0-----:R-:W3:Y:S04]  /*53a90*/  LDL.LU.64 R10, [R1+0x5890] ;  /* 0x00589000010a7983 */ /* 0x001ee80000300a00 */
[----:B------:R-:W3:Y:S04]  /*53aa0*/  LDL.LU.64 R8, [R1+0x5888] ;  /* 0x0058880001087983 */ /* 0x000ee80000300a00 */
[----:B--2---:R-:W-:Y:S04]  /*53ab0*/  STL.64 [R1+0x5808], R6 ;  /* 0x0058080601007387 */ /* 0x004fe80000100a00 */
[----:B------:R0:W-:Y:S04]  /*53ac0*/  STL.64 [R1+0x5800], R4 ;  /* 0x0058000401007387 */ /* 0x0001e80000100a00 */
[----:B0-----:R-:W2:Y:S04]  /*53ad0*/  LDL.LU.64 R4, [R1+0xd70] ;  /* 0x000d700001047983 */ /* 0x001ea80000300a00 */
[----:B------:R-:W2:Y:S01]  /*53ae0*/  LDL.LU.64 R6, [R1+0xd78] ;  /* 0x000d780001067983 */ /* 0x000ea20000300a00 */
[----:B---3--:R-:W-:Y:S03]  /*53af0*/  HMMA.16816.F32.BF16 R12, R12, R8, R40 ;  /* 0x000000080c0c723c */ /* 0x008fe60000041828 */
[----:B------:R-:W2:Y:S04]  /*53b00*/  LDL.LU.64 R42, [R1+0x5880] ;  /* 0x00588000012a7983 */ /* 0x000ea80000300a00 */
[----:B------:R-:W2:-:S12]  /*53b10*/  LDL.LU.64 R40, [R1+0x5878] ;  /* 0x0058780001287983 */ /* 0x000e980000300a00 */
[----:B------:R0:W-:Y:S04]  /*53b20*/  STL.64 [R1+0xb0], R12 ;  /* 0x0000b00c01007387 */ /* 0x0001e80000100a00 */
[----:B------:R1:W-:Y:S04]  /*53b30*/  STL.64 [R1+0xb8], R14 ;  /* 0x0000b80e01007387 */ /* 0x0003e80000100a00 */
[----:B0-----:R-:W3:Y:S04]  /*53b40*/  LDL.LU.64 R12, [R1+0xe10] ;  /* 0x000e1000010c7983 */ /* 0x001ee80000300a00 */
[----:B-1----:R-:W3:Y:S04]  /*53b50*/  LDL.LU.64 R14, [R1+0xe18] ;  /* 0x000e1800010e7983 */ /* 0x002ee80000300a00 */
[----:B------:R-:W-:Y:S04]  /*53b60*/  STL.64 [R1+0x57e8], R10 ;  /* 0x0057e80a01007387 */ /* 0x000fe80000100a00 */
[----:B------:R0:W-:Y:S04]  /*53b70*/  STL.64 [R1+0x57e0], R8 ;  /* 0x0057e00801007387 */ /* 0x0001e80000100a00 */
[----:B0-----:R-:W4:Y:S04]  /*53b80*/  LDL.LU.64 R8, [R1+0xc20] ;  /* 0x000c200001087983 */ /* 0x001f280000300a00 */
[----:B------:R-:W4:Y:S01]  /*53b90*/  LDL.LU.64 R10, [R1+0xc28] ;  /* 0x000c2800010a7983 */ /* 0x000f220000300a00 */
[C---:B--2---:R-:W-:Y:S08]  /*53ba0*/  HMMA.16816.F32.BF16 R4, R40.reuse, R32, R4 ;  /* 0x000000202804723c */ /* 0x044ff00000041804 */
[----:B---3--:R-:W-:-:S15]  /*53bb0*/  HMMA.16816.F32.BF16 R12, R40, R36, R12 ;  /* 0x00000024280c723c */ /* 0x008fde000004180c */
[----:B------:R-:W-:-:S04]  /*53bc0*/  NOP ;  /* 0x0000000000007918 */ /* 0x000fc80000000000 */
[----:B------:R0:W-:Y:S04]  /*53bd0*/  STL.64 [R1+0xa0], R12 ;  /* 0x0000a00c01007387 */ /* 0x0001e80000100a00 */
[----:B------:R1:W-:Y:S04]  /*53be0*/  STL.64 [R1+0xa8], R14 ;  /* 0x0000a80e01007387 */ /* 0x0003e80000100a00 */
[----:B------:R2:W-:Y:S04]  /*53bf0*/  STL.64 [R1+0x90], R4 ;  /* 0x0000900401007387 */ /* 0x0005e80000100a00 */
[----:B0-----:R-:W3:Y:S04]  /*53c00*/  LDL.LU.64 R12, [R1+0xb80] ;  /* 0x000b8000010c7983 */ /* 0x001ee80000300a00 */
[----:B-1----:R-:W3:Y:S01]  /*53c10*/  LDL.LU.64 R14, [R1+0xb88] ;  /* 0x000b8800010e7983 */ /* 0x002ee20000300a00 */
[----:B------:R-:W-:-:S02]  /*53c20*/  IMAD.MOV.U32 R33, RZ, RZ, R6 ;  /* 0x000000ffff217224 */ /* 0x000fc400078e0006 */
[----:B------:R-:W-:Y:S02]  /*53c30*/  IMAD.MOV.U32 R32, RZ, RZ, R7 ;  /* 0x000000ffff207224 */ /* 0x000fe400078e0007 */
[----:B--2---:R-:W-:Y:S01]  /*53c40*/  HMMA.16816.F32.BF16 R4, R40, R28, R56 ;  /* 0x0000001c2804723c */ /* 0x004fe20000041838 */
[----:B------:R-:W-:Y:S04]  /*53c50*/  STL.64 [R1+0x57a8], R34 ;  /* 0x0057a82201007387 */ /* 0x000fe80000100a00 */
[----:B------:R-:W-:-:S14]  /*53c60*/  STL.64 [R1+0x57a0], R32 ;  /* 0x0057a02001007387 */ /* 0x000fdc0000100a00 */
[----:B------:R-:W-:Y:S01]  /*53c70*/  IMAD.MOV.U32 R29, RZ, RZ, R5 ;  /* 0x000000ffff1d7224 */ /* 0x000fe200078e0005 */
[----:B------:R0:W-:Y:S01]  /*53c80*/  STL [R1+0x80], R4 ;  /* 0x0000800401007387 */ /* 0x0001e20000100800 */
[----:B------:R-:W-:Y:S02]  /*53c90*/  IMAD.MOV.U32 R28, RZ, RZ, R6 ;  /* 0x000000ffff1c7224 */ /* 0x000fe400078e0006 */
[----:B------:R-:W-:Y:S01]  /*53ca0*/  IMAD.MOV.U32 R0, RZ, RZ, R7 ;  /* 0x000000ffff007224 */ /* 0x000fe200078e0007 */
[----:B0-----:R-:W2:Y:S04]  /*53cb0*/  LDL.LU.64 R4, [R1+0xa80] ;  /* 0x000a800001047983 */ /* 0x001ea80000300a00 */
[----:B------:R-:W2:Y:S01]  /*53cc0*/  LDL.LU.64 R6, [R1+0xa88] ;  /* 0x000a880001067983 */ /* 0x000ea20000300a00 */
[----:B----4-:R-:W-:Y:S03]  /*53cd0*/  HMMA.16816.F32.BF16 R8, R40, R24, R8 ;  /* 0x000000182808723c */ /* 0x010fe60000041808 */
[----:B------:R-:W-:Y:S04]  /*53ce0*/  STL.64 [R1+0x5798], R30 ;  /* 0x0057981e01007387 */ /* 0x000fe80000100a00 */
[----:B------:R-:W-:Y:S04]  /*53cf0*/  STL.64 [R1+0x5790], R28 ;  /* 0x0057901c01007387 */ /* 0x000fe80000100a00 */
[----:B------:R-:W-:Y:S08]  /*53d00*/  STL [R1+0x53b0], R0 ;  /* 0x0053b00001007387 */ /* 0x000ff00000100800 */
[----:B------:R-:W-:-:S02]  /*53d10*/  IMAD.MOV.U32 R25, RZ, RZ, R10 ;  /* 0x000000ffff197224 */ /* 0x000fc400078e000a */
[----:B------:R-:W-:Y:S01]  /*53d20*/  IMAD.MOV.U32 R24, RZ, RZ, R11 ;  /* 0x000000ffff187224 */ /* 0x000fe200078e000b */
[----:B------:R0:W-:Y:S04]  /*53d30*/  STL.64 [R1+0x70], R8 ;  /* 0x0000700801007387 */ /* 0x0001e80000100a00 */
[----:B------:R-:W-:Y:S04]  /*53d40*/  STL.64 [R1+0x5828], R26 ;  /* 0x0058281a01007387 */ /* 0x000fe80000100a00 */
[----:B------:R-:W-:Y:S01]  /*53d50*/  STL.64 [R1+0x5820], R24 ;  /* 0x0058201801007387 */ /* 0x000fe20000100a00 */
[----:B0-----:R-:W-:-:S02]  /*53d60*/  IMAD.MOV.U32 R8, RZ, RZ, R53 ;  /* 0x000000ffff087224 */ /* 0x001fc400078e0035 */
[----:B------:R-:W-:Y:S02]  /*53d70*/  IMAD.MOV.U32 R9, RZ, RZ, R52 ;  /* 0x000000ffff097224 */ /* 0x000fe400078e0034 */
[----:B------:R-:W-:Y:S02]  /*53d80*/  IMAD.MOV.U32 R56, RZ, RZ, R39 ;  /* 0x000000ffff387224 */ /* 0x000fe400078e0027 */
[----:B------:R-:W-:Y:S01]  /*53d90*/  IMAD.MOV.U32 R57, RZ, RZ, R23 ;  /* 0x000000ffff397224 */ /* 0x000fe200078e0017 */
[----:B---3--:R-:W-:-:S15]  /*53da0*/  HMMA.16816.F32.BF16 R12, R40, R20, R12 ;  /* 0x00000014280c723c */ /* 0x008fde000004180c */
[----:B------:R-:W-:-:S04]  /*53db0*/  NOP ;  /* 0x0000000000007918 */ /* 0x000fc80000000000 */
[----:B------:R0:W-:Y:S01]  /*53dc0*/  STL.64 [R1+0x60], R12 ;  /* 0x0000600c01007387 */ /* 0x0001e20000100a00 */
[----:B------:R-:W-:-:S03]  /*53dd0*/  IMAD.MOV.U32 R0, RZ, RZ, R15 ;  /* 0x000000ffff007224 */ /* 0x000fc600078e000f */
[----:B------:R1:W-:Y:S04]  /*53de0*/  STL [R1+0x68], R14 ;  /* 0x0000680e01007387 */ /* 0x0003e80000100800 */
[----:B0-----:R-:W3:Y:S04]  /*53df0*/  LDL.LU.64 R12, [R1+0x9f0] ;  /* 0x0009f000010c7983 */ /* 0x001ee80000300a00 */
[----:B-1----:R-:W3:Y:S01]  /*53e00*/  LDL.LU.64 R14, [R1+0x9f8] ;  /* 0x0009f800010e7983 */ /* 0x002ee20000300a00 */
[----:B--2---:R-:W-:Y:S03]  /*53e10*/  HMMA.16816.F32.BF16 R52, R40, R16, R4 ;  /* 0x000000102834723c */ /* 0x004fe60000041804 */
[----:B------:R-:W2:Y:S04]  /*53e20*/  LDL.LU.64 R24, [R1+0x970] ;  /* 0x0009700001187983 */ /* 0x000ea80000300a00 */
[----:B------:R-:W2:Y:S04]  /*53e30*/  LDL.LU.64 R26, [R1+0x978] ;  /* 0x00097800011a7983 */ /* 0x000ea80000300a00 */
[----:B------:R-:W4:Y:S04]  /*53e40*/  LDL.LU R39, [R1+0x5874] ;  /* 0x0058740001277983 */ /* 0x000f280000300800 */
[----:B------:R-:W2:Y:S04]  /*53e50*/  LDL.LU R23, [R1+0x5870] ;  /* 0x0058700001177983 */ /* 0x000ea80000300800 */
[----:B------:R0:W-:Y:S02]  /*53e60*/  STL.64 [R1+0x5830], R56 ;  /* 0x0058303801007387 */ /* 0x0001e40000100a00 */
[----:B0-----:R-:W-:-:S02]  /*53e70*/  IMAD.MOV.U32 R56, RZ, RZ, R22 ;  /* 0x000000ffff387224 */ /* 0x001fc400078e0016 */
[----:B------:R-:W2:Y:S01]  /*53e80*/  LDL.LU R22, [R1+0x586c] ;  /* 0x00586c0001167983 */ /* 0x000ea20000300800 */
[----:B------:R-:W-:-:S03]  /*53e90*/  IMAD.MOV.U32 R57, RZ, RZ, R51 ;  /* 0x000000ffff397224 */ /* 0x000fc600078e0033 */
[----:B------:R-:W4:Y:S04]  /*53ea0*/  LDL.LU.64 R4, [R1+0x910] ;  /* 0x0009100001047983 */ /* 0x000f280000300a00 */
[----:B------:R-:W4:Y:S04]  /*53eb0*/  LDL.LU.64 R6, [R1+0x918] ;  /* 0x0009180001067983 */ /* 0x000f280000300a00 */
[----:B------:R-:W-:Y:S04]  /*53ec0*/  STL.64 [R1+0x5840], R56 ;  /* 0x0058403801007387 */ /* 0x000fe80000100a00 */
[----:B------:R-:W-:Y:S04]  /*53ed0*/  STL.64 [R1+0x52f8], R54 ;  /* 0x0052f83601007387 */ /* 0x000fe80000100a00 */
[----:B------:R0:W-:Y:S04]  /*53ee0*/  STL.64 [R1+0x52f0], R52 ;  /* 0x0052f03401007387 */ /* 0x0001e80000100a00 */
[----:B0-----:R-:W4:Y:S01]  /*53ef0*/  LDL.LU.64 R52, [R1+0x40] ;  /* 0x0000400001347983 */ /* 0x001f220000300a00 */
[----:B------:R-:W0:Y:S01]  /*53f00*/  S2R R51, SR_TID.X ;  /* 0x0000000000337919 */ /* 0x000e220000002100 */
[----:B------:R-:W1:Y:S01]  /*53f10*/  S2R R59, SR_TID.X ;  /* 0x00000000003b7919 */ /* 0x000e620000002100 */
[----:B------:R-:W-:Y:S01]  /*53f20*/  IMAD.MOV.U32 R56, RZ, RZ, R18 ;  /* 0x000000ffff387224 */ /* 0x000fe200078e0012 */
[----:B------:R-:W4:Y:S01]  /*53f30*/  LDL.LU.64 R54, [R1+0x48] ;  /* 0x0000480001367983 */ /* 0x000f220000300a00 */
[----:B0-----:R-:W-:Y:S01]  /*53f40*/  LOP3.LUT R51, R51, 0x7, RZ, 0xc0, !PT ;  /* 0x0000000733337812 */ /* 0x001fe200078ec0ff */
[----:B-1----:R-:W-:-:S04]  /*53f50*/  IMAD.SHL.U32 R58, R59, 0x2, RZ ;  /* 0x000000023b3a7824 */ /* 0x002fc800078e00ff */
[----:B------:R-:W-:Y:S02]  /*53f60*/  IMAD R51, R51, 0x110, RZ ;  /* 0x0000011033337824 */ /* 0x000fe400078e02ff */
[----:B------:R-:W-:-:S03]  /*53f70*/  IMAD.SHL.U32 R59, R59, 0x80, RZ ;  /* 0x000000803b3b7824 */ /* 0x000fc600078e00ff */
[----:B------:R-:W-:-:S04]  /*53f80*/  LOP3.LUT R51, R51, 0x10, R58, 0x78, !PT ;  /* 0x0000001033337812 */ /* 0x000fc800078e783a */
[----:B------:R-:W-:Y:S01]  /*53f90*/  LOP3.LUT R51, R51, 0x800, R59, 0xf8, !PT ;  /* 0x0000080033337812 */ /* 0x000fe200078ef83b */
[----:B---3--:R-:W-:-:S15]  /*53fa0*/  HMMA.16816.F32.BF16 R12, R40, R44, R12 ;  /* 0x0000002c280c723c */ /* 0x008fde000004180c */
[----:B------:R-:W-:-:S04]  /*53fb0*/  NOP ;  /* 0x0000000000007918 */ /* 0x000fc80000000000 */
[----:B------:R-:W-:Y:S02]  /*53fc0*/  IMAD.MOV.U32 R21, RZ, RZ, R12 ;  /* 0x000000ffff157224 */ /* 0x000fe400078e000c */
[----:B------:R-:W-:Y:S02]  /*53fd0*/  IMAD.MOV.U32 R20, RZ, RZ, R13 ;  /* 0x000000ffff147224 */ /* 0x000fe400078e000d */
[----:B------:R-:W-:Y:S02]  /*53fe0*/  IMAD.MOV.U32 R17, RZ, RZ, R14 ;  /* 0x000000ffff117224 */ /* 0x000fe400078e000e */
[----:B------:R-:W-:Y:S02]  /*53ff0*/  IMAD.MOV.U32 R16, RZ, RZ, R15 ;  /* 0x000000ffff107224 */ /* 0x000fe400078e000f */
[----:B------:R-:W0:Y:S04]  /*54000*/  LDSM.16.MT88.4 R12, [R51+UR5+0x1080] ;  /* 0x00108005330c783b */ /* 0x000e280008004200 */
[----:B--2---:R-:W-:Y:S04]  /*54010*/  STL.64 [R1+0x5850], R22 ;  /* 0x0058501601007387 */ /* 0x004fe80000100a00 */
[----:B------:R-:W-:Y:S04]  /*54020*/  STL.64 [R1+0x5848], R20 ;  /* 0x0058481401007387 */ /* 0x000fe80000100a00 */
[----:B------:R-:W2:Y:S04]  /*54030*/  LDL.LU R18, [R1+0x5868] ;  /* 0x0058680001127983 */ /* 0x000ea80000300800 */
[----:B------:R-:W-:Y:S04]  /*54040*/  STL.64 [R1+0x5838], R46 ;  /* 0x0058382e01007387 */ /* 0x000fe80000100a00 */
[----:B0-----:R-:W-:Y:S04]  /*54050*/  STL.64 [R1+0x56f0], R14 ;  /* 0x0056f00e01007387 */ /* 0x001fe80000100a00 */
[----:B------:R0:W-:Y:S01]  /*54060*/  STL.64 [R1+0x56e8], R12 ;  /* 0x0056e80c01007387 */ /* 0x0001e20000100a00 */
[C---:B----4-:R-:W-:Y:S08]  /*54070*/  HMMA.16816.F32.BF16 R4, R40.reuse, R52, R4 ;  /* 0x000000342804723c */ /* 0x050ff00000041804 */
[----:B0-----:R-:W-:Y:S01]  /*54080*/  HMMA.16816.F32.BF16 R12, R40, R8, R24 ;  /* 0x00000008280c723c */ /* 0x001fe20000041818 */
[----:B------:R-:W3:-:S15]  /*54090*/  LDL.LU.64 R8, [R1+0x8b0] ;  /* 0x0008b00001087983 */ /* 0x000ede0000300a00 */
[----:B------:R-:W-:-:S03]  /*540a0*/  NOP ;  /* 0x0000000000007918 */ /* 0x000fc60000000000 */
[----:B------:R-:W-:Y:S04]  /*540b0*/  STL.64 [R1+0x7c0], R12 ;  /* 0x0007c00c01007387 */ /* 0x000fe80000100a00 */
[----:B------:R-:W-:Y:S04]  /*540c0*/  STL.64 [R1+0x7c8], R14 ;  /* 0x0007c80e01007387 */ /* 0x000fe80000100a00 */
[----:B------:R-:W3:Y:S04]  /*540d0*/  LDL.LU.64 R10, [R1+0x8b8] ;  /* 0x0008b800010a7983 */ /* 0x000ee80000300a00 */
[----:B------:R0:W-:Y:S04]  /*540e0*/  STL.64 [R1+0x7d0], R4 ;  /* 0x0007d00401007387 */ /* 0x0001e80000100a00 */
[----:B------:R1:W-:Y:S04]  /*540f0*/  STL.64 [R1+0x7d8], R6 ;  /* 0x0007d80601007387 */ /* 0x0003e80000100a00 */
[----:B------:R-:W4:Y:S04]  /*54100*/  LDL.LU R32, [R1+0x470] ;  /* 0x0004700001207983 */ /* 0x000f280000300800 */
[----:B------:R-:W4:Y:S04]  /*54110*/  LDL.LU R33, [R1+0x474] ;  /* 0x0004740001217983 */ /* 0x000f280000300800 */
[----:B------:R-:W4:Y:S04]  /*54120*/  LDL.LU R34, [R1+0x478] ;  /* 0x0004780001227983 */ /* 0x000f280000300800 */
[----:B------:R-:W4:Y:S04]  /*54130*/  LDL.LU R35, [R1+0x47c] ;  /* 0x00047c0001237983 */ /* 0x000f280000300800 */
[----:B------:R-:W2:Y:S04]  /*54140*/  LDL.LU.64 R20, [R1+0x7f0] ;  /* 0x0007f00001147983 */ /* 0x000ea80000300a00 */
[----:B------:R-:W2:Y:S01]  /*54150*/  LDL.LU.64 R22, [R1+0x7f8] ;  /* 0x0007f80001167983 */ /* 0x000ea20000300a00 */
[----:B------:R-:W-:-:S03]  /*54160*/  IMAD.MOV.U32 R57, RZ, RZ, R50 ;  /* 0x000000ffff397224 */ /* 0x000fc600078e0032 */
[----:B------:R-:W4:Y:S04]  /*54170*/  LDL.LU.64 R44, [R1+0x840] ;  /* 0x00084000012c7983 */ /* 0x000f280000300a00 */
[----:B------:R-:W4:Y:S04]  /*54180*/  LDL.LU.64 R46, [R1+0x848] ;  /* 0x00084800012e7983 */ /* 0x000f280000300a00 */
[----:B------:R-:W4:Y:S04]  /*54190*/  LDL.LU.64 R24, [R1+0x830] ;  /* 0x0008300001187983 */ /* 0x000f280000300a00 */
[----:B------:R-:W4:Y:S04]  /*541a0*/  LDL.LU.64 R26, [R1+0x838] ;  /* 0x00083800011a7983 */ /* 0x000f280000300a00 */
[----:B0-----:R-:W4:Y:S04]  /*541b0*/  LDL.LU.64 R4, [R1+0x820] ;  /* 0x0008200001047983 */ /* 0x001f280000300a00 */
[----:B-1----:R-:W4:Y:S04]  /*541c0*/  LDL.LU.64 R6, [R1+0x828] ;  /* 0x0008280001067983 */ /* 0x002f280000300a00 */
[----:B------:R-:W4:Y:S04]  /*541d0*/  LDL.LU R28, [R1+0x460] ;  /* 0x00046000011c7983 */ /* 0x000f280000300800 */
[----:B------:R-:W4:Y:S04]  /*541e0*/  LDL.LU R29, [R1+0x464] ;  /* 0x00046400011d7983 */ /* 0x000f280000300800 */
[----:B------:R-:W4:Y:S04]  /*541f0*/  LDL.LU R30, [R1+0x468] ;  /* 0x00046800011e7983 */ /* 0x000f280000300800 */
[----:B------:R-:W4:Y:S01]  /*54200*/  LDL.LU R31, [R1+0x46c] ;  /* 0x00046c00011f7983 */ /* 0x000f220000300800 */
[----:B---3--:R-:W-:Y:S03]  /*54210*/  HMMA.16816.F32.BF16 R12, R40, R48, R8 ;  /* 0x00000030280c723c */ /* 0x008fe60000041808 */
[----:B------:R-:W3:Y:S04]  /*54220*/  LDL.LU.64 R8, [R1+0x810] ;  /* 0x0008100001087983 */ /* 0x000ee80000300a00 */
[----:B------:R-:W3:-:S12]  /*54230*/  LDL.LU.64 R10, [R1+0x818] ;  /* 0x00081800010a7983 */ /* 0x000ed80000300a00 */
[----:B------:R0:W-:Y:S01]  /*54240*/  STL.64 [R1+0x7e0], R12 ;  /* 0x0007e00c01007387 */ /* 0x0001e20000100a00 */
[----:B--2---:R-:W-:Y:S03]  /*54250*/  HMMA.16816.F32.BF16 R56, R40, R56, R20 ;  /* 0x000000382838723c */ /* 0x004fe60000041814 */
[----:B------:R1:W-:Y:S01]  /*54260*/  STL.64 [R1+0x7e8], R14 ;  /* 0x0007e80e01007387 */ /* 0x0003e20000100a00 */
[----:B0-----:R-:W-:Y:S02]  /*54270*/  IMAD.MOV.U32 R12, RZ, RZ, R39 ;  /* 0x000000ffff0c7224 */ /* 0x001fe400078e0027 */
[----:B------:R-:W-:Y:S01]  /*54280*/  IMAD.MOV.U32 R13, RZ, RZ, R38 ;  /* 0x000000ffff0d7224 */ /* 0x000fe200078e0026 */
[----:B------:R-:W2:Y:S04]  /*54290*/  LDL.LU R39, [R1+0x5864] ;  /* 0x0058640001277983 */ /* 0x000ea80000300800 */
[----:B------:R-:W2:Y:S01]  /*542a0*/  LDL.LU R38, [R1+0x5860] ;  /* 0x0058600001267983 */ /* 0x000ea20000300800 */
[----:B-1----:R-:W-:-:S03]  /*542b0*/  IMAD.MOV.U32 R14, RZ, RZ, R19 ;  /* 0x000000ffff0e7224 */ /* 0x002fc600078e0013 */
[----:B------:R-:W2:Y:S01]  /*542c0*/  LDL.LU R19, [R1+0x585c] ;  /* 0x00585c0001137983 */ /* 0x000ea20000300800 */
[----:B------:R-:W-:-:S03]  /*542d0*/  IMAD.MOV.U32 R15, RZ, RZ, R60 ;  /* 0x000000ffff0f7224 */ /* 0x000fc600078e003c */
[----:B------:R-:W2:Y:S04]  /*542e0*/  LDL.LU R60, [R1+0x5858] ;  /* 0x00585800013c7983 */ /* 0x000ea80000300800 */
[----:B------:R-:W2:Y:S04]  /*542f0*/  LDL.LU.64 R48, [R1+0x800] ;  /* 0x0008000001307983 */ /* 0x000ea80000300a00 */
[----:B------:R-:W2:Y:S04]  /*54300*/  LDL.LU.64 R50, [R1+0x808] ;  /* 0x0008080001327983 */ /* 0x000ea80000300a00 */
[----:B------:R-:W2:Y:S04]  /*54310*/  LDL.LU.64 R22, [R1+0x5850] ;  /* 0x0058500001167983 */ /* 0x000ea80000300a00 */
[----:B------:R-:W2:Y:S04]  /*54320*/  LDL.LU.64 R20, [R1+0x5848] ;  /* 0x0058480001147983 */ /* 0x000ea80000300a00 */
[----:B------:R0:W-:Y:S04]  /*54330*/  STL.64 [R1+0x7f0], R56 ;  /* 0x0007f03801007387 */ /* 0x0001e80000100a00 */
[----:B------:R4:W-:Y:S04]  /*54340*/  STL.64 [R1+0x7f8], R58 ;  /* 0x0007f83a01007387 */ /* 0x0009e80000100a00 */
[----:B0-----:R-:W4:Y:S02]  /*54350*/  LDL.LU.64 R56, [R1+0x5840] ;  /* 0x0058400001387983 */ /* 0x001f240000300a00 */
[----:B----4-:R-:W-:Y:S02]  /*54360*/  HMMA.16816.F32.BF16 R56, R40, R56, R44 ;  /* 0x000000382838723c */ /* 0x010fe4000004182c */
[----:B------:R-:W4:-:S15]  /*54370*/  LDL.LU.64 R46, [R1+0x5838] ;  /* 0x00583800012e7983 */ /* 0x000f1e0000300a00 */
[----:B------:R-:W-:Y:S02]  /*54380*/  NOP ;  /* 0x0000000000007918 */ /* 0x000fe40000000000 */
[----:B------:R0:W-:Y:S04]  /*54390*/  STL.64 [R1+0x890], R56 ;  /* 0x0008903801007387 */ /* 0x0001e80000100a00 */
[----:B------:R1:W-:Y:S04]  /*543a0*/  STL.64 [R1+0x898], R58 ;  /* 0x0008983a01007387 */ /* 0x0003e80000100a00 */
[----:B0-----:R-:W1:Y:S02]  /*543b0*/  LDL.LU.64 R56, [R1+0x5830] ;  /* 0x0058300001387983 */ /* 0x001e640000300a00 */
[----:B-1----:R-:W-:Y:S02]  /*543c0*/  HMMA.16816.F32.BF16 R56, R40, R56, R24 ;  /* 0x000000382838723c */ /* 0x002fe40000041818 */
[----:B------:R-:W2:Y:S04]  /*543d0*/  LDL.LU.64 R26, [R1+0x5828] ;  /* 0x00582800011a7983 */ /* 0x000ea80000300a00 */
[----:B------:R-:W2:-:S13]  /*543e0*/  LDL.LU.64 R24, [R1+0x5820] ;  /* 0x0058200001187983 */ /* 0x000e9a0000300a00 */
[----:B------:R-:W-:Y:S04]  /*543f0*/  STL.64 [R1+0x8b0], R56 ;  /* 0x0008b03801007387 */ /* 0x000fe80000100a00 */
[----:B------:R0:W-:Y:S04]  /*54400*/  STL.64 [R1+0x8b8], R58 ;  /* 0x0008b83a01007387 */ /* 0x0001e80000100a00 */
[----:B0-----:R-:W2:Y:S04]  /*54410*/  LDL.LU.64 R58, [R1+0x5818] ;  /* 0x00581800013a7983 */ /* 0x001ea80000300a00 */
[----:B------:R-:W2:Y:S02]  /*54420*/  LDL.LU.64 R56, [R1+0x5810] ;  /* 0x0058100001387983 */ /* 0x000ea40000300a00 */
[----:B--2---:R-:W-:-:S15]  /*54430*/  HMMA.16816.F32.BF16 R4, R40, R56, R4 ;  /* 0x000000382804723c */ /* 0x004fde0000041804 */
[----:B------:R-:W-:-:S04]  /*54440*/  NOP ;  /* 0x0000000000007918 */ /* 0x000fc80000000000 */
[----:B------:R-:W-:Y:S04]  /*54450*/  STL.64 [R1+0x8d0], R4 ;  /* 0x0008d00401007387 */ /* 0x000fe80000100a00 */
[----:B------:R0:W-:Y:S04]  /*54460*/  STL.64 [R1+0x8d8], R6 ;  /* 0x0008d80601007387 */ /* 0x0001e80000100a00 */
[----:B0-----:R-:W2:Y:S04]  /*54470*/  LDL.LU.64 R6, [R1+0x5808] ;  /* 0x0058080001067983 */ /* 0x001ea80000300a00 */
[----:B------:R-:W3:Y:S01]  /*54480*/  LDL.LU.64 R4, [R1+0x5800] ;  /* 0x0058000001047983 */ /* 0x000ee20000300a00 */
[----:B------:R-:W-:-:S02]  /*54490*/  IMAD.MOV.U32 R56, RZ, RZ, R27 ;  /* 0x000000ffff387224 */ /* 0x000fc400078e001b */
[----:B------:R-:W-:Y:S01]  /*544a0*/  IMAD.MOV.U32 R57, RZ, RZ, R26 ;  /* 0x000000ffff397224 */ /* 0x000fe200078e001a */
[----:B------:R0:W-:Y:S04]  /*544b0*/  STL.64 [R1+0x5730], R58 ;  /* 0x0057303a01007387 */ /* 0x0001e80000100a00 */
[----:B------:R-:W2:Y:S04]  /*544c0*/  LDL.LU R27, [R1+0x57fc] ;  /* 0x0057fc00011b7983 */ /* 0x000ea80000300800 */
[----:B------:R-:W2:Y:S01]  /*544d0*/  LDL.LU R26, [R1+0x57f8] ;  /* 0x0057f800011a7983 */ /* 0x000ea20000300800 */
[----:B0-----:R-:W-:-:S03]  /*544e0*/  IMAD.MOV.U32 R58, RZ, RZ, R23 ;  /* 0x000000ffff3a7224 */ /* 0x001fc600078e0017 */
[----:B------:R-:W2:Y:S01]  /*544f0*/  LDL.LU R23, [R1+0x57f4] ;  /* 0x0057f40001177983 */ /* 0x000ea20000300800 */
[----:B------:R-:W-:-:S03]  /*54500*/  IMAD.MOV.U32 R59, RZ, RZ, R18 ;  /* 0x000000ffff3b7224 */ /* 0x000fc600078e0012 */
[----:B------:R-:W2:Y:S01]  /*54510*/  LDL.LU R18, [R1+0x57f0] ;  /* 0x0057f00001127983 */ /* 0x000ea20000300800 */
[----:B---3--:R-:W-:-:S15]  /*54520*/  HMMA.16816.F32.BF16 R8, R40, R4, R8 ;  /* 0x000000042808723c */ /* 0x008fde0000041808 */
[----:B------:R-:W-:-:S04]  /*54530*/  NOP ;  /* 0x0000000000007918 */ /* 0x000fc80000000000 */
[----:B------:R-:W-:Y:S04]  /*54540*/  STL.64 [R1+0x910], R8 ;  /* 0x0009100801007387 */ /* 0x000fe80000100a00 */
[----:B------:R0:W-:Y:S04]  /*54550*/  STL.64 [R1+0x918], R10 ;  /* 0x0009180a01007387 */ /* 0x0001e80000100a00 */
[----:B0-----:R-:W3:Y:S04]  /*54560*/  LDL.LU.64 R10, [R1+0x57e8] ;  /* 0x0057e800010a7983 */ /* 0x001ee80000300a00 */
[----:B------:R-:W3:Y:S01]  /*54570*/  LDL.LU.64 R8, [R1+0x57e0] ;  /* 0x0057e00001087983 */ /* 0x000ee20000300a00 */
[----:B------:R-:W-:-:S02]  /*54580*/  IMAD.MOV.U32 R4, RZ, RZ, R19 ;  /* 0x000000ffff047224 */ /* 0x000fc400078e0013 */
[----:B------:R-:W-:Y:S01]  /*54590*/  IMAD.MOV.U32 R5, RZ, RZ, R22 ;  /* 0x000000ffff057224 */ /* 0x000fe200078e0016 */
[----:B--2---:R0:W-:Y:S04]  /*545a0*/  STL.64 [R1+0x5738], R6 ;  /* 0x0057380601007387 */ /* 0x0041e80000100a00 */
[----:B------:R-:W2:Y:S04]  /*545b0*/  LDL.LU R19, [R1+0x57dc] ;  /* 0x0057dc0001137983 */ /* 0x000ea80000300800 */
[----:B------:R-:W2:Y:S01]  /*545c0*/  LDL.LU R22, [R1+0x57d8] ;  /* 0x0057d80001167983 */ /* 0x000ea20000300800 */
[----:B0-----:R-:W-:-:S03]  /*545d0*/  IMAD.MOV.U32 R6, RZ, RZ, R38 ;  /* 0x000000ffff067224 */ /* 0x001fc600078e0026 */
[----:B------:R-:W2:Y:S01]  /*545e0*/  LDL.LU R38, [R1+0x57d4] ;  /* 0x0057d40001267983 */ /* 0x000ea20000300800 */
[----:B------:R-:W-:-:S03]  /*545f0*/  IMAD.MOV.U32 R7, RZ, RZ, R39 ;  /* 0x000000ffff077224 */ /* 0x000fc600078e0027 */
[----:B------:R-:W2:Y:S01]  /*54600*/  LDL.LU R39, [R1+0x57d0] ;  /* 0x0057d00001277983 */ /* 0x000ea20000300800 */
[----:B---3--:R-:W-:Y:S03]  /*54610*/  HMMA.16816.F32.BF16 R40, R40, R8, R48 ;  /* 0x000000082828723c */ /* 0x008fe60000041830 */
[----:B------:R-:W2:Y:S04]  /*54620*/  LDL.LU.64 R50, [R1+0x57c8] ;  /* 0x0057c80001327983 */ /* 0x000ea80000300a00 */
[----:B------:R-:W2:-:S12]  /*54630*/  LDL.LU.64 R48, [R1+0x57c0] ;  /* 0x0057c00001307983 */ /* 0x000e980000300a00 */
[----:B------:R0:W-:Y:S04]  /*54640*/  STL.64 [R1+0x900], R40 ;  /* 0x0009002801007387 */ /* 0x0001e80000100a00 */
[----:B------:R1:W-:Y:S01]  /*54650*/  STL.64 [R1+0x908], R42 ;  /* 0x0009082a01007387 */ /* 0x0003e20000100a00 */
[----:B0-----:R-:W-:-:S03]  /*54660*/  IMAD.MOV.U32 R40, RZ, RZ, R23 ;  /* 0x000000ffff287224 */ /* 0x001fc600078e0017 */
[----:B------:R-:W3:Y:S01]  /*54670*/  LDL.LU R23, [R1+0x57b8] ;  /* 0x0057b80001177983 */ /* 0x000ee20000300800 */
[----:B------:R-:W-:Y:S02]  /*54680*/  IMAD.MOV.U32 R41, RZ, RZ, R26 ;  /* 0x000000ffff297224 */ /* 0x000fe400078e001a */
[----:B-1----:R-:W-:Y:S01]  /*54690*/  IMAD.MOV.U32 R42, RZ, RZ, R27 ;  /* 0x000000ffff2a7224 */ /* 0x002fe200078e001b */
[----:B------:R-:W3:Y:S04]  /*546a0*/  LDL.LU R26, [R1+0x57b4] ;  /* 0x0057b400011a7983 */ /* 0x000ee80000300800 */
[----:B------:R-:W3:Y:S01]  /*546b0*/  LDL.LU R27, [R1+0x57b0] ;  /* 0x0057b000011b7983 */ /* 0x000ee20000300800 */
[----:B--2---:R-:W-:-:S15]  /*546c0*/  HMMA.16816.F32.BF16 R32, R48, R38, R32 ;  /* 0x000000263020723c */ /* 0x004fde0000041820 */
[----:B------:R-:W-:-:S04]  /*546d0*/  NOP ;  /* 0x0000000000007918 */ /* 0x000fc80000000000 */
[----:B------:R-:W-:Y:S04]  /*546e0*/  STL.64 [R1+0x470], R32 ;  /* 0x0004702001007387 */ /* 0x000fe80000100a00 */
[----:B------:R0:W-:Y:S04]  /*546f0*/  STL.64 [R1+0x478], R34 ;  /* 0x0004782201007387 */ /* 0x0001e80000100a00 */
[----:B0-----:R-:W2:Y:S04]  /*54700*/  LDL.LU.64 R34, [R1+0x57a8] ;  /* 0x0057a80001227983 */ /* 0x001ea80000300a00 */
[----:B------:R-:W3:Y:S01]  /*54710*/  LDL.LU.64 R32, [R1+0x57a0] ;  /* 0x0057a00001207983 */ /* 0x000ee20000300a00 */
[----:B--2---:R-:W-:-:S15]  /*54720*/  HMMA.16816.F32.BF16 R28, R48, R34, R28 ;  /* 0x00000022301c723c */ /* 0x004fde000004181c */
[----:B------:R-:W-:-:S04]  /*54730*/  NOP ;  /* 0x0000000000007918 */ /* 0x000fc80000000000 */
[----:B------:R-:W-:Y:S04]  /*54740*/  STL.64 [R1+0x460], R28 ;  /* 0x0004601c01007387 */ /* 0x000fe80000100a00 */
[----:B------:R0:W-:Y:S04]  /*54750*/  STL.64 [R1+0x468], R30 ;  /* 0x0004681e01007387 */ /* 0x0001e80000100a00 */
[----:B0-----:R-:W2:Y:S04]  /*54760*/  LDL.LU.64 R30, [R1+0x5798] ;  /* 0x00579800011e7983 */ /* 0x001ea80000300a00 */
[----:B------:R-:W4:Y:S01]  /*54770*/  LDL.LU.64 R28, [R1+0x5790] ;  /* 0x00579000011c7983 */ /* 0x000f220000300a00 */
[----:B------:R-:W0:Y:S01]  /*54780*/  S2R R36, SR_TID.X ;  /* 0x0000000000247919 */ /* 0x000e220000002100 */
[----:B------:R-:W-:-:S02]  /*54790*/  IMAD.MOV.U32 R43, RZ, RZ, R60 ;  /* 0x000000ffff2b7224 */ /* 0x000fc400078e003c */
[----:B------:R-:W-:Y:S04]  /*547a0*/  STL.64 [R1+0x56e0], R34 ;  /* 0x0056e02201007387 */ /* 0x000fe80000100a00 */
[----:B---3--:R2:W-:Y:S01]  /*547b0*/  STL.64 [R1+0x56d8], R32 ;  /* 0x0056d82001007387 */ /* 0x0085e20000100a00 */
[----:B------:R-:W-:Y:S01]  /*547c0*/  HMMA.16816.F32.BF16 R4, R48, R26, R4 ;  /* 0x0000001a3004723c */ /* 0x000fe20000041804 */
[C---:B0-----:R-:W-:Y:S01]  /*547d0*/  LOP3.LUT R45, R36.reuse, 0x7, RZ, 0xc0, !PT ;  /* 0x00000007242d7812 */ /* 0x041fe200078ec0ff */
[C---:B------:R-:W-:Y:S02]  /*547e0*/  IMAD.SHL.U32 R37, R36.reuse, 0x2, RZ ;  /* 0x0000000224257824 */ /* 0x040fe400078e00ff */
[----:B------:R-:W-:-:S04]  /*547f0*/  IMAD.SHL.U32 R36, R36, 0x80, RZ ;  /* 0x0000008024247824 */ /* 0x000fc800078e00ff */
[----:B--2---:R-:W-:Y:S01]  /*54800*/  HMMA.16816.F32.BF16 R32, R48, R30, R40 ;  /* 0x0000001e3020723c */ /* 0x004fe20000041828 */
[----:B------:R-:W-:Y:S04]  /*54810*/  STL.64 [R1+0x5700], R30 ;  /* 0x0057001e01007387 */ /* 0x000fe80000100a00 */
[----:B----4-:R-:W-:-:S14]  /*54820*/  STL.64 [R1+0x56f8], R28 ;  /* 0x0056f81c01007387 */ /* 0x010fdc0000100a00 */
[----:B------:R-:W-:Y:S04]  /*54830*/  STL.64 [R1+0x450], R32 ;  /* 0x0004502001007387 */ /* 0x000fe80000100a00 */
[----:B------:R-:W-:Y:S04]  /*54840*/  STL.64 [R1+0x458], R34 ;  /* 0x0004582201007387 */ /* 0x000fe80000100a00 */
[----:B------:R-:W-:Y:S04]  /*54850*/  STL.64 [R1+0x5720], R38 ;  /* 0x0057202601007387 */ /* 0x000fe80000100a00 */
[----:B------:R-:W-:Y:S04]  /*54860*/  STL.64 [R1+0x5718], R36 ;  /* 0x0057182401007387 */ /* 0x000fe80000100a00 */
[----:B------:R-:W-:Y:S04]  /*54870*/  STL.64 [R1+0x5748], R26 ;  /* 0x0057481a01007387 */ /* 0x000fe80000100a00 */
[----:B------:R-:W-:Y:S04]  /*54880*/  STL.64 [R1+0x5740], R24 ;  /* 0x0057401801007387 */ /* 0x000fe80000100a00 */
[----:B------:R-:W-:Y:S04]  /*54890*/  STL.64 [R1+0x440], R4 ;  /* 0x0004400401007387 */ /* 0x000fe80000100a00 */
[----:B------:R0:W-:Y:S02]  /*548a0*/  STL.64 [R1+0x448], R6 ;  /* 0x0004480601007387 */ /* 0x0001e40000100a00 */
[----:B0-----:R-:W-:Y:S02]  /*548b0*/  HMMA.16816.F32.BF16 R4, R48, R22, R56 ;  /* 0x000000163004723c */ /* 0x001fe40000041838 */
[----:B------:R-:W-:Y:S04]  /*548c0*/  STL.64 [R1+0x5758], R22 ;  /* 0x0057581601007387 */ /* 0x000fe80000100a00 */
[----:B------:R-:W-:-:S13]  /*548d0*/  STL.64 [R1+0x5750], R20 ;  /* 0x0057501401007387 */ /* 0x000fda0000100a00 */
[----:B------:R-:W-:Y:S04]  /*548e0*/  STL.64 [R1+0x430], R4 ;  /* 0x0004300401007387 */ /* 0x000fe80000100a00 */
[----:B------:R0:W-:Y:S02]  /*548f0*/  STL.64 [R1+0x438], R6 ;  /* 0x0004380601007387 */ /* 0x0001e40000100a00 */
[----:B0-----:R-:W-:Y:S02]  /*54900*/  HMMA.16816.F32.BF16 R4, R48, R18, R12 ;  /* 0x000000123004723c */ /* 0x001fe4000004180c */
[----:B------:R-:W-:Y:S04]  /*54910*/  STL.64 [R1+0x5768], R18 ;  /* 0x0057681201007387 */ /* 0x000fe80000100a00 */
[----:B------:R-:W-:-:S13]  /*54920*/  STL.64 [R1+0x5760], R16 ;  /* 0x0057601001007387 */ /* 0x000fda0000100a00 */
[----:B------:R-:W-:Y:S04]  /*54930*/  STL.64 [R1+0x420], R4 ;  /* 0x0004200401007387 */ /* 0x000fe80000100a00 */
[----:B------:R-:W-:Y:S04]  /*54940*/  STL.64 [R1+0x428], R6 ;  /* 0x0004280601007387 */ /* 0x000fe80000100a00 */
[----:B------:R-:W2:Y:S04]  /*54950*/  LDL R34, [R1+0x18] ;  /* 0x0000180001227983 */ /* 0x000ea80000100800 */
[----:B------:R-:W2:Y:S04]  /*54960*/  LDL R35, [R1+0x1c] ;  /* 0x00001c0001237983 */ /* 0x000ea80000100800 */
[----:B------:R-:W3:Y:S04]  /*54970*/  LDL.LU R12, [R1+0x790] ;  /* 0x00079000010c7983 */ /* 0x000ee80000300800 */
[----:B------:R-:W3:Y:S04]  /*54980*/  LDL.LU R13, [R1+0x794] ;  /* 0x00079400010d7983 */ /* 0x000ee80000300800 */
[----:B------:R-:W3:Y:S04]  /*54990*/  LDL.LU R14, [R1+0x798] ;  /* 0x00079800010e7983 */ /* 0x000ee80000300800 */
[----:B------:R-:W3:Y:S04]  /*549a0*/  LDL.LU R15, [R1+0x79c] ;  /* 0x00079c00010f7983 */ /* 0x000ee80000300800 */
[----:B------:R-:W4:Y:S04]  /*549b0*/  LDL.LU R28, [R1+0x7a0] ;  /* 0x0007a000011c7983 */ /* 0x000f280000300800 */
[----:B------:R-:W4:Y:S04]  /*549c0*/  LDL.LU R29, [R1+0x7a4] ;  /* 0x0007a400011d7983 */ /* 0x000f280000300800 */
[----:B------:R-:W4:Y:S04]  /*549d0*/  LDL.LU R30, [R1+0x7a8] ;  /* 0x0007a800011e7983 */ /* 0x000f280000300800 */
[----:B------:R-:W4:Y:S04]  /*549e0*/  LDL.LU R31, [R1+0x7ac] ;  /* 0x0007ac00011f7983 */ /* 0x000f280000300800 */
[----:B--2---:R0:W-:Y:S04]  /*549f0*/  STL.64 [R1+0x5770], R34 ;  /* 0x0057702201007387 */ /* 0x0041e80000100a00 */
[----:B------:R-:W2:Y:S04]  /*54a00*/  LDL.LU R32, [R1+0x770] ;  /* 0x0007700001207983 */ /* 0x000ea80000300800 */
[----:B------:R-:W2:Y:S04]  /*54a10*/  LDL.LU R33, [R1+0x774] ;  /* 0x0007740001217983 */ /* 0x000ea80000300800 */
[----:B0-----:R-:W2:Y:S04]  /*54a20*/  LDL.LU R34, [R1+0x778] ;  /* 0x0007780001227983 */ /* 0x001ea80000300800 */
[----:B------:R-:W2:Y:S01]  /*54a30*/  LDL.LU R35, [R1+0x77c] ;  /* 0x00077c0001237983 */ /* 0x000ea20000300800 */
[----:B------:R-:W-:-:S05]  /*54a40*/  IMAD R60, R45, 0x110, RZ ;  /* 0x000001102d3c7824 */ /* 0x000fca00078e02ff */
[----:B------:R-:W-:-:S04]  /*54a50*/  LOP3.LUT R9, R60, 0x10, R37, 0x78, !PT ;  /* 0x000000103c097812 */ /* 0x000fc800078e7825 */
[----:B------:R-:W-:-:S04]  /*54a60*/  LOP3.LUT R9, R9, 0x800, R36, 0xf8, !PT ;  /* 0x0000080009097812 */ /* 0x000fc800078ef824 */
[----:B------:R-:W-:-:S05]  /*54a70*/  LOP3.LUT R9, R9, 0x20, RZ, 0x3c, !PT ;  /* 0x0000002009097812 */ /* 0x000fca00078e3cff */
[----:B------:R-:W0:Y:S01]  /*54a80*/  LDSM.16.MT88.4 R40, [R9+UR5+0x1000] ;  /* 0x001000050928783b */ /* 0x000e220008004200 */
[----:B------:R-:W-:Y:S02]  /*54a90*/  IMAD.MOV.U32 R39, RZ, RZ, R46 ;  /* 0x000000ffff277224 */ /* 0x000fe400078e002e */
[----:B------:R-:W-:Y:S01]  /*54aa0*/  IMAD.MOV.U32 R56, RZ, RZ, R47 ;  /* 0x000000ffff387224 */ /* 0x000fe200078e002f */
[----:B--2---:R-:W-:Y:S04]  /*54ab0*/  STL.64 [R1+0x5780], R34 ;  /* 0x0057802201007387 */ /* 0x004fe80000100a00 */
[----:B------:R1:W-:Y:S04]  /*54ac0*/  STL.64 [R1+0x5778], R32 ;  /* 0x0057782001007387 */ /* 0x0003e80000100a00 */
[----:B-1----:R-:W2:Y:S04]  /*54ad0*/  LDL.LU R32, [R1+0x780] ;  /* 0x0007800001207983 */ /* 0x002ea80000300800 */
[----:B------:R-:W2:Y:S04]  /*54ae0*/  LDL.LU R33, [R1+0x784] ;  /* 0x0007840001217983 */ /* 0x000ea80000300800 */
[----:B------:R-:W2:Y:S04]  /*54af0*/  LDL.LU R34, [R1+0x788] ;  /* 0x0007880001227983 */ /* 0x000ea80000300800 */
[----:B------:R-:W2:Y:S04]  /*54b00*/  LDL.LU R35, [R1+0x78c] ;  /* 0x00078c0001237983 */ /* 0x000ea80000300800 */
[----:B------:R-:W3:Y:S04]  /*54b10*/  LDL.64 R18, [R1+0x38] ;  /* 0x0000380001127983 */ /* 0x000ee80000100a00 */
        /* <DEDUP_REMOVED lines=8> */
[----:B------:R-:W3:Y:S04]  /*54ba0*/  LDL.64 R26, [R1+0x28] ;  /* 0x00002800011a7983 */ /* 0x000ee80000100a00 */
[----:B------:R-:W3:Y:S04]  /*54bb0*/  LDL.LU R36, [R1+0x730] ;  /* 0x0007300001247983 */ /* 0x000ee80000300800 */
[----:B------:R-:W3:Y:S04]  /*54bc0*/  LDL.LU R37, [R1+0x734] ;  /* 0x0007340001257983 */ /* 0x000ee80000300800 */
[----:B------:R-:W3:Y:S04]  /*54bd0*/  LDL.LU R38, [R1+0x738] ;  /* 0x0007380001267983 */ /* 0x000ee80000300800 */
[----:B------:R-:W4:Y:S04]  /*54be0*/  LDL.LU R46, [R1+0x578c] ;  /* 0x00578c00012e7983 */ /* 0x000f280000300800 */
[----:B------:R-:W4:Y:S04]  /*54bf0*/  LDL.LU R47, [R1+0x5788] ;  /* 0x00578800012f7983 */ /* 0x000f280000300800 */
[----:B------:R-:W3:Y:S04]  /*54c00*/  LDL.LU R57, [R1+0x744] ;  /* 0x0007440001397983 */ /* 0x000ee80000300800 */
[----:B------:R-:W3:Y:S04]  /*54c10*/  LDL.LU R58, [R1+0x748] ;  /* 0x00074800013a7983 */ /* 0x000ee80000300800 */
[----:B------:R-:W3:Y:S04]  /*54c20*/  LDL.LU R59, [R1+0x74c] ;  /* 0x00074c00013b7983 */ /* 0x000ee80000300800 */
[----:B0-----:R0:W-:Y:S04]  /*54c30*/  STL.64 [R1+0x5640], R42 ;  /* 0x0056402a01007387 */ /* 0x0011e80000100a00 */
[----:B------:R-:W-:Y:S04]  /*54c40*/  STL.64 [R1+0x5638], R40 ;  /* 0x0056382801007387 */ /* 0x000fe80000100a00 */
[----:B0-----:R-:W3:Y:S01]  /*54c50*/  LDL.64 R42, [R1+0x58] ;  /* 0x00005800012a7983 */ /* 0x001ee20000100a00 */
[C---:B--2---:R-:W-:Y:S08]  /*54c60*/  HMMA.16816.F32.BF16 R32, R48.reuse, R54, R32 ;  /* 0x000000363020723c */ /* 0x044ff00000041820 */
[C---:B----4-:R-:W-:Y:S08]  /*54c70*/  HMMA.16816.F32.BF16 R28, R48.reuse, R46, R28 ;  /* 0x0000002e301c723c */ /* 0x050ff0000004181c */
[----:B---3--:R-:W-:Y:S11]  /*54c80*/  HMMA.16816.F32.BF16 R12, R48, R42, R12 ;  /* 0x0000002a300c723c */ /* 0x008ff6000004180c */
[----:B------:R0:W-:Y:S04]  /*54c90*/  STL.64 [R1+0x940], R28 ;  /* 0x0009401c01007387 */ /* 0x0001e80000100a00 */
[----:B------:R1:W-:Y:S04]  /*54ca0*/  STL.64 [R1+0x948], R30 ;  /* 0x0009481e01007387 */ /* 0x0003e80000100a00 */
[----:B0-----:R-:W2:Y:S04]  /*54cb0*/  LDL.LU R28, [R1+0x720] ;  /* 0x00072000011c7983 */ /* 0x001ea80000300800 */
[----:B------:R0:W-:Y:S04]  /*54cc0*/  STL.64 [R1+0x7a0], R12 ;  /* 0x0007a00c01007387 */ /* 0x0001e80000100a00 */
[----:B------:R3:W-:Y:S04]  /*54cd0*/  STL.64 [R1+0x7a8], R14 ;  /* 0x0007a80e01007387 */ /* 0x0007e80000100a00 */
[----:B------:R-:W2:Y:S04]  /*54ce0*/  LDL.LU R29, [R1+0x724] ;  /* 0x00072400011d7983 */ /* 0x000ea80000300800 */
[----:B-1----:R-:W2:Y:S04]  /*54cf0*/  LDL.LU R30, [R1+0x728] ;  /* 0x00072800011e7983 */ /* 0x002ea80000300800 */
[----:B------:R-:W2:Y:S04]  /*54d00*/  LDL.LU R31, [R1+0x72c] ;  /* 0x00072c00011f7983 */ /* 0x000ea80000300800 */
[----:B0-----:R-:W4:Y:S04]  /*54d10*/  LDL.LU R12, [R1+0x410] ;  /* 0x00041000010c7983 */ /* 0x001f280000300800 */
[----:B------:R-:W4:Y:S04]  /*54d20*/  LDL.LU R13, [R1+0x414] ;  /* 0x00041400010d7983 */ /* 0x000f280000300800 */
[----:B---3--:R-:W4:Y:S04]  /*54d30*/  LDL.LU R14, [R1+0x418] ;  /* 0x00041800010e7983 */ /* 0x008f280000300800 */
[----:B------:R-:W4:Y:S04]  /*54d40*/  LDL.LU R15, [R1+0x41c] ;  /* 0x00041c00010f7983 */ /* 0x000f280000300800 */
[----:B------:R-:W-:Y:S04]  /*54d50*/  STL.64 [R1+0x790], R32 ;  /* 0x0007902001007387 */ /* 0x000fe80000100a00 */
[----:B------:R0:W-:Y:S04]  /*54d60*/  STL.64 [R1+0x798], R34 ;  /* 0x0007982201007387 */ /* 0x0001e80000100a00 */
[----:B0-----:R-:W3:Y:S04]  /*54d70*/  LDL.LU.64 R34, [R1+0x5780] ;  /* 0x0057800001227983 */ /* 0x001ee80000300a00 */
[----:B------:R-:W3:Y:S01]  /*54d80*/  LDL.LU.64 R32, [R1+0x5778] ;  /* 0x0057780001207983 */ /* 0x000ee20000300a00 */
[----:B------:R-:W-:-:S02]  /*54d90*/  IMAD.MOV.U32 R53, RZ, RZ, R18 ;  /* 0x000000ffff357224 */ /* 0x000fc400078e0012 */
[----:B------:R-:W-:Y:S01]  /*54da0*/  IMAD.MOV.U32 R52, RZ, RZ, R19 ;  /* 0x000000ffff347224 */ /* 0x000fe200078e0013 */
[----:B---3--:R-:W-:-:S15]  /*54db0*/  HMMA.16816.F32.BF16 R32, R48, R18, R32 ;  /* 0x000000123020723c */ /* 0x008fde0000041820 */
[----:B------:R-:W-:-:S04]  /*54dc0*/  NOP ;  /* 0x0000000000007918 */ /* 0x000fc80000000000 */
[----:B------:R-:W-:Y:S04]  /*54dd0*/  STL.64 [R1+0x780], R32 ;  /* 0x0007802001007387 */ /* 0x000fe80000100a00 */
[----:B------:R0:W-:Y:S04]  /*54de0*/  STL.64 [R1+0x788], R34 ;  /* 0x0007882201007387 */ /* 0x0001e80000100a00 */
[----:B0-----:R-:W3:Y:S04]  /*54df0*/  LDL.LU.64 R34, [R1+0x5770] ;  /* 0x0057700001227983 */ /* 0x001ee80000300a00 */
[----:B------:R-:W2:Y:S04]  /*54e00*/  LDL.LU.64 R18, [R1+0x5768] ;  /* 0x0057680001127983 */ /* 0x000ea80000300a00 */
[----:B------:R-:W2:Y:S04]  /*54e10*/  LDL.LU.64 R16, [R1+0x5760] ;  /* 0x0057600001107983 */ /* 0x000ea80000300a00 */
[----:B------:R0:W-:Y:S04]  /*54e20*/  STL.64 [R1+0x56d0], R54 ;  /* 0x0056d03601007387 */ /* 0x0001e80000100a00 */
[----:B------:R-:W-:Y:S04]  /*54e30*/  STL.64 [R1+0x56c8], R52 ;  /* 0x0056c83401007387 */ /* 0x000fe80000100a00 */
[----:B0-----:R-:W2:Y:S04]  /*54e40*/  LDL R54, [R1+0x8] ;  /* 0x0000080001367983 */ /* 0x001ea80000100800 */
[----:B------:R-:W2:Y:S01]  /*54e50*/  LDL R55, [R1+0xc] ;  /* 0x00000c0001377983 */ /* 0x000ea20000100800 */
[----:B------:R-:W-:Y:S01]  /*54e60*/  HMMA.16816.F32.BF16 R20, R48, R26, R20 ;  /* 0x0000001a3014723c */ /* 0x000fe20000041814 */
[----:B------:R-:W-:-:S02]  /*54e70*/  IMAD.MOV.U32 R41, RZ, RZ, R26 ;  /* 0x000000ffff297224 */ /* 0x000fc400078e001a */
[----:B------:R-:W-:-:S15]  /*54e80*/  IMAD.MOV.U32 R40, RZ, RZ, R27 ;  /* 0x000000ffff287224 */ /* 0x000fde00078e001b */
[----:B------:R-:W-:Y:S01]  /*54e90*/  NOP ;  /* 0x0000000000007918 */ /* 0x000fe20000000000 */
[----:B------:R-:W-:Y:S04]  /*54ea0*/  STL.64 [R1+0x770], R20 ;  /* 0x0007701401007387 */ /* 0x000fe80000100a00 */
[----:B------:R0:W-:Y:S04]  /*54eb0*/  STL.64 [R1+0x778], R22 ;  /* 0x0007781601007387 */ /* 0x0001e80000100a00 */
[----:B0-----:R-:W4:Y:S04]  /*54ec0*/  LDL.LU.64 R22, [R1+0x5758] ;  /* 0x0057580001167983 */ /* 0x001f280000300a00 */
[----:B------:R-:W4:Y:S04]  /*54ed0*/  LDL.LU.64 R20, [R1+0x5750] ;  /* 0x0057500001147983 */ /* 0x000f280000300a00 */
[----:B------:R-:W4:Y:S04]  /*54ee0*/  LDL.LU.64 R26, [R1+0x5748] ;  /* 0x00574800011a7983 */ /* 0x000f280000300a00 */
[----:B------:R-:W4:Y:S01]  /*54ef0*/  LDL.LU.64 R24, [R1+0x5740] ;  /* 0x0057400001187983 */ /* 0x000f220000300a00 */
[----:B---3--:R-:W-:Y:S03]  /*54f00*/  HMMA.16816.F32.BF16 R32, R48, R34, R4 ;  /* 0x000000223020723c */ /* 0x008fe60000041804 */
[----:B------:R-:W3:-:S15]  /*54f10*/  LDL.LU.64 R6, [R1+0x5738] ;  /* 0x0057380001067983 */ /* 0x000ede0000300a00 */
[----:B------:R-:W-:Y:S01]  /*54f20*/  NOP ;  /* 0x0000000000007918 */ /* 0x000fe20000000000 */
[----:B------:R0:W-:Y:S04]  /*54f30*/  STL.64 [R1+0x760], R32 ;  /* 0x0007602001007387 */ /* 0x0001e80000100a00 */
[----:B------:R1:W-:Y:S01]  /*54f40*/  STL.64 [R1+0x768], R34 ;  /* 0x0007682201007387 */ /* 0x0003e20000100a00 */
[----:B--2---:R-:W-:Y:S03]  /*54f50*/  HMMA.16816.F32.BF16 R52, R48, R54, R56 ;  /* 0x000000363034723c */ /* 0x004fe60000041838 */
[----:B0-----:R-:W2:Y:S04]  /*54f60*/  LDL.LU R32, [R1+0x220] ;  /* 0x0002200001207983 */ /* 0x001ea80000300800 */
[----:B------:R-:W2:Y:S04]  /*54f70*/  LDL.LU R33, [R1+0x224] ;  /* 0x0002240001217983 */ /* 0x000ea80000300800 */
[----:B-1----:R-:W2:Y:S04]  /*54f80*/  LDL.LU R34, [R1+0x228] ;  /* 0x0002280001227983 */ /* 0x002ea80000300800 */
[----:B------:R-:W2:Y:S04]  /*54f90*/  LDL.LU R35, [R1+0x22c] ;  /* 0x00022c0001237983 */ /* 0x000ea80000300800 */
[----:B------:R-:W2:Y:S04]  /*54fa0*/  LDL.LU.64 R58, [R1+0x5730] ;  /* 0x00573000013a7983 */ /* 0x000ea80000300a00 */
[----:B------:R0:W-:Y:S04]  /*54fb0*/  STL.64 [R1+0x750], R52 ;  /* 0x0007503401007387 */ /* 0x0001e80000100a00 */
[----:B------:R3:W-:Y:S04]  /*54fc0*/  STL.64 [R1+0x758], R54 ;  /* 0x0007583601007387 */ /* 0x0007e80000100a00 */
[----:B0-----:R-:W4:Y:S04]  /*54fd0*/  LDL.LU R52, [R1+0x1d0] ;  /* 0x0001d00001347983 */ /* 0x001f280000300800 */
[----:B------:R-:W4:Y:S01]  /*54fe0*/  LDL.LU R53, [R1+0x1d4] ;  /* 0x0001d40001357983 */ /* 0x000f220000300800 */
[----:B------:R-:W-:-:S02]  /*54ff0*/  IMAD.MOV.U32 R56, RZ, RZ, R10 ;  /* 0x000000ffff387224 */ /* 0x000fc400078e000a */
[----:B------:R-:W-:Y:S02]  /*55000*/  IMAD.MOV.U32 R57, RZ, RZ, R11 ;  /* 0x000000ffff397224 */ /* 0x000fe400078e000b */
[----:B---3--:R-:W-:Y:S02]  /*55010*/  IMAD.MOV.U32 R54, RZ, RZ, R6 ;  /* 0x000000ffff367224 */ /* 0x008fe400078e0006 */
[----:B------:R-:W3:Y:S01]  /*55020*/  LDL.LU R6, [R1+0x572c] ;  /* 0x00572c0001067983 */ /* 0x000ee20000300800 */
[----:B------:R-:W-:-:S03]  /*55030*/  IMAD.MOV.U32 R55, RZ, RZ, R7 ;  /* 0x000000ffff377224 */ /* 0x000fc600078e0007 */
[----:B------:R-:W3:Y:S01]  /*55040*/  LDL.LU R7, [R1+0x5728] ;  /* 0x0057280001077983 */ /* 0x000ee20000300800 */
[----:B--2---:R-:W-:-:S15]  /*55050*/  HMMA.16816.F32.BF16 R36, R48, R58, R36 ;  /* 0x0000003a3024723c */ /* 0x004fde0000041824 */
[----:B------:R-:W-:-:S04]  /*55060*/  NOP ;  /* 0x0000000000007918 */ /* 0x000fc80000000000 */
[----:B------:R-:W-:Y:S01]  /*55070*/  IMAD.MOV.U32 R5, RZ, RZ, R38 ;  /* 0x000000ffff057224 */ /* 0x000fe200078e0026 */
[----:B------:R0:W-:Y:S01]  /*55080*/  STL.64 [R1+0x740], R36 ;  /* 0x0007402401007387 */ /* 0x0001e20000100a00 */
[----:B------:R-:W-:-:S03]  /*55090*/  IMAD.MOV.U32 R4, RZ, RZ, R39 ;  /* 0x000000ffff047224 */ /* 0x000fc600078e0027 */
[----:B------:R-:W2:Y:S04]  /*550a0*/  LDL.LU.64 R38, [R1+0x5720] ;  /* 0x0057200001267983 */ /* 0x000ea80000300a00 */
[----:B0-----:R-:W2:Y:S04]  /*550b0*/  LDL.LU.64 R36, [R1+0x5718] ;  /* 0x0057180001247983 */ /* 0x001ea80000300a00 */
[----:B------:R0:W-:Y:S04]  /*550c0*/  STL.64 [R1+0x5660], R58 ;  /* 0x0056603a01007387 */ /* 0x0001e80000100a00 */
[----:B------:R-:W4:Y:S04]  /*550d0*/  LDL.LU R10, [R1+0x5714] ;  /* 0x00571400010a7983 */ /* 0x000f280000300800 */
[----:B------:R-:W4:Y:S01]  /*550e0*/  LDL.LU R11, [R1+0x5710] ;  /* 0x00571000010b7983 */ /* 0x000f220000300800 */
[----:B0-----:R-:W-:-:S03]  /*550f0*/  IMAD.MOV.U32 R58, RZ, RZ, R2 ;  /* 0x000000ffff3a7224 */ /* 0x001fc600078e0002 */
[----:B------:R-:W2:Y:S01]  /*55100*/  LDL.LU R2, [R1+0x570c] ;  /* 0x00570c0001027983 */ /* 0x000ea20000300800 */
[----:B------:R-:W-:-:S03]  /*55110*/  IMAD.MOV.U32 R59, RZ, RZ, R3 ;  /* 0x000000ffff3b7224 */ /* 0x000fc600078e0003 */
[----:B------:R-:W2:Y:S04]  /*55120*/  LDL.LU R3, [R1+0x5708] ;  /* 0x0057080001037983 */ /* 0x000ea80000300800 */
[----:B------:R-:W-:Y:S04]  /*55130*/  STL [R1+0x521c], R4 ;  /* 0x00521c0401007387 */ /* 0x000fe80000100800 */
[----:B------:R-:W-:Y:S01]  /*55140*/  STL [R1+0x5218], R5 ;  /* 0x0052180501007387 */ /* 0x000fe20000100800 */
[----:B---3--:R-:W-:-:S15]  /*55150*/  HMMA.16816.F32.BF16 R28, R48, R6, R28 ;  /* 0x00000006301c723c */ /* 0x008fde000004181c */
[----:B------:R-:W-:-:S04]  /*55160*/  NOP ;  /* 0x0000000000007918 */ /* 0x000fc80000000000 */
[----:B------:R-:W-:Y:S04]  /*55170*/  STL.64 [R1+0x730], R28 ;  /* 0x0007301c01007387 */ /* 0x000fe80000100a00 */
[----:B------:R0:W-:Y:S04]  /*55180*/  STL.64 [R1+0x738], R30 ;  /* 0x0007381e01007387 */ /* 0x0001e80000100a00 */
[----:B0-----:R-:W3:Y:S04]  /*55190*/  LDL.LU.64 R30, [R1+0x5700] ;  /* 0x00570000011e7983 */ /* 0x001ee80000300a00 */
[----:B------:R-:W3:Y:S01]  /*551a0*/  LDL.LU.64 R28, [R1+0x56f8] ;  /* 0x0056f800011c7983 */ /* 0x000ee20000300a00 */
[----:B----4-:R-:W-:Y:S03]  /*551b0*/  HMMA.16816.F32.BF16 R48, R48, R10, R12 ;  /* 0x0000000a3030723c */ /* 0x010fe6000004180c */
[----:B------:R-:W4:Y:S04]  /*551c0*/  LDL.LU.64 R14, [R1+0x56f0] ;  /* 0x0056f000010e7983 */ /* 0x000f280000300a00 */
[----:B------:R-:W4:-:S12]  /*551d0*/  LDL.LU.64 R12, [R1+0x56e8] ;  /* 0x0056e800010c7983 */ /* 0x000f180000300a00 */
[----:B------:R0:W-:Y:S01]  /*551e0*/  STL.64 [R1+0x410], R48 ;  /* 0x0004103001007387 */ /* 0x0001e20000100a00 */
[----:B------:R-:W-:Y:S02]  /*551f0*/  IMAD.MOV.U32 R5, RZ, RZ, R51 ;  /* 0x000000ffff057224 */ /* 0x000fe400078e0033 */
[----:B------:R-:W-:Y:S01]  /*55200*/  IMAD.MOV.U32 R4, RZ, RZ, R50 ;  /* 0x000000ffff047224 */ /* 0x000fe200078e0032 */
[----:B0-----:R-:W3:Y:S04]  /*55210*/  LDL.LU R48, [R1+0x1f0] ;  /* 0x0001f00001307983 */ /* 0x001ee80000300800 */
[----:B------:R-:W3:Y:S04]  /*55220*/  LDL.LU R49, [R1+0x1f4] ;  /* 0x0001f40001317983 */ /* 0x000ee80000300800 */
[----:B------:R-:W3:Y:S04]  /*55230*/  LDL.LU R50, [R1+0x1f8] ;  /* 0x0001f80001327983 */ /* 0x000ee80000300800 */
[----:B------:R-:W3:Y:S04]  /*55240*/  LDL.LU R51, [R1+0x1fc] ;  /* 0x0001fc0001337983 */ /* 0x000ee80000300800 */
[----:B------:R-:W-:Y:S04]  /*55250*/  STL [R1+0x5224], R5 ;  /* 0x0052240501007387 */ /* 0x000fe80000100800 */
[----:B------:R0:W-:Y:S04]  /*55260*/  STL [R1+0x5220], R4 ;  /* 0x0052200401007387 */ /* 0x0001e80000100800 */
[----:B------:R2:W-:Y:S04]  /*55270*/  STL.64 [R1+0x5658], R6 ;  /* 0x0056580601007387 */ /* 0x0005e80000100a00 */
[----:B0-----:R-:W3:Y:S04]  /*55280*/  LDL.LU R4, [R1+0x200] ;  /* 0x0002000001047983 */ /* 0x001ee80000300800 */
[----:B------:R-:W3:Y:S01]  /*55290*/  LDL.LU R5, [R1+0x204] ;  /* 0x0002040001057983 */ /* 0x000ee20000300800 */
[----:B--2---:R-:W-:-:S02]  /*552a0*/  IMAD.MOV.U32 R6, RZ, RZ, R3 ;  /* 0x000000ffff067224 */ /* 0x004fc400078e0003 */
[----:B------:R-:W-:Y:S01]  /*552b0*/  IMAD.MOV.U32 R7, RZ, RZ, R2 ;  /* 0x000000ffff077224 */ /* 0x000fe200078e0002 */
[----:B----4-:R-:W-:-:S15]  /*552c0*/  HMMA.16816.F32.BF16 R32, R12, R38, R32 ;  /* 0x000000260c20723c */ /* 0x010fde0000041820 */
[----:B------:R-:W-:-:S04]  /*552d0*/  NOP ;  /* 0x0000000000007918 */ /* 0x000fc80000000000 */
[----:B------:R-:W-:Y:S01]  /*552e0*/  IMAD.MOV.U32 R3, RZ, RZ, R34 ;  /* 0x000000ffff037224 */ /* 0x000fe200078e0022 */
[----:B------:R0:W-:Y:S01]  /*552f0*/  STL.64 [R1+0x220], R32 ;  /* 0x0002202001007387 */ /* 0x0001e20000100a00 */
[----:B------:R-:W-:-:S03]  /*55300*/  IMAD.MOV.U32 R2, RZ, RZ, R35 ;  /* 0x000000ffff027224 */ /* 0x000fc600078e0023 */
[----:B------:R-:W2:Y:S04]  /*55310*/  LDL.LU.64 R34, [R1+0x56e0] ;  /* 0x0056e00001227983 */ /* 0x000ea80000300a00 */
[----:B0-----:R-:W4:Y:S04]  /*55320*/  LDL.LU.64 R32, [R1+0x56d8] ;  /* 0x0056d80001207983 */ /* 0x001f280000300a00 */
[----:B------:R-:W-:Y:S04]  /*55330*/  STL.64 [R1+0x5650], R38 ;  /* 0x0056502601007387 */ /* 0x000fe80000100a00 */
[----:B------:R0:W-:Y:S04]  /*55340*/  STL.64 [R1+0x5648], R36 ;  /* 0x0056482401007387 */ /* 0x0001e80000100a00 */
[----:B0-----:R-:W4:Y:S04]  /*55350*/  LDL.LU R36, [R1+0x210] ;  /* 0x0002100001247983 */ /* 0x001f280000300800 */
[----:B------:R-:W4:Y:S04]  /*55360*/  LDL.LU R37, [R1+0x214] ;  /* 0x0002140001257983 */ /* 0x000f280000300800 */
[----:B------:R-:W4:Y:S04]  /*55370*/  LDL.LU R38, [R1+0x218] ;  /* 0x0002180001267983 */ /* 0x000f280000300800 */
[----:B------:R-:W4:Y:S01]  /*55380*/  LDL.LU R39, [R1+0x21c] ;  /* 0x00021c0001277983 */ /* 0x000f220000300800 */
[C---:B---3--:R-:W-:Y:S03]  /*55390*/  HMMA.16816.F32.BF16 R4, R12.reuse, R30, R4 ;  /* 0x0000001e0c04723c */ /* 0x048fe60000041804 */
[----:B------:R-:W-:Y:S04]  /*553a0*/  STL [R1+0x52c8], R2 ;  /* 0x0052c80201007387 */ /* 0x000fe80000100800 */
[----:B------:R-:W-:Y:S04]  /*553b0*/  STL [R1+0x52c4], R3 ;  /* 0x0052c40301007387 */ /* 0x000fe80000100800 */
[----:B--2---:R-:W-:Y:S04]  /*553c0*/  STL.64 [R1+0x5670], R34 ;  /* 0x0056702201007387 */ /* 0x004fe80000100a00 */
[----:B----4-:R-:W-:Y:S01]  /*553d0*/  STL.64 [R1+0x5668], R32 ;  /* 0x0056682001007387 */ /* 0x010fe20000100a00 */
[----:B------:R-:W-:-:S15]  /*553e0*/  HMMA.16816.F32.BF16 R36, R12, R34, R36 ;  /* 0x000000220c24723c */ /* 0x000fde0000041824 */
[----:B------:R-:W-:-:S04]  /*553f0*/  NOP ;  /* 0x0000000000007918 */ /* 0x000fc80000000000 */
[----:B------:R-:W-:Y:S04]  /*55400*/  STL.64 [R1+0x210], R36 ;  /* 0x0002102401007387 */ /* 0x000fe80000100a00 */
[----:B------:R-:W-:Y:S04]  /*55410*/  STL.64 [R1+0x218], R38 ;  /* 0x0002182601007387 */ /* 0x000fe80000100a00 */
[----:B------:R-:W-:Y:S04]  /*55420*/  STL.64 [R1+0x5680], R30 ;  /* 0x0056801e01007387 */ /* 0x000fe80000100a00 */
[----:B------:R-:W-:Y:S04]  /*55430*/  STL.64 [R1+0x5678], R28 ;  /* 0x0056781c01007387 */ /* 0x000fe80000100a00 */
[----:B------:R-:W-:Y:S04]  /*55440*/  STL.64 [R1+0x200], R4 ;  /* 0x0002000401007387 */ /* 0x000fe80000100a00 */
[----:B------:R0:W-:Y:S02]  /*55450*/  STL.64 [R1+0x208], R6 ;  /* 0x0002080601007387 */ /* 0x0001e40000100a00 */
[C---:B0-----:R-:W-:Y:S02]  /*55460*/  HMMA.16816.F32.BF16 R4, R12.reuse, R26, R48 ;  /* 0x0000001a0c04723c */ /* 0x041fe40000041830 */
[----:B------:R-:W-:Y:S04]  /*55470*/  STL.64 [R1+0x5690], R26 ;  /* 0x0056901a01007387 */ /* 0x000fe80000100a00 */
[----:B------:R-:W-:Y:S04]  /*55480*/  STL.64 [R1+0x5688], R24 ;  /* 0x0056881801007387 */ /* 0x000fe80000100a00 */
[----:B------:R-:W0:Y:S09]  /*55490*/  LDSM.16.MT88.4 R48, [R9+UR5+0x1080] ;  /* 0x001080050930783b */ /* 0x000e320008004200 */
[----:B------:R-:W-:Y:S04]  /*554a0*/  STL.64 [R1+0x1f0], R4 ;  /* 0x0001f00401007387 */ /* 0x000fe80000100a00 */
[----:B------:R1:W-:Y:S02]  /*554b0*/  STL.64 [R1+0x1f8], R6 ;  /* 0x0001f80601007387 */ /* 0x0003e40000100a00 */
[----:B-1----:R-:W-:Y:S02]  /*554c0*/  HMMA.16816.F32.BF16 R4, R12, R22, R56 ;  /* 0x000000160c04723c */ /* 0x002fe40000041838 */
[----:B------:R-:W-:Y:S04]  /*554d0*/  STL.64 [R1+0x56a0], R22 ;  /* 0x0056a01601007387 */ /* 0x000fe80000100a00 */
[----:B------:R-:W-:-:S13]  /*554e0*/  STL.64 [R1+0x5698], R20 ;  /* 0x0056981401007387 */ /* 0x000fda0000100a00 */
[----:B------:R-:W-:Y:S04]  /*554f0*/  STL.64 [R1+0x1e0], R4 ;  /* 0x0001e00401007387 */ /* 0x000fe80000100a00 */
[----:B------:R1:W-:Y:S02]  /*55500*/  STL.64 [R1+0x1e8], R6 ;  /* 0x0001e80601007387 */ /* 0x0003e40000100a00 */
[----:B-1----:R-:W-:-:S15]  /*55510*/  HMMA.16816.F32.BF16 R4, R12, R18, R52 ;  /* 0x000000120c04723c */ /* 0x002fde0000041834 */
[----:B------:R-:W-:-:S04]  /*55520*/  NOP ;  /* 0x0000000000007918 */ /* 0x000fc80000000000 */
[----:B------:R1:W-:Y:S01]  /*55530*/  STL [R1+0x1d4], R5 ;  /* 0x0001d40501007387 */ /* 0x0003e20000100800 */
[----:B------:R-:W-:-:S03]  /*55540*/  IMAD.MOV.U32 R8, RZ, RZ, R4 ;  /* 0x000000ffff087224 */ /* 0x000fc600078e0004 */
[----:B------:R2:W-:Y:S04]  /*55550*/  STL.64 [R1+0x1d8], R6 ;  /* 0x0001d80601007387 */ /* 0x0005e80000100a00 */
[----:B------:R-:W-:Y:S04]  /*55560*/  STL.64 [R1+0x56b0], R18 ;  /* 0x0056b01201007387 */ /* 0x000fe80000100a00 */
[----:B------:R-:W-:Y:S04]  /*55570*/  STL.64 [R1+0x56a8], R16 ;  /* 0x0056a81001007387 */ /* 0x000fe80000100a00 */
[----:B------:R-:W3:Y:S04]  /*55580*/  LDL.LU R4, [R1+0x590] ;  /* 0x0005900001047983 */ /* 0x000ee80000300800 */
[----:B-1----:R-:W3:Y:S04]  /*55590*/  LDL.LU R5, [R1+0x594] ;  /* 0x0005940001057983 */ /* 0x002ee80000300800 */
[----:B--2---:R-:W2:Y:S04]  /*555a0*/  LDL.LU R6, [R1+0x598] ;  /* 0x0005980001067983 */ /* 0x004ea80000300800 */
[----:B------:R-:W2:Y:S04]  /*555b0*/  LDL.LU R7, [R1+0x59c] ;  /* 0x00059c0001077983 */ /* 0x000ea80000300800 */
        /* <DEDUP_REMOVED lines=8> */
[----:B--2---:R-:W-:Y:S04]  /*55640*/  STL.64 [R1+0x56c0], R6 ;  /* 0x0056c00601007387 */ /* 0x004fe80000100a00 */
[----:B---3--:R1:W-:Y:S04]  /*55650*/  STL.64 [R1+0x56b8], R4 ;  /* 0x0056b80401007387 */ /* 0x0083e80000100a00 */
[----:B------:R-:W2:Y:S04]  /*55660*/  LDL.LU R28, [R1+0x5b0] ;  /* 0x0005b000011c7983 */ /* 0x000ea80000300800 */
[----:B------:R-:W2:Y:S04]  /*55670*/  LDL.LU R29, [R1+0x5b4] ;  /* 0x0005b400011d7983 */ /* 0x000ea80000300800 */
[----:B------:R-:W2:Y:S04]  /*55680*/  LDL.LU R30, [R1+0x5b8] ;  /* 0x0005b800011e7983 */ /* 0x000ea80000300800 */
[----:B------:R-:W2:Y:S04]  /*55690*/  LDL.LU R31, [R1+0x5bc] ;  /* 0x0005bc00011f7983 */ /* 0x000ea80000300800 */
[----:B-1----:R-:W3:Y:S04]  /*556a0*/  LDL.LU R4, [R1+0x5e0] ;  /* 0x0005e00001047983 */ /* 0x002ee80000300800 */
[----:B------:R-:W3:Y:S04]  /*556b0*/  LDL.LU R5, [R1+0x5e4] ;  /* 0x0005e40001057983 */ /* 0x000ee80000300800 */
[----:B------:R-:W3:Y:S01]  /*556c0*/  LDL.LU R6, [R1+0x5e8] ;  /* 0x0005e80001067983 */ /* 0x000ee20000300800 */
[C---:B----4-:R-:W-:Y:S03]  /*556d0*/  HMMA.16816.F32.BF16 R36, R12.reuse, R46, R36 ;  /* 0x0000002e0c24723c */ /* 0x050fe60000041824 */
[----:B------:R-:W3:Y:S04]  /*556e0*/  LDL.LU R7, [R1+0x5ec] ;  /* 0x0005ec0001077983 */ /* 0x000ee80000300800 */
[----:B------:R-:W4:Y:S01]  /*556f0*/  LDL.LU R16, [R1+0x5d0] ;  /* 0x0005d00001107983 */ /* 0x000f220000300800 */
[----:B------:R-:W-:Y:S03]  /*55700*/  HMMA.16816.F32.BF16 R52, R12, R42, R52 ;  /* 0x0000002a0c34723c */ /* 0x000fe60000041834 */
[----:B------:R-:W4:Y:S04]  /*55710*/  LDL.LU R17, [R1+0x5d4] ;  /* 0x0005d40001117983 */ /* 0x000f280000300800 */
[----:B------:R-:W4:Y:S04]  /*55720*/  LDL.LU R18, [R1+0x5d8] ;  /* 0x0005d80001127983 */ /* 0x000f280000300800 */
[----:B------:R-:W4:Y:S04]  /*55730*/  LDL.LU R19, [R1+0x5dc] ;  /* 0x0005dc0001137983 */ /* 0x000f280000300800 */
[----:B------:R-:W2:Y:S04]  /*55740*/  LDL.LU R20, [R1+0x5c0] ;  /* 0x0005c00001147983 */ /* 0x000ea80000300800 */
[----:B------:R-:W2:Y:S04]  /*55750*/  LDL.LU R21, [R1+0x5c4] ;  /* 0x0005c40001157983 */ /* 0x000ea80000300800 */
[----:B------:R-:W2:Y:S04]  /*55760*/  LDL.LU R22, [R1+0x5c8] ;  /* 0x0005c80001167983 */ /* 0x000ea80000300800 */
[----:B------:R-:W2:Y:S04]  /*55770*/  LDL.LU R23, [R1+0x5cc] ;  /* 0x0005cc0001177983 */ /* 0x000ea80000300800 */
[----:B------:R-:W3:Y:S04]  /*55780*/  LDL.64 R34, [R1+0x18] ;  /* 0x0000180001227983 */ /* 0x000ee80000100a00 */
[----:B------:R-:W3:Y:S04]  /*55790*/  LDL.LU R56, [R1+0x5a0] ;  /* 0x0005a00001387983 */ /* 0x000ee80000300800 */
[----:B------:R-:W4:Y:S04]  /*557a0*/  LDL.LU R57, [R1+0x5a4] ;  /* 0x0005a40001397983 */ /* 0x000f280000300800 */
[----:B------:R-:W4:Y:S04]  /*557b0*/  LDL.LU R58, [R1+0x5a8] ;  /* 0x0005a800013a7983 */ /* 0x000f280000300800 */
[----:B------:R-:W4:Y:S04]  /*557c0*/  LDL.LU R59, [R1+0x5ac] ;  /* 0x0005ac00013b7983 */ /* 0x000f280000300800 */
[----:B------:R-:W-:Y:S04]  /*557d0*/  STL [R1+0x5178], R8 ;  /* 0x0051780801007387 */ /* 0x000fe80000100800 */
[----:B0-----:R0:W-:Y:S04]  /*557e0*/  STL.64 [R1+0x55f0], R50 ;  /* 0x0055f03201007387 */ /* 0x0011e80000100a00 */
[----:B------:R-:W-:Y:S04]  /*557f0*/  STL.64 [R1+0x55e8], R48 ;  /* 0x0055e83001007387 */ /* 0x000fe80000100a00 */
[----:B0-----:R-:W4:Y:S04]  /*55800*/  LDL.64 R50, [R1+0x8] ;  /* 0x0000080001327983 */ /* 0x001f280000100a00 */
[----:B------:R0:W-:Y:S04]  /*55810*/  STL.64 [R1+0x720], R36 ;  /* 0x0007202401007387 */ /* 0x0001e80000100a00 */
[----:B------:R1:W-:Y:S04]  /*55820*/  STL.64 [R1+0x728], R38 ;  /* 0x0007282601007387 */ /* 0x0003e80000100a00 */
[----:B0-----:R-:W4:Y:S04]  /*55830*/  LDL.LU R36, [R1+0x580] ;  /* 0x0005800001247983 */ /* 0x001f280000300800 */
[----:B------:R-:W4:Y:S04]  /*55840*/  LDL.LU R37, [R1+0x584] ;  /* 0x0005840001257983 */ /* 0x000f280000300800 */
[----:B-1----:R-:W4:Y:S04]  /*55850*/  LDL.LU R38, [R1+0x588] ;  /* 0x0005880001267983 */ /* 0x002f280000300800 */
[----:B------:R-:W4:Y:S04]  /*55860*/  LDL.LU R39, [R1+0x58c] ;  /* 0x00058c0001277983 */ /* 0x000f280000300800 */
[----:B------:R-:W-:Y:S04]  /*55870*/  STL.64 [R1+0x600], R52 ;  /* 0x0006003401007387 */ /* 0x000fe80000100a00 */
[----:B------:R0:W-:Y:S04]  /*55880*/  STL.64 [R1+0x608], R54 ;  /* 0x0006083601007387 */ /* 0x0001e80000100a00 */
[----:B0-----:R-:W4:Y:S04]  /*55890*/  LDL.LU.64 R54, [R1+0x56d0] ;  /* 0x0056d00001367983 */ /* 0x001f280000300a00 */
[----:B------:R-:W4:Y:S01]  /*558a0*/  LDL.LU.64 R52, [R1+0x56c8] ;  /* 0x0056c80001347983 */ /* 0x000f220000300a00 */
[----:B------:R-:W-:-:S02]  /*558b0*/  IMAD.MOV.U32 R27, RZ, RZ, R40 ;  /* 0x000000ffff1b7224 */ /* 0x000fc400078e0028 */
[----:B------:R-:W-:Y:S01]  /*558c0*/  IMAD.MOV.U32 R26, RZ, RZ, R41 ;  /* 0x000000ffff1a7224 */ /* 0x000fe200078e0029 */
[----:B------:R-:W4:Y:S01]  /*558d0*/  LDL.LU R40, [R1+0x1c0] ;  /* 0x0001c00001287983 */ /* 0x000f220000300800 */
[----:B------:R-:W-:Y:S02]  /*558e0*/  IMAD.MOV.U32 R48, RZ, RZ, R42 ;  /* 0x000000ffff307224 */ /* 0x000fe400078e002a */
[----:B------:R-:W-:Y:S01]  /*558f0*/  IMAD.MOV.U32 R44, RZ, RZ, R43 ;  /* 0x000000ffff2c7224 */ /* 0x000fe200078e002b */
[----:B------:R-:W4:Y:S04]  /*55900*/  LDL.LU R41, [R1+0x1c4] ;  /* 0x0001c40001297983 */ /* 0x000f280000300800 */
[----:B------:R-:W4:Y:S04]  /*55910*/  LDL.LU R42, [R1+0x1c8] ;  /* 0x0001c800012a7983 */ /* 0x000f280000300800 */
[----:B------:R-:W4:Y:S01]  /*55920*/  LDL.LU R43, [R1+0x1cc] ;  /* 0x0001cc00012b7983 */ /* 0x000f220000300800 */
[C---:B--2---:R-:W-:Y:S08]  /*55930*/  HMMA.16816.F32.BF16 R24, R12.reuse, R26, R20 ;  /* 0x0000001a0c18723c */ /* 0x044ff00000041814 */
[----:B---3--:R-:W-:Y:S01]  /*55940*/  HMMA.16816.F32.BF16 R28, R12, R34, R28 ;  /* 0x000000220c1c723c */ /* 0x008fe2000004181c */
[----:B------:R-:W-:-:S02]  /*55950*/  IMAD.MOV.U32 R3, RZ, RZ, R34 ;  /* 0x000000ffff037224 */ /* 0x000fc400078e0022 */
[----:B------:R-:W-:-:S05]  /*55960*/  IMAD.MOV.U32 R2, RZ, RZ, R35 ;  /* 0x000000ffff027224 */ /* 0x000fca00078e0023 */
[----:B----4-:R-:W-:-:S15]  /*55970*/  HMMA.16816.F32.BF16 R4, R12, R54, R4 ;  /* 0x000000360c04723c */ /* 0x010fde0000041804 */
[----:B------:R-:W-:-:S04]  /*55980*/  NOP ;  /* 0x0000000000007918 */ /* 0x000fc80000000000 */
[----:B------:R-:W-:Y:S01]  /*55990*/  STL [R1+0x5f4], R5 ;  /* 0x0005f40501007387 */ /* 0x000fe20000100800 */
[----:B------:R-:W-:-:S03]  /*559a0*/  IMAD.MOV.U32 R8, RZ, RZ, R4 ;  /* 0x000000ffff087224 */ /* 0x000fc600078e0004 */
[----:B------:R0:W-:Y:S04]  /*559b0*/  STL.64 [R1+0x5f8], R6 ;  /* 0x0005f80601007387 */ /* 0x0001e80000100a00 */
[----:B0-----:R-:W2:Y:S04]  /*559c0*/  LDL.LU.64 R6, [R1+0x56c0] ;  /* 0x0056c00001067983 */ /* 0x001ea80000300a00 */
[----:B------:R-:W2:Y:S04]  /*559d0*/  LDL.LU.64 R4, [R1+0x56b8] ;  /* 0x0056b80001047983 */ /* 0x000ea80000300a00 */
[----:B------:R0:W-:Y:S02]  /*559e0*/  STL.64 [R1+0x5610], R54 ;  /* 0x0056103601007387 */ /* 0x0001e40000100a00 */
[----:B0-----:R-:W-:-:S02]  /*559f0*/  IMAD.MOV.U32 R54, RZ, RZ, R53 ;  /* 0x000000ffff367224 */ /* 0x001fc400078e0035 */
[----:B------:R-:W-:-:S07]  /*55a00*/  IMAD.MOV.U32 R55, RZ, RZ, R52 ;  /* 0x000000ffff377224 */ /* 0x000fce00078e0034 */
[C---:B------:R-:W-:Y:S01]  /*55a10*/  HMMA.16816.F32.BF16 R52, R12.reuse, R54, R16 ;  /* 0x000000360c34723c */ /* 0x040fe20000041810 */
[----:B------:R0:W-:Y:S04]  /*55a20*/  STL [R1+0x517c], R8 ;  /* 0x00517c0801007387 */ /* 0x0001e80000100800 */
[----:B------:R-:W3:Y:S03]  /*55a30*/  LDL.LU.64 R18, [R1+0x56b0] ;  /* 0x0056b00001127983 */ /* 0x000ee60000300a00 */
[----:B------:R-:W-:Y:S01]  /*55a40*/  HMMA.16816.F32.BF16 R56, R12, R50, R56 ;  /* 0x000000320c38723c */ /* 0x000fe20000041838 */
[----:B------:R-:W4:Y:S01]  /*55a50*/  LDL.LU.64 R16, [R1+0x56a8] ;  /* 0x0056a80001107983 */ /* 0x000f220000300a00 */
[----:B0-----:R-:W-:-:S09]  /*55a60*/  IMAD.MOV.U32 R8, RZ, RZ, R24 ;  /* 0x000000ffff087224 */ /* 0x001fd200078e0018 */
[----:B------:R0:W-:Y:S04]  /*55a70*/  STL.64 [R1+0x5e0], R52 ;  /* 0x0005e03401007387 */ /* 0x0001e80000100a00 */
[----:B------:R1:W-:Y:S04]  /*55a80*/  STL.64 [R1+0x5e8], R54 ;  /* 0x0005e83601007387 */ /* 0x0003e80000100a00 */
[----:B0-----:R-:W2:Y:S04]  /*55a90*/  LDL.LU R52, [R1+0x3c0] ;  /* 0x0003c00001347983 */ /* 0x001ea80000300800 */
[----:B------:R-:W2:Y:S04]  /*55aa0*/  LDL.LU R53, [R1+0x3c4] ;  /* 0x0003c40001357983 */ /* 0x000ea80000300800 */
[----:B-1----:R-:W2:Y:S04]  /*55ab0*/  LDL.LU R54, [R1+0x3c8] ;  /* 0x0003c80001367983 */ /* 0x002ea80000300800 */
[----:B------:R-:W2:Y:S04]  /*55ac0*/  LDL.LU R55, [R1+0x3cc] ;  /* 0x0003cc0001377983 */ /* 0x000ea80000300800 */
[----:B------:R-:W2:Y:S04]  /*55ad0*/  LDL.LU.64 R22, [R1+0x56a0] ;  /* 0x0056a00001167983 */ /* 0x000ea80000300a00 */
[----:B------:R-:W2:Y:S04]  /*55ae0*/  LDL.LU.64 R20, [R1+0x5698] ;  /* 0x0056980001147983 */ /* 0x000ea80000300a00 */
[----:B------:R-:W-:Y:S04]  /*55af0*/  STL [R1+0x5d4], R25 ;  /* 0x0005d41901007387 */ /* 0x000fe80000100800 */
[----:B------:R0:W-:Y:S04]  /*55b00*/  STL.64 [R1+0x5d8], R26 ;  /* 0x0005d81a01007387 */ /* 0x0001e80000100a00 */
[----:B0-----:R-:W2:Y:S04]  /*55b10*/  LDL.LU.64 R26, [R1+0x5690] ;  /* 0x00569000011a7983 */ /* 0x001ea80000300a00 */
[----:B------:R-:W2:Y:S04]  /*55b20*/  LDL.LU.64 R24, [R1+0x5688] ;  /* 0x0056880001187983 */ /* 0x000ea80000300a00 */
[----:B------:R-:W-:Y:S04]  /*55b30*/  STL [R1+0x5180], R8 ;  /* 0x0051800801007387 */ /* 0x000fe80000100800 */
[----:B------:R-:W-:Y:S04]  /*55b40*/  STL.64 [R1+0x5c0], R28 ;  /* 0x0005c01c01007387 */ /* 0x000fe80000100a00 */
[----:B------:R0:W-:Y:S04]  /*55b50*/  STL.64 [R1+0x5c8], R30 ;  /* 0x0005c81e01007387 */ /* 0x0001e80000100a00 */
[----:B0-----:R-:W2:Y:S04]  /*55b60*/  LDL.LU.64 R30, [R1+0x5680] ;  /* 0x00568000011e7983 */ /* 0x001ea80000300a00 */
[----:B------:R-:W2:Y:S04]  /*55b70*/  LDL.LU.64 R28, [R1+0x5678] ;  /* 0x00567800011c7983 */ /* 0x000ea80000300a00 */
[----:B------:R-:W2:Y:S04]  /*55b80*/  LDL.LU.64 R34, [R1+0x5670] ;  /* 0x0056700001227983 */ /* 0x000ea80000300a00 */
[----:B------:R-:W2:Y:S04]  /*55b90*/  LDL.LU.64 R32, [R1+0x5668] ;  /* 0x0056680001207983 */ /* 0x000ea80000300a00 */
[----:B------:R-:W-:Y:S04]  /*55ba0*/  STL.64 [R1+0x5b0], R56 ;  /* 0x0005b03801007387 */ /* 0x000fe80000100a00 */
[----:B------:R0:W-:Y:S04]  /*55bb0*/  STL.64 [R1+0x5b8], R58 ;  /* 0x0005b83a01007387 */ /* 0x0001e80000100a00 */
[----:B0-----:R-:W2:Y:S04]  /*55bc0*/  LDL.LU.64 R58, [R1+0x5660] ;  /* 0x00566000013a7983 */ /* 0x001ea80000300a00 */
[----:B------:R-:W-:Y:S01]  /*55bd0*/  STL.64 [R1+0x55f8], R50 ;  /* 0x0055f83201007387 */ /* 0x000fe20000100a00 */
[----:B--2---:R-:W-:-:S15]  /*55be0*/  HMMA.16816.F32.BF16 R4, R12, R58, R4 ;  /* 0x0000003a0c04723c */ /* 0x004fde0000041804 */
[----:B------:R-:W-:-:S04]  /*55bf0*/  NOP ;  /* 0x0000000000007918 */ /* 0x000fc80000000000 */
[----:B------:R-:W-:Y:S04]  /*55c00*/  STL.64 [R1+0x5a0], R4 ;  /* 0x0005a00401007387 */ /* 0x000fe80000100a00 */
[----:B------:R0:W-:Y:S04]  /*55c10*/  STL.64 [R1+0x5a8], R6 ;  /* 0x0005a80601007387 */ /* 0x0001e80000100a00 */
[----:B0-----:R-:W2:Y:S04]  /*55c20*/  LDL.LU.64 R6, [R1+0x5658] ;  /* 0x0056580001067983 */ /* 0x001ea80000300a00 */
[----:B------:R0:W-:Y:S04]  /*55c30*/  STL.64 [R1+0x5600], R58 ;  /* 0x0056003a01007387 */ /* 0x0001e80000100a00 */
[----:B------:R-:W3:Y:S04]  /*55c40*/  LDL.LU R56, [R1+0x3d0] ;  /* 0x0003d00001387983 */ /* 0x000ee80000300800 */
[----:B------:R-:W3:Y:S04]  /*55c50*/  LDL.LU R57, [R1+0x3d4] ;  /* 0x0003d40001397983 */ /* 0x000ee80000300800 */
[----:B0-----:R-:W3:Y:S04]  /*55c60*/  LDL.LU R58, [R1+0x3d8] ;  /* 0x0003d800013a7983 */ /* 0x001ee80000300800 */
[----:B------:R-:W3:Y:S01]  /*55c70*/  LDL.LU R59, [R1+0x3dc] ;  /* 0x0003dc00013b7983 */ /* 0x000ee20000300800 */
[C---:B--2---:R-:W-:Y:S08]  /*55c80*/  HMMA.16816.F32.BF16 R36, R12.reuse, R6, R36 ;  /* 0x000000060c24723c */ /* 0x044ff00000041824 */
[----:B------:R-:W-:Y:S11]  /*55c90*/  HMMA.16816.F32.BF16 R12, R12, R10, R40 ;  /* 0x0000000a0c0c723c */ /* 0x000ff60000041828 */
[----:B------:R-:W-:Y:S01]  /*55ca0*/  STL.64 [R1+0x590], R36 ;  /* 0x0005902401007387 */ /* 0x000fe20000100a00 */
[----:B------:R-:W-:-:S03]  /*55cb0*/  IMAD.MOV.U32 R8, RZ, RZ, R39 ;  /* 0x000000ffff087224 */ /* 0x000fc600078e0027 */
[----:B------:R0:W-:Y:S04]  /*55cc0*/  STL [R1+0x598], R38 ;  /* 0x0005982601007387 */ /* 0x0001e80000100800 */
[----:B0-----:R-:W2:Y:S04]  /*55cd0*/  LDL.LU.64 R38, [R1+0x5650] ;  /* 0x0056500001267983 */ /* 0x001ea80000300a00 */
[----:B------:R-:W3:Y:S04]  /*55ce0*/  LDL.LU.64 R36, [R1+0x5648] ;  /* 0x0056480001247983 */ /* 0x000ee80000300a00 */
[----:B------:R0:W-:Y:S04]  /*55cf0*/  STL.64 [R1+0x5608], R6 ;  /* 0x0056080601007387 */ /* 0x0001e80000100a00 */
[----:B------:R-:W4:Y:S04]  /*55d00*/  LDL.LU R4, [R1+0x3f0] ;  /* 0x0003f00001047983 */ /* 0x000f280000300800 */
[----:B------:R-:W4:Y:S04]  /*55d10*/  LDL.LU R5, [R1+0x3f4] ;  /* 0x0003f40001057983 */ /* 0x000f280000300800 */
[----:B0-----:R-:W4:Y:S04]  /*55d20*/  LDL.LU R6, [R1+0x3f8] ;  /* 0x0003f80001067983 */ /* 0x001f280000300800 */
[----:B------:R-:W4:Y:S04]  /*55d30*/  LDL.LU R7, [R1+0x3fc] ;  /* 0x0003fc0001077983 */ /* 0x000f280000300800 */
[----:B------:R-:W4:Y:S04]  /*55d40*/  LDL.LU.64 R42, [R1+0x5640] ;  /* 0x00564000012a7983 */ /* 0x000f280000300a00 */
[----:B------:R-:W4:Y:S04]  /*55d50*/  LDL.LU.64 R40, [R1+0x5638] ;  /* 0x0056380001287983 */ /* 0x000f280000300a00 */
        /* <DEDUP_REMOVED lines=8> */
[----:B0-----:R-:W4:Y:S04]  /*55de0*/  LDL.LU R8, [R1+0x400] ;  /* 0x0004000001087983 */ /* 0x001f280000300800 */
[----:B------:R-:W4:Y:S04]  /*55df0*/  LDL.LU R9, [R1+0x404] ;  /* 0x0004040001097983 */ /* 0x000f280000300800 */
[----:B------:R-:W4:Y:S04]  /*55e00*/  LDL.LU R10, [R1+0x408] ;  /* 0x00040800010a7983 */ /* 0x000f280000300800 */
[----:B------:R-:W4:Y:S01]  /*55e10*/  LDL.LU R11, [R1+0x40c] ;  /* 0x00040c00010b7983 */ /* 0x000f220000300800 */
[----:B------:R-:W-:-:S03]  /*55e20*/  IMAD R45, R45, 0x110, RZ ;  /* 0x000001102d2d7824 */ /* 0x000fc600078e02ff */
[----:B--2---:R-:W-:Y:S04]  /*55e30*/  STL.64 [R1+0x5630], R38 ;  /* 0x0056302601007387 */ /* 0x004fe80000100a00 */
[----:B---3--:R-:W-:Y:S01]  /*55e40*/  STL.64 [R1+0x5628], R36 ;  /* 0x0056282401007387 */ /* 0x008fe20000100a00 */
[----:B----4-:R-:W-:-:S15]  /*55e50*/  HMMA.16816.F32.BF16 R8, R40, R38, R8 ;  /* 0x000000262808723c */ /* 0x010fde0000041808 */
[----:B------:R-:W-:-:S04]  /*55e60*/  NOP ;  /* 0x0000000000007918 */ /* 0x000fc80000000000 */
[----:B------:R-:W-:Y:S04]  /*55e70*/  STL.64 [R1+0x400], R8 ;  /* 0x0004000801007387 */ /* 0x000fe80000100a00 */
[----:B------:R0:W-:Y:S02]  /*55e80*/  STL.64 [R1+0x408], R10 ;  /* 0x0004080a01007387 */ /* 0x0001e40000100a00 */
[----:B0-----:R-:W-:Y:S01]  /*55e90*/  HMMA.16816.F32.BF16 R8, R40, R34, R4 ;  /* 0x000000222808723c */ /* 0x001fe20000041804 */
[----:B------:R-:W0:Y:S01]  /*55ea0*/  S2R R5, SR_TID.X ;  /* 0x0000000000057919 */ /* 0x000e220000002100 */
[----:B------:R-:W-:-:S15]  /*55eb0*/  STL.64 [R1+0x55e0], R34 ;  /* 0x0055e02201007387 */ /* 0x000fde0000100a00 */
[----:B------:R-:W-:Y:S02]  /*55ec0*/  NOP ;  /* 0x0000000000007918 */ /* 0x000fe40000000000 */
[----:B------:R-:W-:Y:S04]  /*55ed0*/  STL.64 [R1+0x3f0], R8 ;  /* 0x0003f00801007387 */ /* 0x000fe80000100a00 */
[----:B------:R1:W-:Y:S01]  /*55ee0*/  STL.64 [R1+0x3f8], R10 ;  /* 0x0003f80a01007387 */ /* 0x0003e20000100a00 */
[C---:B0-----:R-:W-:Y:S01]  /*55ef0*/  IMAD.SHL.U32 R4, R5.reuse, 0x2, RZ ;  /* 0x0000000205047824 */ /* 0x041fe200078e00ff */
[----:B-1----:R-:W-:Y:S01]  /*55f00*/  HMMA.16816.F32.BF16 R8, R40, R30, R12 ;  /* 0x0000001e2808723c */ /* 0x002fe2000004180c */
[----:B------:R-:W-:-:S03]  /*55f10*/  IMAD.SHL.U32 R5, R5, 0x80, RZ ;  /* 0x0000008005057824 */ /* 0x000fc600078e00ff */
[----:B------:R-:W-:-:S04]  /*55f20*/  LOP3.LUT R45, R45, 0x10, R4, 0x78, !PT ;  /* 0x000000102d2d7812 */ /* 0x000fc800078e7804 */
[----:B------:R-:W-:Y:S02]  /*55f30*/  LOP3.LUT R45, R45, 0x800, R5, 0xf8, !PT ;  /* 0x000008002d2d7812 */ /* 0x000fe400078ef805 */
[C---:B------:R-:W-:Y:S01]  /*55f40*/  HMMA.16816.F32.BF16 R4, R40.reuse, R26, R56 ;  /* 0x0000001a2804723c */ /* 0x040fe20000041838 */
[----:B------:R-:W-:Y:S08]  /*55f50*/  STL.64 [R1+0x55d8], R32 ;  /* 0x0055d82001007387 */ /* 0x000ff00000100a00 */
[----:B------:R-:W-:Y:S04]  /*55f60*/  STL.64 [R1+0x3e0], R8 ;  /* 0x0003e00801007387 */ /* 0x000fe80000100a00 */
[----:B------:R-:W-:Y:S04]  /*55f70*/  STL.64 [R1+0x3e8], R10 ;  /* 0x0003e80a01007387 */ /* 0x000fe80000100a00 */
[----:B------:R-:W-:Y:S04]  /*55f80*/  STL.64 [R1+0x55d0], R30 ;  /* 0x0055d01e01007387 */ /* 0x000fe80000100a00 */
[----:B------:R0:W-:Y:S04]  /*55f90*/  STL.64 [R1+0x55c8], R28 ;  /* 0x0055c81c01007387 */ /* 0x0001e80000100a00 */
[----:B------:R-:W-:Y:S04]  /*55fa0*/  STL.64 [R1+0x55c0], R26 ;  /* 0x0055c01a01007387 */ /* 0x000fe80000100a00 */
[----:B------:R-:W-:Y:S04]  /*55fb0*/  STL.64 [R1+0x55b8], R24 ;  /* 0x0055b81801007387 */ /* 0x000fe80000100a00 */
[----:B------:R-:W-:Y:S04]  /*55fc0*/  STL.64 [R1+0x3d0], R4 ;  /* 0x0003d00401007387 */ /* 0x000fe80000100a00 */
[----:B------:R1:W-:Y:S04]  /*55fd0*/  STL.64 [R1+0x3d8], R6 ;  /* 0x0003d80601007387 */ /* 0x0003e80000100a00 */
[----:B0-----:R-:W2:Y:S01]  /*55fe0*/  LDL.LU R28, [R1+0x690] ;  /* 0x00069000011c7983 */ /* 0x001ea20000300800 */
[----:B-1----:R-:W-:-:S15]  /*55ff0*/  HMMA.16816.F32.BF16 R4, R40, R22, R52 ;  /* 0x000000162804723c */ /* 0x002fde0000041834 */
[----:B------:R-:W-:-:S04]  /*56000*/  NOP ;  /* 0x0000000000007918 */ /* 0x000fc80000000000 */
[----:B------:R0:W-:Y:S04]  /*56010*/  STL.64 [R1+0x3c0], R4 ;  /* 0x0003c00401007387 */ /* 0x0001e80000100a00 */
[----:B------:R1:W-:Y:S04]  /*56020*/  STL.64 [R1+0x3c8], R6 ;  /* 0x0003c80601007387 */ /* 0x0003e80000100a00 */
[----:B------:R-:W2:Y:S04]  /*56030*/  LDL.LU R29, [R1+0x694] ;  /* 0x00069400011d7983 */ /* 0x000ea80000300800 */
[----:B------:R-:W2:Y:S04]  /*56040*/  LDL.LU R30, [R1+0x698] ;  /* 0x00069800011e7983 */ /* 0x000ea80000300800 */
[----:B------:R-:W2:Y:S04]  /*56050*/  LDL.LU R31, [R1+0x69c] ;  /* 0x00069c00011f7983 */ /* 0x000ea80000300800 */
        /* <DEDUP_REMOVED lines=8> */
[----:B0-----:R-:W2:Y:S04]  /*560e0*/  LDL.LU R4, [R1+0x6f0] ;  /* 0x0006f00001047983 */ /* 0x001ea80000300800 */
[----:B------:R-:W2:Y:S04]  /*560f0*/  LDL.LU R5, [R1+0x6f4] ;  /* 0x0006f40001057983 */ /* 0x000ea80000300800 */
[----:B-1----:R-:W2:Y:S04]  /*56100*/  LDL.LU R6, [R1+0x6f8] ;  /* 0x0006f80001067983 */ /* 0x002ea80000300800 */
[----:B------:R-:W2:Y:S04]  /*56110*/  LDL.LU R7, [R1+0x6fc] ;  /* 0x0006fc0001077983 */ /* 0x000ea80000300800 */
[----:B------:R-:W2:Y:S04]  /*56120*/  LDL.LU R36, [R1+0x710] ;  /* 0x0007100001247983 */ /* 0x000ea80000300800 */
[----:B------:R-:W2:Y:S04]  /*56130*/  LDL.LU R37, [R1+0x714] ;  /* 0x0007140001257983 */ /* 0x000ea80000300800 */
[----:B------:R-:W2:Y:S04]  /*56140*/  LDL.LU R38, [R1+0x718] ;  /* 0x0007180001267983 */ /* 0x000ea80000300800 */
        /* <DEDUP_REMOVED lines=9> */
[----:B------:R-:W4:Y:S04]  /*561e0*/  LDL.64 R50, [R1+0x38] ;  /* 0x0000380001327983 */ /* 0x000f280000100a00 */
[----:B------:R-:W4:Y:S04]  /*561f0*/  LDL.LU R32, [R1+0x3a0] ;  /* 0x0003a00001207983 */ /* 0x000f280000300800 */
[----:B------:R-:W4:Y:S04]  /*56200*/  LDL.LU R33, [R1+0x3a4] ;  /* 0x0003a40001217983 */ /* 0x000f280000300800 */
[----:B------:R-:W4:Y:S04]  /*56210*/  LDL.LU R34, [R1+0x3a8] ;  /* 0x0003a80001227983 */ /* 0x000f280000300800 */
[----:B------:R-:W4:Y:S04]  /*56220*/  LDL.LU R35, [R1+0x3ac] ;  /* 0x0003ac0001237983 */ /* 0x000f280000300800 */
[----:B------:R-:W-:Y:S04]  /*56230*/  STL.64 [R1+0x55b0], R22 ;  /* 0x0055b01601007387 */ /* 0x000fe80000100a00 */
[----:B------:R0:W-:Y:S01]  /*56240*/  STL.64 [R1+0x55a8], R20 ;  /* 0x0055a81401007387 */ /* 0x0001e20000100a00 */
[----:B------:R-:W-:-:S03]  /*56250*/  LOP3.LUT R45, R45, 0x40, RZ, 0x3c, !PT ;  /* 0x000000402d2d7812 */ /* 0x000fc600078e3cff */
[----:B0-----:R-:W4:Y:S04]  /*56260*/  LDL.LU R20, [R1+0x6b0] ;  /* 0x0006b00001147983 */ /* 0x001f280000300800 */
[----:B------:R-:W4:Y:S04]  /*56270*/  LDL.LU R21, [R1+0x6b4] ;  /* 0x0006b40001157983 */ /* 0x000f280000300800 */
[----:B------:R-:W4:Y:S04]  /*56280*/  LDL.LU R22, [R1+0x6b8] ;  /* 0x0006b80001167983 */ /* 0x000f280000300800 */
[----:B------:R-:W4:Y:S04]  /*56290*/  LDL.LU R23, [R1+0x6bc] ;  /* 0x0006bc0001177983 */ /* 0x000f280000300800 */
[----:B------:R-:W-:Y:S04]  /*562a0*/  STL.64 [R1+0x55a0], R18 ;  /* 0x0055a01201007387 */ /* 0x000fe80000100a00 */
[----:B------:R0:W-:Y:S01]  /*562b0*/  STL.64 [R1+0x5598], R16 ;  /* 0x0055981001007387 */ /* 0x0001e20000100a00 */
[----:B------:R-:W-:-:S02]  /*562c0*/  IMAD.MOV.U32 R54, RZ, RZ, R48 ;  /* 0x000000ffff367224 */ /* 0x000fc400078e0030 */
[----:B------:R-:W-:Y:S01]  /*562d0*/  IMAD.MOV.U32 R55, RZ, RZ, R44 ;  /* 0x000000ffff377224 */ /* 0x000fe200078e002c */
[----:B---3--:R-:W-:-:S15]  /*562e0*/  HMMA.16816.F32.BF16 R12, R40, R18, R12 ;  /* 0x00000012280c723c */ /* 0x008fde000004180c */
[----:B------:R-:W-:-:S04]  /*562f0*/  NOP ;  /* 0x0000000000007918 */ /* 0x000fc80000000000 */
[----:B------:R-:W-:Y:S04]  /*56300*/  STL.64 [R1+0x3b0], R12 ;  /* 0x0003b00c01007387 */ /* 0x000fe80000100a00 */
[----:B------:R-:W-:Y:S04]  /*56310*/  STL.64 [R1+0x3b8], R14 ;  /* 0x0003b80e01007387 */ /* 0x000fe80000100a00 */
[----:B------:R-:W1:Y:S04]  /*56320*/  LDSM.16.MT88.4 R12, [R45+UR5+0x1000] ;  /* 0x001000052d0c783b */ /* 0x000e680008004200 */
[----:B0-----:R-:W3:Y:S04]  /*56330*/  LDL.LU R16, [R1+0x6c0] ;  /* 0x0006c00001107983 */ /* 0x001ee80000300800 */
[----:B------:R-:W3:Y:S04]  /*56340*/  LDL.LU R17, [R1+0x6c4] ;  /* 0x0006c40001117983 */ /* 0x000ee80000300800 */
[----:B------:R-:W3:Y:S04]  /*56350*/  LDL.LU R18, [R1+0x6c8] ;  /* 0x0006c80001127983 */ /* 0x000ee80000300800 */
[----:B------:R-:W3:Y:S01]  /*56360*/  LDL.LU R19, [R1+0x6cc] ;  /* 0x0006cc0001137983 */ /* 0x000ee20000300800 */
[C---:B--2---:R-:W-:Y:S08]  /*56370*/  HMMA.16816.F32.BF16 R36, R40.reuse, R46, R36 ;  /* 0x0000002e2824723c */ /* 0x044ff00000041824 */
[C---:B----4-:R-:W-:Y:S01]  /*56380*/  HMMA.16816.F32.BF16 R52, R40.reuse, R54, R8 ;  /* 0x000000362834723c */ /* 0x050fe20000041808 */
[----:B-1----:R-:W-:Y:S04]  /*56390*/  STL.64 [R1+0x5520], R14 ;  /* 0x0055200e01007387 */ /* 0x002fe80000100a00 */
[----:B------:R-:W-:Y:S06]  /*563a0*/  STL.64 [R1+0x5518], R12 ;  /* 0x0055180c01007387 */ /* 0x000fec0000100a00 */
[----:B------:R-:W-:Y:S04]  /*563b0*/  STL.64 [R1+0x930], R36 ;  /* 0x0009302401007387 */ /* 0x000fe80000100a00 */
[----:B------:R0:W-:Y:S04]  /*563c0*/  STL.64 [R1+0x938], R38 ;  /* 0x0009382601007387 */ /* 0x0001e80000100a00 */
[----:B0-----:R-:W2:Y:S04]  /*563d0*/  LDL.LU.64 R38, [R1+0x5630] ;  /* 0x0056300001267983 */ /* 0x001ea80000300a00 */
[----:B------:R-:W4:Y:S04]  /*563e0*/  LDL.LU.64 R36, [R1+0x5628] ;  /* 0x0056280001247983 */ /* 0x000f280000300a00 */
[----:B------:R0:W-:Y:S04]  /*563f0*/  STL.64 [R1+0x5590], R46 ;  /* 0x0055902e01007387 */ /* 0x0001e80000100a00 */
[----:B------:R-:W-:Y:S04]  /*56400*/  STL [R1+0x5588], R45 ;  /* 0x0055882d01007387 */ /* 0x000fe80000100800 */
[----:B0-----:R-:W2:Y:S04]  /*56410*/  LDL.64 R46, [R1+0x28] ;  /* 0x00002800012e7983 */ /* 0x001ea80000100a00 */
[----:B------:R-:W2:Y:S04]  /*56420*/  LDL.LU.64 R10, [R1+0x5620] ;  /* 0x00562000010a7983 */ /* 0x000ea80000300a00 */
[----:B------:R-:W2:Y:S04]  /*56430*/  LDL.LU.64 R8, [R1+0x5618] ;  /* 0x0056180001087983 */ /* 0x000ea80000300a00 */
[----:B------:R-:W-:Y:S04]  /*56440*/  STL.64 [R1+0x710], R52 ;  /* 0x0007103401007387 */ /* 0x000fe80000100a00 */
[----:B------:R0:W-:Y:S04]  /*56450*/  STL.64 [R1+0x718], R54 ;  /* 0x0007183601007387 */ /* 0x0001e80000100a00 */
[----:B0-----:R-:W2:Y:S01]  /*56460*/  LDL.LU.64 R54, [R1+0x5610] ;  /* 0x0056100001367983 */ /* 0x001ea20000300a00 */
[----:B------:R-:W-:Y:S01]  /*56470*/  HMMA.16816.F32.BF16 R56, R40, R50, R56 ;  /* 0x000000322838723c */ /* 0x000fe20000041838 */
[----:B------:R-:W-:-:S02]  /*56480*/  IMAD.MOV.U32 R13, RZ, RZ, R50 ;  /* 0x000000ffff0d7224 */ /* 0x000fc400078e0032 */
[----:B------:R-:W-:-:S05]  /*56490*/  IMAD.MOV.U32 R12, RZ, RZ, R51 ;  /* 0x000000ffff0c7224 */ /* 0x000fca00078e0033 */
[----:B--2---:R-:W-:-:S15]  /*564a0*/  HMMA.16816.F32.BF16 R4, R40, R54, R4 ;  /* 0x000000362804723c */ /* 0x004fde0000041804 */
[----:B------:R-:W-:-:S04]  /*564b0*/  NOP ;  /* 0x0000000000007918 */ /* 0x000fc80000000000 */
[----:B------:R-:W-:Y:S04]  /*564c0*/  STL.64 [R1+0x700], R4 ;  /* 0x0007000401007387 */ /* 0x000fe80000100a00 */
[----:B------:R0:W-:Y:S04]  /*564d0*/  STL.64 [R1+0x708], R6 ;  /* 0x0007080601007387 */ /* 0x0001e80000100a00 */
[----:B0-----:R-:W2:Y:S04]  /*564e0*/  LDL.LU.64 R6, [R1+0x5608] ;  /* 0x0056080001067983 */ /* 0x001ea80000300a00 */
[----:B------:R0:W-:Y:S04]  /*564f0*/  STL.64 [R1+0x5568], R54 ;  /* 0x0055683601007387 */ /* 0x0001e80000100a00 */
[----:B------:R-:W2:Y:S04]  /*56500*/  LDL.LU R52, [R1+0x6d0] ;  /* 0x0006d00001347983 */ /* 0x000ea80000300800 */
[----:B------:R-:W2:Y:S04]  /*56510*/  LDL.LU R53, [R1+0x6d4] ;  /* 0x0006d40001357983 */ /* 0x000ea80000300800 */
[----:B0-----:R-:W2:Y:S04]  /*56520*/  LDL.LU R54, [R1+0x6d8] ;  /* 0x0006d80001367983 */ /* 0x001ea80000300800 */
[----:B------:R-:W2:Y:S04]  /*56530*/  LDL.LU R55, [R1+0x6dc] ;  /* 0x0006dc0001377983 */ /* 0x000ea80000300800 */
[----:B------:R-:W-:Y:S04]  /*56540*/  STL.64 [R1+0x6f0], R56 ;  /* 0x0006f03801007387 */ /* 0x000fe80000100a00 */
[----:B------:R0:W-:Y:S04]  /*56550*/  STL.64 [R1+0x6f8], R58 ;  /* 0x0006f83a01007387 */ /* 0x0001e80000100a00 */
[----:B0-----:R-:W4:Y:S04]  /*56560*/  LDL.LU.64 R58, [R1+0x5600] ;  /* 0x00560000013a7983 */ /* 0x001f280000300a00 */
[----:B------:R-:W4:Y:S01]  /*56570*/  LDL.LU.64 R50, [R1+0x55f8] ;  /* 0x0055f80001327983 */ /* 0x000f220000300a00 */
[----:B------:R-:W-:-:S02]  /*56580*/  IMAD.MOV.U32 R14, RZ, RZ, R3 ;  /* 0x000000ffff0e7224 */ /* 0x000fc400078e0003 */
[----:B------:R-:W-:Y:S02]  /*56590*/  IMAD.MOV.U32 R15, RZ, RZ, R2 ;  /* 0x000000ffff0f7224 */ /* 0x000fe400078e0002 */
[----:B------:R-:W-:Y:S02]  /*565a0*/  IMAD.MOV.U32 R5, RZ, RZ, R46 ;  /* 0x000000ffff057224 */ /* 0x000fe400078e002e */
[----:B------:R-:W-:Y:S01]  /*565b0*/  IMAD.MOV.U32 R4, RZ, RZ, R47 ;  /* 0x000000ffff047224 */ /* 0x000fe200078e002f */
[C---:B--2---:R-:W-:Y:S08]  /*565c0*/  HMMA.16816.F32.BF16 R52, R40.reuse, R46, R52 ;  /* 0x0000002e2834723c */ /* 0x044ff00000041834 */
[C---:B---3--:R-:W-:Y:S08]  /*565d0*/  HMMA.16816.F32.BF16 R44, R40.reuse, R14, R16 ;  /* 0x0000000e282c723c */ /* 0x048ff00000041810 */
[C---:B----4-:R-:W-:Y:S03]  /*565e0*/  HMMA.16816.F32.BF16 R16, R40.reuse, R50, R20 ;  /* 0x000000322810723c */ /* 0x050fe60000041814 */
[----:B------:R-:W-:Y:S04]  /*565f0*/  STL.64 [R1+0x6e0], R52 ;  /* 0x0006e03401007387 */ /* 0x000fe80000100a00 */
[----:B------:R-:W-:Y:S04]  /*56600*/  STL.64 [R1+0x6e8], R54 ;  /* 0x0006e83601007387 */ /* 0x000fe80000100a00 */
[----:B------:R-:W-:Y:S04]  /*56610*/  STL.64 [R1+0x5530], R14 ;  /* 0x0055300e01007387 */ /* 0x000fe80000100a00 */
[----:B------:R-:W-:Y:S04]  /*56620*/  STL.64 [R1+0x6d0], R44 ;  /* 0x0006d02c01007387 */ /* 0x000fe80000100a00 */
[----:B------:R-:W-:Y:S04]  /*56630*/  STL.64 [R1+0x6d8], R46 ;  /* 0x0006d82e01007387 */ /* 0x000fe80000100a00 */
[----:B------:R-:W-:Y:S04]  /*56640*/  STL.64 [R1+0x6c0], R16 ;  /* 0x0006c01001007387 */ /* 0x000fe80000100a00 */
[----:B------:R0:W-:Y:S02]  /*56650*/  STL.64 [R1+0x6c8], R18 ;  /* 0x0006c81201007387 */ /* 0x0001e40000100a00 */
[----:B0-----:R-:W-:Y:S01]  /*56660*/  HMMA.16816.F32.BF16 R16, R40, R58, R24 ;  /* 0x0000003a2810723c */ /* 0x001fe20000041818 */
[----:B------:R-:W-:-:S02]  /*56670*/  IMAD.MOV.U32 R3, RZ, RZ, R50 ;  /* 0x000000ffff037224 */ /* 0x000fc400078e0032 */
[----:B------:R-:W-:Y:S02]  /*56680*/  IMAD.MOV.U32 R2, RZ, RZ, R51 ;  /* 0x000000ffff027224 */ /* 0x000fe400078e0033 */
[----:B------:R-:W2:Y:S03]  /*56690*/  LDL.LU.64 R50, [R1+0x55f0] ;  /* 0x0055f00001327983 */ /* 0x000ea60000300a00 */
[C---:B------:R-:W-:Y:S01]  /*566a0*/  HMMA.16816.F32.BF16 R20, R40.reuse, R6, R28 ;  /* 0x000000062814723c */ /* 0x040fe2000004181c */
[----:B------:R-:W2:Y:S04]  /*566b0*/  LDL.LU.64 R48, [R1+0x55e8] ;  /* 0x0055e80001307983 */ /* 0x000ea80000300a00 */
[----:B------:R-:W-:Y:S06]  /*566c0*/  STL.64 [R1+0x5528], R58 ;  /* 0x0055283a01007387 */ /* 0x000fec0000100a00 */
[----:B------:R-:W-:Y:S04]  /*566d0*/  STL.64 [R1+0x6b0], R16 ;  /* 0x0006b01001007387 */ /* 0x000fe80000100a00 */
[----:B------:R0:W-:Y:S02]  /*566e0*/  STL.64 [R1+0x6b8], R18 ;  /* 0x0006b81201007387 */ /* 0x0001e40000100a00 */
[----:B0-----:R-:W-:Y:S02]  /*566f0*/  HMMA.16816.F32.BF16 R16, R40, R10, R32 ;  /* 0x0000000a2810723c */ /* 0x001fe40000041820 */
[----:B------:R0:W-:Y:S04]  /*56700*/  STL.64 [R1+0x5538], R6 ;  /* 0x0055380601007387 */ /* 0x0001e80000100a00 */
[----:B------:R-:W-:Y:S04]  /*56710*/  STL.64 [R1+0x6a0], R20 ;  /* 0x0006a01401007387 */ /* 0x000fe80000100a00 */
[----:B------:R-:W-:Y:S04]  /*56720*/  STL.64 [R1+0x6a8], R22 ;  /* 0x0006a81601007387 */ /* 0x000fe80000100a00 */
[----:B------:R1:W-:Y:S04]  /*56730*/  STL.64 [R1+0x5548], R10 ;  /* 0x0055480a01007387 */ /* 0x0003e80000100a00 */
[----:B------:R-:W-:Y:S04]  /*56740*/  STL.64 [R1+0x5540], R8 ;  /* 0x0055400801007387 */ /* 0x000fe80000100a00 */
[----:B------:R-:W-:Y:S04]  /*56750*/  STL.64 [R1+0x3a0], R16 ;  /* 0x0003a01001007387 */ /* 0x000fe80000100a00 */
[----:B------:R-:W-:Y:S04]  /*56760*/  STL.64 [R1+0x3a8], R18 ;  /* 0x0003a81201007387 */ /* 0x000fe80000100a00 */
[----:B------:R-:W3:Y:S04]  /*56770*/  LDL.LU R56, [R1+0x100] ;  /* 0x0001000001387983 */ /* 0x000ee80000300800 */
[----:B------:R-:W3:Y:S04]  /*56780*/  LDL.LU R57, [R1+0x104] ;  /* 0x0001040001397983 */ /* 0x000ee80000300800 */
[----:B------:R-:W4:Y:S04]  /*56790*/  LDL.LU R58, [R1+0x108] ;  /* 0x00010800013a7983 */ /* 0x000f280000300800 */
[----:B------:R-:W4:Y:S01]  /*567a0*/  LDL.LU R59, [R1+0x10c] ;  /* 0x00010c00013b7983 */ /* 0x000f220000300800 */
[----:B------:R-:W-:-:S02]  /*567b0*/  IMAD.MOV.U32 R14, RZ, RZ, R5 ;  /* 0x000000ffff0e7224 */ /* 0x000fc400078e0005 */
[----:B------:R-:W-:Y:S01]  /*567c0*/  IMAD.MOV.U32 R15, RZ, RZ, R4 ;  /* 0x000000ffff0f7224 */ /* 0x000fe200078e0004 */
[----:B----4-:R-:W-:Y:S04]  /*567d0*/  STL.64 [R1+0x5558], R58 ;  /* 0x0055583a01007387 */ /* 0x010fe80000100a00 */
[----:B---3--:R3:W-:Y:S04]  /*567e0*/  STL.64 [R1+0x5550], R56 ;  /* 0x0055503801007387 */ /* 0x0087e80000100a00 */
[----:B------:R-:W-:Y:S04]  /*567f0*/  STL.64 [R1+0x5560], R14 ;  /* 0x0055600e01007387 */ /* 0x000fe80000100a00 */
[----:B------:R-:W4:Y:S04]  /*56800*/  LDL.LU R4, [R1+0x110] ;  /* 0x0001100001047983 */ /* 0x000f280000300800 */
[----:B------:R-:W4:Y:S04]  /*56810*/  LDL.LU R5, [R1+0x114] ;  /* 0x0001140001057983 */ /* 0x000f280000300800 */
[----:B0-----:R-:W2:Y:S04]  /*56820*/  LDL.LU R6, [R1+0x118] ;  /* 0x0001180001067983 */ /* 0x001ea80000300800 */
[----:B------:R-:W2:Y:S01]  /*56830*/  LDL.LU R7, [R1+0x11c] ;  /* 0x00011c0001077983 */ /* 0x000ea20000300800 */
[----:B-1----:R-:W-:-:S02]  /*56840*/  IMAD.MOV.U32 R10, RZ, RZ, R13 ;  /* 0x000000ffff0a7224 */ /* 0x002fc400078e000d */
[----:B------:R-:W-:Y:S01]  /*56850*/  IMAD.MOV.U32 R11, RZ, RZ, R12 ;  /* 0x000000ffff0b7224 */ /* 0x000fe200078e000c */
[----:B--2---:R-:W-:Y:S04]  /*56860*/  STL.64 [R1+0x5578], R6 ;  /* 0x0055780601007387 */ /* 0x004fe80000100a00 */
[----:B----4-:R0:W-:Y:S04]  /*56870*/  STL.64 [R1+0x5570], R4 ;  /* 0x0055700401007387 */ /* 0x0101e80000100a00 */
[----:B------:R1:W-:Y:S04]  /*56880*/  STL.64 [R1+0x5580], R10 ;  /* 0x0055800a01007387 */ /* 0x0003e80000100a00 */
[----:B---3--:R-:W2:Y:S04]  /*56890*/  LDL.LU R56, [R1+0x120] ;  /* 0x0001200001387983 */ /* 0x008ea80000300800 */
[----:B------:R-:W2:Y:S04]  /*568a0*/  LDL.LU R57, [R1+0x124] ;  /* 0x0001240001397983 */ /* 0x000ea80000300800 */
[----:B------:R-:W2:Y:S04]  /*568b0*/  LDL.LU R58, [R1+0x128] ;  /* 0x00012800013a7983 */ /* 0x000ea80000300800 */
[----:B------:R-:W2:Y:S04]  /*568c0*/  LDL.LU R59, [R1+0x12c] ;  /* 0x00012c00013b7983 */ /* 0x000ea80000300800 */
[----:B0-----:R-:W3:Y:S04]  /*568d0*/  LDL.LU R4, [R1+0x140] ;  /* 0x0001400001047983 */ /* 0x001ee80000300800 */
[----:B------:R-:W3:Y:S04]  /*568e0*/  LDL.LU R5, [R1+0x144] ;  /* 0x0001440001057983 */ /* 0x000ee80000300800 */
[----:B------:R-:W3:Y:S04]  /*568f0*/  LDL.LU R6, [R1+0x148] ;  /* 0x0001480001067983 */ /* 0x000ee80000300800 */
[----:B------:R-:W3:Y:S04]  /*56900*/  LDL.LU R7, [R1+0x14c] ;  /* 0x00014c0001077983 */ /* 0x000ee80000300800 */
[----:B------:R-:W4:Y:S04]  /*56910*/  LDL.LU R32, [R1+0x1b0] ;  /* 0x0001b00001207983 */ /* 0x000f280000300800 */
[----:B------:R-:W4:Y:S04]  /*56920*/  LDL.LU R33, [R1+0x1b4] ;  /* 0x0001b40001217983 */ /* 0x000f280000300800 */
[----:B------:R-:W4:Y:S04]  /*56930*/  LDL.LU R34, [R1+0x1b8] ;  /* 0x0001b80001227983 */ /* 0x000f280000300800 */
        /* <DEDUP_REMOVED lines=25> */
[----:B------:R-:W3:Y:S04]  /*56ad0*/  LDL.64 R54, [R1+0x58] ;  /* 0x0000580001367983 */ /* 0x000ee80000100a00 */
        /* <DEDUP_REMOVED lines=8> */
[----:B----4-:R-:W-:-:S15]  /*56b60*/  HMMA.16816.F32.BF16 R32, R48, R38, R32 ;  /* 0x000000263020723c */ /* 0x010fde0000041820 */
[----:B------:R-:W-:-:S04]  /*56b70*/  NOP ;  /* 0x0000000000007918 */ /* 0x000fc80000000000 */
[----:B------:R-:W-:Y:S04]  /*56b80*/  STL.64 [R1+0x1b0], R32 ;  /* 0x0001b02001007387 */ /* 0x000fe80000100a00 */
[----:B------:R0:W-:Y:S04]  /*56b90*/  STL.64 [R1+0x1b8], R34 ;  /* 0x0001b82201007387 */ /* 0x0001e80000100a00 */
[----:B0-----:R-:W2:Y:S04]  /*56ba0*/  LDL.LU.64 R34, [R1+0x55e0] ;  /* 0x0055e00001227983 */ /* 0x001ea80000300a00 */
[----:B------:R-:W4:Y:S01]  /*56bb0*/  LDL.LU.64 R32, [R1+0x55d8] ;  /* 0x0055d80001207983 */ /* 0x000f220000300a00 */
[----:B--2---:R-:W-:-:S15]  /*56bc0*/  HMMA.16816.F32.BF16 R28, R48, R34, R28 ;  /* 0x00000022301c723c */ /* 0x004fde000004181c */
[----:B------:R-:W-:-:S04]  /*56bd0*/  NOP ;  /* 0x0000000000007918 */ /* 0x000fc80000000000 */
[----:B------:R-:W-:Y:S04]  /*56be0*/  STL.64 [R1+0x1a0], R28 ;  /* 0x0001a01c01007387 */ /* 0x000fe80000100a00 */
[----:B------:R0:W-:Y:S04]  /*56bf0*/  STL.64 [R1+0x1a8], R30 ;  /* 0x0001a81e01007387 */ /* 0x0001e80000100a00 */
[----:B0-----:R-:W2:Y:S04]  /*56c00*/  LDL.LU.64 R30, [R1+0x55d0] ;  /* 0x0055d000011e7983 */ /* 0x001ea80000300a00 */
[----:B------:R-:W3:Y:S04]  /*56c10*/  LDL.LU.64 R28, [R1+0x55c8] ;  /* 0x0055c800011c7983 */ /* 0x000ee80000300a00 */
[----:B------:R-:W-:Y:S04]  /*56c20*/  STL.64 [R1+0x5510], R34 ;  /* 0x0055102201007387 */ /* 0x000fe80000100a00 */
[----:B----4-:R-:W-:Y:S01]  /*56c30*/  STL.64 [R1+0x5508], R32 ;  /* 0x0055082001007387 */ /* 0x010fe20000100a00 */
[----:B--2---:R-:W-:-:S15]  /*56c40*/  HMMA.16816.F32.BF16 R24, R48, R30, R24 ;  /* 0x0000001e3018723c */ /* 0x004fde0000041818 */
[----:B------:R-:W-:-:S04]  /*56c50*/  NOP ;  /* 0x0000000000007918 */ /* 0x000fc80000000000 */
[----:B------:R-:W-:Y:S04]  /*56c60*/  STL.64 [R1+0x190], R24 ;  /* 0x0001901801007387 */ /* 0x000fe80000100a00 */
[----:B------:R0:W-:Y:S04]  /*56c70*/  STL.64 [R1+0x198], R26 ;  /* 0x0001981a01007387 */ /* 0x0001e80000100a00 */
[----:B0-----:R-:W2:Y:S04]  /*56c80*/  LDL.LU.64 R26, [R1+0x55c0] ;  /* 0x0055c000011a7983 */ /* 0x001ea80000300a00 */
[----:B------:R-:W4:Y:S04]  /*56c90*/  LDL.LU.64 R24, [R1+0x55b8] ;  /* 0x0055b80001187983 */ /* 0x000f280000300a00 */
[----:B------:R-:W-:Y:S04]  /*56ca0*/  STL.64 [R1+0x5500], R30 ;  /* 0x0055001e01007387 */ /* 0x000fe80000100a00 */
[----:B---3--:R0:W-:Y:S04]  /*56cb0*/  STL.64 [R1+0x54f8], R28 ;  /* 0x0054f81c01007387 */ /* 0x0081e80000100a00 */
[----:B0-----:R-:W3:Y:S04]  /*56cc0*/  LDL.LU R28, [R1+0xf0] ;  /* 0x0000f000011c7983 */ /* 0x001ee80000300800 */
[----:B------:R-:W3:Y:S04]  /*56cd0*/  LDL.LU R29, [R1+0xf4] ;  /* 0x0000f400011d7983 */ /* 0x000ee80000300800 */
[----:B------:R-:W3:Y:S04]  /*56ce0*/  LDL.LU R30, [R1+0xf8] ;  /* 0x0000f800011e7983 */ /* 0x000ee80000300800 */
[----:B------:R-:W3:Y:S01]  /*56cf0*/  LDL.LU R31, [R1+0xfc] ;  /* 0x0000fc00011f7983 */ /* 0x000ee20000300800 */
[----:B--2---:R-:W-:-:S15]  /*56d00*/  HMMA.16816.F32.BF16 R20, R48, R26, R20 ;  /* 0x0000001a3014723c */ /* 0x004fde0000041814 */
[----:B------:R-:W-:-:S04]  /*56d10*/  NOP ;  /* 0x0000000000007918 */ /* 0x000fc80000000000 */
[----:B------:R-:W-:Y:S04]  /*56d20*/  STL.64 [R1+0x180], R20 ;  /* 0x0001801401007387 */ /* 0x000fe80000100a00 */
[----:B------:R0:W-:Y:S04]  /*56d30*/  STL.64 [R1+0x188], R22 ;  /* 0x0001881601007387 */ /* 0x0001e80000100a00 */
[----:B0-----:R-:W2:Y:S04]  /*56d40*/  LDL.LU.64 R22, [R1+0x55b0] ;  /* 0x0055b00001167983 */ /* 0x001ea80000300a00 */
[----:B------:R-:W3:Y:S04]  /*56d50*/  LDL.LU.64 R20, [R1+0x55a8] ;  /* 0x0055a80001147983 */ /* 0x000ee80000300a00 */
[----:B------:R-:W-:Y:S04]  /*56d60*/  STL.64 [R1+0x54f0], R26 ;  /* 0x0054f01a01007387 */ /* 0x000fe80000100a00 */
[----:B----4-:R0:W-:Y:S04]  /*56d70*/  STL.64 [R1+0x54e8], R24 ;  /* 0x0054e81801007387 */ /* 0x0101e80000100a00 */
[----:B0-----:R-:W4:Y:S04]  /*56d80*/  LDL.LU R24, [R1+0xd0] ;  /* 0x0000d00001187983 */ /* 0x001f280000300800 */
[----:B------:R-:W4:Y:S04]  /*56d90*/  LDL.LU R25, [R1+0xd4] ;  /* 0x0000d40001197983 */ /* 0x000f280000300800 */
[----:B------:R-:W4:Y:S04]  /*56da0*/  LDL.LU R26, [R1+0xd8] ;  /* 0x0000d800011a7983 */ /* 0x000f280000300800 */
[----:B------:R-:W4:Y:S01]  /*56db0*/  LDL.LU R27, [R1+0xdc] ;  /* 0x0000dc00011b7983 */ /* 0x000f220000300800 */
        /* <DEDUP_REMOVED lines=10> */
[----:B0-----:R-:W2:Y:S01]  /*56e60*/  LDL.LU.64 R46, [R1+0x5590] ;  /* 0x00559000012e7983 */ /* 0x001ea20000300a00 */
[----:B------:R-:W-:Y:S03]  /*56e70*/  HMMA.16816.F32.BF16 R4, R48, R54, R4 ;  /* 0x000000363004723c */ /* 0x000fe60000041804 */
[----:B------:R-:W3:Y:S01]  /*56e80*/  LDL.LU R45, [R1+0x5588] ;  /* 0x00558800012d7983 */ /* 0x000ee20000300800 */
[----:B------:R-:W-:-:S02]  /*56e90*/  IMAD.MOV.U32 R34, RZ, RZ, R3 ;  /* 0x000000ffff227224 */ /* 0x000fc400078e0003 */
[----:B------:R-:W-:Y:S02]  /*56ea0*/  IMAD.MOV.U32 R35, RZ, RZ, R2 ;  /* 0x000000ffff237224 */ /* 0x000fe400078e0002 */
[----:B------:R-:W-:Y:S02]  /*56eb0*/  IMAD.MOV.U32 R3, RZ, RZ, R54 ;  /* 0x000000ffff037224 */ /* 0x000fe400078e0036 */
[----:B------:R-:W-:Y:S01]  /*56ec0*/  IMAD.MOV.U32 R2, RZ, RZ, R55 ;  /* 0x000000ffff027224 */ /* 0x000fe200078e0037 */
[----:B--2---:R-:W-:-:S15]  /*56ed0*/  HMMA.16816.F32.BF16 R8, R48, R46, R8 ;  /* 0x0000002e3008723c */ /* 0x004fde0000041808 */
[----:B------:R-:W-:-:S04]  /*56ee0*/  NOP ;  /* 0x0000000000007918 */ /* 0x000fc80000000000 */
[----:B------:R-:W-:Y:S04]  /*56ef0*/  STL.64 [R1+0x580], R8 ;  /* 0x0005800801007387 */ /* 0x000fe80000100a00 */
[----:B------:R0:W-:Y:S04]  /*56f00*/  STL.64 [R1+0x588], R10 ;  /* 0x0005880a01007387 */ /* 0x0001e80000100a00 */
[----:B0-----:R-:W2:Y:S04]  /*56f10*/  LDL.LU.64 R10, [R1+0x5580] ;  /* 0x00558000010a7983 */ /* 0x001ea80000300a00 */
[----:B------:R-:W-:Y:S04]  /*56f20*/  STL.64 [R1+0x150], R4 ;  /* 0x0001500401007387 */ /* 0x000fe80000100a00 */
[----:B------:R0:W-:Y:S04]  /*56f30*/  STL.64 [R1+0x158], R6 ;  /* 0x0001580601007387 */ /* 0x0001e80000100a00 */
[----:B0-----:R-:W2:Y:S04]  /*56f40*/  LDL.LU.64 R6, [R1+0x5578] ;  /* 0x0055780001067983 */ /* 0x001ea80000300a00 */
[----:B------:R-:W2:Y:S04]  /*56f50*/  LDL.LU.64 R4, [R1+0x5570] ;  /* 0x0055700001047983 */ /* 0x000ea80000300a00 */
[----:B------:R-:W2:Y:S02]  /*56f60*/  LDL.LU.64 R54, [R1+0x5568] ;  /* 0x0055680001367983 */ /* 0x000ea40000300a00 */
[----:B--2---:R-:W-:-:S15]  /*56f70*/  HMMA.16816.F32.BF16 R12, R48, R54, R12 ;  /* 0x00000036300c723c */ /* 0x004fde000004180c */
[----:B------:R-:W-:-:S04]  /*56f80*/  NOP ;  /* 0x0000000000007918 */ /* 0x000fc80000000000 */
[----:B------:R-:W-:Y:S04]  /*56f90*/  STL.64 [R1+0x140], R12 ;  /* 0x0001400c01007387 */ /* 0x000fe80000100a00 */
[----:B------:R0:W-:Y:S04]  /*56fa0*/  STL.64 [R1+0x148], R14 ;  /* 0x0001480e01007387 */ /* 0x0001e80000100a00 */
[----:B0-----:R-:W2:Y:S01]  /*56fb0*/  LDL.LU.64 R14, [R1+0x5560] ;  /* 0x00556000010e7983 */ /* 0x001ea20000300a00 */
[----:B------:R-:W-:Y:S03]  /*56fc0*/  HMMA.16816.F32.BF16 R8, R48, R10, R56 ;  /* 0x0000000a3008723c */ /* 0x000fe60000041838 */
[----:B------:R-:W3:Y:S04]  /*56fd0*/  LDL.LU.64 R58, [R1+0x5558] ;  /* 0x00555800013a7983 */ /* 0x000ee80000300a00 */
[----:B------:R-:W3:-:S12]  /*56fe0*/  LDL.LU.64 R56, [R1+0x5550] ;  /* 0x0055500001387983 */ /* 0x000ed80000300a00 */
[----:B------:R-:W-:Y:S04]  /*56ff0*/  STL.64 [R1+0x130], R8 ;  /* 0x0001300801007387 */ /* 0x000fe80000100a00 */
[----:B------:R0:W-:Y:S04]  /*57000*/  STL.64 [R1+0x138], R10 ;  /* 0x0001380a01007387 */ /* 0x0001e80000100a00 */
[----:B0-----:R-:W4:Y:S04]  /*57010*/  LDL.LU.64 R10, [R1+0x5548] ;  /* 0x00554800010a7983 */ /* 0x001f280000300a00 */
[----:B------:R-:W4:Y:S01]  /*57020*/  LDL.LU.64 R8, [R1+0x5540] ;  /* 0x0055400001087983 */ /* 0x000f220000300a00 */
[----:B--2---:R-:W-:Y:S03]  /*57030*/  HMMA.16816.F32.BF16 R12, R48, R14, R4 ;  /* 0x0000000e300c723c */ /* 0x004fe60000041804 */
[----:B------:R-:W2:-:S15]  /*57040*/  LDL.LU.64 R6, [R1+0x5538] ;  /* 0x0055380001067983 */ /* 0x000e9e0000300a00 */
[----:B------:R-:W-:Y:S01]  /*57050*/  NOP ;  /* 0x0000000000007918 */ /* 0x000fe20000000000 */
[----:B------:R-:W-:Y:S04]  /*57060*/  STL.64 [R1+0x120], R12 ;  /* 0x0001200c01007387 */ /* 0x000fe80000100a00 */
[----:B------:R0:W-:Y:S04]  /*57070*/  STL.64 [R1+0x128], R14 ;  /* 0x0001280e01007387 */ /* 0x0001e80000100a00 */
[----:B0-----:R-:W2:Y:S01]  /*57080*/  LDL.LU.64 R14, [R1+0x5530] ;  /* 0x00553000010e7983 */ /* 0x001ea20000300a00 */
[C---:B---3--:R-:W-:Y:S08]  /*57090*/  HMMA.16816.F32.BF16 R32, R48.reuse, R34, R28 ;  /* 0x000000223020723c */ /* 0x048ff0000004181c */
[----:B--2---:R-:W-:Y:S01]  /*570a0*/  HMMA.16816.F32.BF16 R12, R48, R14, R56 ;  /* 0x0000000e300c723c */ /* 0x004fe20000041838 */
[----:B------:R-:W2:-:S15]  /*570b0*/  LDL.LU.64 R58, [R1+0x5528] ;  /* 0x00552800013a7983 */ /* 0x000e9e0000300a00 */
[----:B------:R-:W-:-:S03]  /*570c0*/  NOP ;  /* 0x0000000000007918 */ /* 0x000fc60000000000 */
[----:B------:R-:W-:Y:S04]  /*570d0*/  STL.64 [R1+0x110], R12 ;  /* 0x0001100c01007387 */ /* 0x000fe80000100a00 */
[----:B------:R0:W-:Y:S04]  /*570e0*/  STL.64 [R1+0x118], R14 ;  /* 0x0001180e01007387 */ /* 0x0001e80000100a00 */
[----:B0-----:R-:W3:Y:S04]  /*570f0*/  LDL.LU.64 R14, [R1+0x5520] ;  /* 0x00552000010e7983 */ /* 0x001ee80000300a00 */
[----:B------:R-:W3:Y:S04]  /*57100*/  LDL.LU.64 R12, [R1+0x5518] ;  /* 0x00551800010c7983 */ /* 0x000ee80000300a00 */
[----:B------:R0:W-:Y:S04]  /*57110*/  STL.64 [R1+0x100], R32 ;  /* 0x0001002001007387 */ /* 0x0001e80000100a00 */
[----:B------:R1:W-:Y:S04]  /*57120*/  STL.64 [R1+0x108], R34 ;  /* 0x0001082201007387 */ /* 0x0003e80000100a00 */
[----:B0-----:R-:W3:Y:S01]  /*57130*/  LDL.LU R32, [R1+0x390] ;  /* 0x0003900001207983 */ /* 0x001ee20000300800 */
[----:B--2---:R-:W-:Y:S03]  /*57140*/  HMMA.16816.F32.BF16 R28, R48, R58, R40 ;  /* 0x0000003a301c723c */ /* 0x004fe60000041828 */
[----:B------:R-:W0:-:S15]  /*57150*/  LDSM.16.MT88.4 R40, [R45+UR5+0x1080] ;  /* 0x001080052d28783b */ /* 0x000e1e0008004200 */
[----:B------:R-:W-:Y:S01]  /*57160*/  NOP ;  /* 0x0000000000007918 */ /* 0x000fe20000000000 */
[----:B------:R-:W-:Y:S04]  /*57170*/  STL.64 [R1+0xf0], R28 ;  /* 0x0000f01c01007387 */ /* 0x000fe80000100a00 */
[----:B------:R-:W-:Y:S04]  /*57180*/  STL.64 [R1+0xf8], R30 ;  /* 0x0000f81e01007387 */ /* 0x000fe80000100a00 */
[----:B------:R-:W3:Y:S04]  /*57190*/  LDL.LU R33, [R1+0x394] ;  /* 0x0003940001217983 */ /* 0x000ee80000300800 */
[----:B-1----:R-:W3:Y:S04]  /*571a0*/  LDL.LU R34, [R1+0x398] ;  /* 0x0003980001227983 */ /* 0x002ee80000300800 */
[----:B------:R-:W3:Y:S04]  /*571b0*/  LDL.LU R35, [R1+0x39c] ;  /* 0x00039c0001237983 */ /* 0x000ee80000300800 */
[----:B------:R1:W-:Y:S04]  /*571c0*/  STL.64 [R1+0x54b0], R58 ;  /* 0x0054b03a01007387 */ /* 0x0003e80000100a00 */
[----:B------:R-:W2:Y:S04]  /*571d0*/  LDL.LU R56, [R1+0x570] ;  /* 0x0005700001387983 */ /* 0x000ea80000300800 */
[----:B------:R-:W2:Y:S04]  /*571e0*/  LDL.LU R57, [R1+0x574] ;  /* 0x0005740001397983 */ /* 0x000ea80000300800 */
[----:B-1----:R-:W2:Y:S04]  /*571f0*/  LDL.LU R58, [R1+0x578] ;  /* 0x00057800013a7983 */ /* 0x002ea80000300800 */
[----:B------:R-:W2:Y:S04]  /*57200*/  LDL.LU R59, [R1+0x57c] ;  /* 0x00057c00013b7983 */ /* 0x000ea80000300800 */
[----:B------:R-:W3:Y:S04]  /*57210*/  LDL.LU R28, [R1+0x380] ;  /* 0x00038000011c7983 */ /* 0x000ee80000300800 */
[----:B------:R-:W3:Y:S04]  /*57220*/  LDL.LU R29, [R1+0x384] ;  /* 0x00038400011d7983 */ /* 0x000ee80000300800 */
[----:B------:R-:W3:Y:S04]  /*57230*/  LDL.LU R30, [R1+0x388] ;  /* 0x00038800011e7983 */ /* 0x000ee80000300800 */
[----:B------:R-:W3:Y:S04]  /*57240*/  LDL.LU R31, [R1+0x38c] ;  /* 0x00038c00011f7983 */ /* 0x000ee80000300800 */
[----:B0-----:R-:W-:Y:S04]  /*57250*/  STL.64 [R1+0x5488], R42 ;  /* 0x0054882a01007387 */ /* 0x001fe80000100a00 */
[----:B------:R4:W-:Y:S02]  /*57260*/  STL.64 [R1+0x5480], R40 ;  /* 0x0054802801007387 */ /* 0x0009e40000100a00 */
[C---:B----4-:R-:W-:Y:S02]  /*57270*/  HMMA.16816.F32.BF16 R40, R48.reuse, R10, R24 ;  /* 0x0000000a3028723c */ /* 0x050fe40000041818 */
[----:B------:R-:W4:Y:S06]  /*57280*/  LDL.LU R24, [R1+0x370] ;  /* 0x0003700001187983 */ /* 0x000f2c0000300800 */
[----:B--2---:R-:W-:Y:S08]  /*57290*/  HMMA.16816.F32.BF16 R56, R48, R6, R56 ;  /* 0x000000063038723c */ /* 0x004ff00000041838 */
[C---:B---3--:R-:W-:Y:S11]  /*572a0*/  HMMA.16816.F32.BF16 R32, R12.reuse, R38, R32 ;  /* 0x000000260c20723c */ /* 0x048ff60000041820 */
[----:B------:R0:W-:Y:S04]  /*572b0*/  STL.64 [R1+0x570], R56 ;  /* 0x0005703801007387 */ /* 0x0001e80000100a00 */
[----:B------:R1:W-:Y:S04]  /*572c0*/  STL.64 [R1+0x578], R58 ;  /* 0x0005783a01007387 */ /* 0x0003e80000100a00 */
[----:B------:R-:W-:Y:S04]  /*572d0*/  STL.64 [R1+0xe0], R40 ;  /* 0x0000e02801007387 */ /* 0x000fe80000100a00 */
[----:B------:R-:W-:Y:S04]  /*572e0*/  STL.64 [R1+0xe8], R42 ;  /* 0x0000e82a01007387 */ /* 0x000fe80000100a00 */
[----:B------:R-:W4:Y:S04]  /*572f0*/  LDL.LU R25, [R1+0x374] ;  /* 0x0003740001197983 */ /* 0x000f280000300800 */
[----:B------:R-:W4:Y:S04]  /*57300*/  LDL.LU R26, [R1+0x378] ;  /* 0x00037800011a7983 */ /* 0x000f280000300800 */
[----:B------:R-:W4:Y:S04]  /*57310*/  LDL.LU R27, [R1+0x37c] ;  /* 0x00037c00011b7983 */ /* 0x000f280000300800 */
[----:B------:R-:W2:Y:S04]  /*57320*/  LDL.LU R48, [R1+0x330] ;  /* 0x0003300001307983 */ /* 0x000ea80000300800 */
[----:B------:R-:W2:Y:S04]  /*57330*/  LDL.LU R49, [R1+0x334] ;  /* 0x0003340001317983 */ /* 0x000ea80000300800 */
[----:B------:R-:W2:Y:S04]  /*57340*/  LDL.LU R50, [R1+0x338] ;  /* 0x0003380001327983 */ /* 0x000ea80000300800 */
[----:B------:R-:W2:Y:S04]  /*57350*/  LDL.LU R51, [R1+0x33c] ;  /* 0x00033c0001337983 */ /* 0x000ea80000300800 */
[----:B0-----:R-:W3:Y:S04]  /*57360*/  LDL.LU R56, [R1+0x670] ;  /* 0x0006700001387983 */ /* 0x001ee80000300800 */
[----:B------:R-:W3:Y:S04]  /*57370*/  LDL.LU R57, [R1+0x674] ;  /* 0x0006740001397983 */ /* 0x000ee80000300800 */
[----:B-1----:R-:W3:Y:S04]  /*57380*/  LDL.LU R58, [R1+0x678] ;  /* 0x00067800013a7983 */ /* 0x002ee80000300800 */
[----:B------:R-:W3:Y:S04]  /*57390*/  LDL.LU R59, [R1+0x67c] ;  /* 0x00067c00013b7983 */ /* 0x000ee80000300800 */
[----:B------:R-:W-:Y:S04]  /*573a0*/  STL.64 [R1+0x5498], R10 ;  /* 0x0054980a01007387 */ /* 0x000fe80000100a00 */
[----:B------:R0:W-:Y:S04]  /*573b0*/  STL.64 [R1+0x5490], R8 ;  /* 0x0054900801007387 */ /* 0x0001e80000100a00 */
[----:B0-----:R-:W2:Y:S04]  /*573c0*/  LDL.LU R8, [R1+0x680] ;  /* 0x0006800001087983 */ /* 0x001ea80000300800 */
[----:B------:R-:W2:Y:S04]  /*573d0*/  LDL.LU R9, [R1+0x684] ;  /* 0x0006840001097983 */ /* 0x000ea80000300800 */
[----:B------:R-:W2:Y:S04]  /*573e0*/  LDL.LU R10, [R1+0x688] ;  /* 0x00068800010a7983 */ /* 0x000ea80000300800 */
[----:B------:R-:W2:Y:S04]  /*573f0*/  LDL.LU R11, [R1+0x68c] ;  /* 0x00068c00010b7983 */ /* 0x000ea80000300800 */
[----:B------:R-:W-:Y:S04]  /*57400*/  STL.64 [R1+0x390], R32 ;  /* 0x0003902001007387 */ /* 0x000fe80000100a00 */
[----:B------:R0:W-:Y:S04]  /*57410*/  STL.64 [R1+0x398], R34 ;  /* 0x0003982201007387 */ /* 0x0001e80000100a00 */
[----:B0-----:R-:W2:Y:S04]  /*57420*/  LDL.LU.64 R34, [R1+0x5510] ;  /* 0x0055100001227983 */ /* 0x001ea80000300a00 */
[----:B------:R-:W3:Y:S04]  /*57430*/  LDL.LU.64 R32, [R1+0x5508] ;  /* 0x0055080001207983 */ /* 0x000ee80000300a00 */
[----:B------:R-:W-:Y:S04]  /*57440*/  STL.64 [R1+0x54a8], R38 ;  /* 0x0054a82601007387 */ /* 0x000fe80000100a00 */
[----:B------:R0:W-:Y:S04]  /*57450*/  STL.64 [R1+0x54a0], R36 ;  /* 0x0054a02401007387 */ /* 0x0001e80000100a00 */
        /* <DEDUP_REMOVED lines=8> */
[----:B0-----:R-:W4:Y:S04]  /*574e0*/  LDL.LU.64 R30, [R1+0x5500] ;  /* 0x00550000011e7983 */ /* 0x001f280000300a00 */
[----:B------:R-:W2:Y:S04]  /*574f0*/  LDL.LU.64 R28, [R1+0x54f8] ;  /* 0x0054f800011c7983 */ /* 0x000ea80000300a00 */
[----:B------:R-:W-:Y:S04]  /*57500*/  STL.64 [R1+0x54c0], R34 ;  /* 0x0054c02201007387 */ /* 0x000fe80000100a00 */
[----:B---3--:R0:W-:Y:S04]  /*57510*/  STL.64 [R1+0x54b8], R32 ;  /* 0x0054b82001007387 */ /* 0x0081e80000100a00 */
[----:B0-----:R-:W3:Y:S04]  /*57520*/  LDL.LU R32, [R1+0x350] ;  /* 0x0003500001207983 */ /* 0x001ee80000300800 */
[----:B------:R-:W3:Y:S04]  /*57530*/  LDL.LU R33, [R1+0x354] ;  /* 0x0003540001217983 */ /* 0x000ee80000300800 */
[----:B------:R-:W3:Y:S04]  /*57540*/  LDL.LU R34, [R1+0x358] ;  /* 0x0003580001227983 */ /* 0x000ee80000300800 */
[----:B------:R-:W3:Y:S01]  /*57550*/  LDL.LU R35, [R1+0x35c] ;  /* 0x00035c0001237983 */ /* 0x000ee20000300800 */
[----:B----4-:R-:W-:-:S15]  /*57560*/  HMMA.16816.F32.BF16 R24, R12, R30, R24 ;  /* 0x0000001e0c18723c */ /* 0x010fde0000041818 */
[----:B------:R-:W-:-:S04]  /*57570*/  NOP ;  /* 0x0000000000007918 */ /* 0x000fc80000000000 */
[----:B------:R-:W-:Y:S04]  /*57580*/  STL.64 [R1+0x370], R24 ;  /* 0x0003701801007387 */ /* 0x000fe80000100a00 */
[----:B------:R0:W-:Y:S04]  /*57590*/  STL.64 [R1+0x378], R26 ;  /* 0x0003781a01007387 */ /* 0x0001e80000100a00 */
[----:B0-----:R-:W4:Y:S04]  /*575a0*/  LDL.LU.64 R26, [R1+0x54f0] ;  /* 0x0054f000011a7983 */ /* 0x001f280000300a00 */
[----:B------:R-:W3:Y:S04]  /*575b0*/  LDL.LU.64 R24, [R1+0x54e8] ;  /* 0x0054e80001187983 */ /* 0x000ee80000300a00 */
[----:B------:R-:W-:Y:S04]  /*575c0*/  STL.64 [R1+0x54d0], R30 ;  /* 0x0054d01e01007387 */ /* 0x000fe80000100a00 */
[----:B--2---:R0:W-:Y:S04]  /*575d0*/  STL.64 [R1+0x54c8], R28 ;  /* 0x0054c81c01007387 */ /* 0x0041e80000100a00 */
[----:B0-----:R-:W2:Y:S04]  /*575e0*/  LDL.LU R28, [R1+0x360] ;  /* 0x00036000011c7983 */ /* 0x001ea80000300800 */
[----:B------:R-:W2:Y:S04]  /*575f0*/  LDL.LU R29, [R1+0x364] ;  /* 0x00036400011d7983 */ /* 0x000ea80000300800 */
[----:B------:R-:W2:Y:S04]  /*57600*/  LDL.LU R30, [R1+0x368] ;  /* 0x00036800011e7983 */ /* 0x000ea80000300800 */
[----:B------:R-:W2:Y:S01]  /*57610*/  LDL.LU R31, [R1+0x36c] ;  /* 0x00036c00011f7983 */ /* 0x000ea20000300800 */
[----:B------:R-:W-:-:S02]  /*57620*/  IMAD.MOV.U32 R42, RZ, RZ, R3 ;  /* 0x000000ffff2a7224 */ /* 0x000fc400078e0003 */
[----:B------:R-:W-:Y:S01]  /*57630*/  IMAD.MOV.U32 R43, RZ, RZ, R2 ;  /* 0x000000ffff2b7224 */ /* 0x000fe200078e0002 */
[----:B----4-:R-:W-:Y:S04]  /*57640*/  STL.64 [R1+0x54e0], R26 ;  /* 0x0054e01a01007387 */ /* 0x010fe80000100a00 */
[----:B---3--:R0:W-:Y:S01]  /*57650*/  STL.64 [R1+0x54d8], R24 ;  /* 0x0054d81801007387 */ /* 0x0081e20000100a00 */
[C---:B--2---:R-:W-:Y:S08]  /*57660*/  HMMA.16816.F32.BF16 R28, R12.reuse, R26, R28 ;  /* 0x0000001a0c1c723c */ /* 0x044ff0000004181c */
[C---:B0-----:R-:W-:Y:S11]  /*57670*/  HMMA.16816.F32.BF16 R24, R12.reuse, R18, R36 ;  /* 0x000000120c18723c */ /* 0x041ff60000041824 */
[----:B------:R-:W-:Y:S04]  /*57680*/  STL.64 [R1+0x360], R28 ;  /* 0x0003601c01007387 */ /* 0x000fe80000100a00 */
[----:B------:R0:W-:Y:S02]  /*57690*/  STL.64 [R1+0x368], R30 ;  /* 0x0003681e01007387 */ /* 0x0001e40000100a00 */
[----:B0-----:R-:W-:Y:S02]  /*576a0*/  HMMA.16816.F32.BF16 R28, R12, R22, R32 ;  /* 0x000000160c1c723c */ /* 0x001fe40000041820 */
[----:B------:R-:W-:-:S15]  /*576b0*/  STL.64 [R1+0x5478], R18 ;  /* 0x0054781201007387 */ /* 0x000fde0000100a00 */
[----:B------:R-:W-:Y:S02]  /*576c0*/  NOP ;  /* 0x0000000000007918 */ /* 0x000fe40000000000 */
[----:B------:R-:W-:Y:S04]  /*576d0*/  STL.64 [R1+0x350], R28 ;  /* 0x0003501c01007387 */ /* 0x000fe80000100a00 */
[----:B------:R-:W-:Y:S04]  /*576e0*/  STL.64 [R1+0x358], R30 ;  /* 0x0003581e01007387 */ /* 0x000fe80000100a00 */
[----:B------:R0:W-:Y:S04]  /*576f0*/  STL.64 [R1+0x5470], R16 ;  /* 0x0054701001007387 */ /* 0x0001e80000100a00 */
[----:B------:R-:W-:Y:S04]  /*57700*/  STL.64 [R1+0x340], R24 ;  /* 0x0003401801007387 */ /* 0x000fe80000100a00 */
[----:B------:R1:W-:Y:S04]  /*57710*/  STL.64 [R1+0x348], R26 ;  /* 0x0003481a01007387 */ /* 0x0003e80000100a00 */
[----:B0-----:R-:W2:Y:S01]  /*57720*/  LDL.LU R16, [R1+0x650] ;  /* 0x0006500001107983 */ /* 0x001ea20000300800 */
[----:B-1----:R-:W-:Y:S03]  /*57730*/  HMMA.16816.F32.BF16 R24, R12, R46, R48 ;  /* 0x0000002e0c18723c */ /* 0x002fe60000041830 */
[----:B------:R-:W0:-:S15]  /*57740*/  LDSM.16.MT88.4 R48, [R61+UR5+0x1000] ;  /* 0x001000053d30783b */ /* 0x000e1e0008004200 */
[----:B------:R-:W-:Y:S01]  /*57750*/  NOP ;  /* 0x0000000000007918 */ /* 0x000fe20000000000 */
[----:B------:R-:W-:Y:S04]  /*57760*/  STL.64 [R1+0x330], R24 ;  /* 0x0003301801007387 */ /* 0x000fe80000100a00 */
[----:B------:R1:W-:Y:S04]  /*57770*/  STL.64 [R1+0x338], R26 ;  /* 0x0003381a01007387 */ /* 0x0003e80000100a00 */
[----:B------:R-:W2:Y:S04]  /*57780*/  LDL.LU R17, [R1+0x654] ;  /* 0x0006540001117983 */ /* 0x000ea80000300800 */
[----:B------:R-:W2:Y:S01]  /*57790*/  LDL.LU R18, [R1+0x658] ;  /* 0x0006580001127983 */ /* 0x000ea20000300800 */
[C---:B-1----:R-:W-:Y:S03]  /*577a0*/  HMMA.16816.F32.BF16 R24, R12.reuse, R42, R8 ;  /* 0x0000002a0c18723c */ /* 0x042fe60000041808 */
[----:B------:R-:W2:Y:S05]  /*577b0*/  LDL.LU R19, [R1+0x65c] ;  /* 0x00065c0001137983 */ /* 0x000eaa0000300800 */
[----:B------:R-:W-:Y:S01]  /*577c0*/  HMMA.16816.F32.BF16 R8, R12, R54, R56 ;  /* 0x000000360c08723c */ /* 0x000fe20000041838 */
[----:B------:R1:W-:Y:S04]  /*577d0*/  STL.64 [R1+0x5468], R46 ;  /* 0x0054682e01007387 */ /* 0x0003e80000100a00 */
[----:B-1----:R-:W2:Y:S04]  /*577e0*/  LDL.64 R46, [R1+0x28] ;  /* 0x00002800012e7983 */ /* 0x002ea80000100a00 */
[----:B0-----:R0:W-:Y:S04]  /*577f0*/  STL.64 [R1+0x53f0], R50 ;  /* 0x0053f03201007387 */ /* 0x0011e80000100a00 */
[----:B------:R-:W-:Y:S04]  /*57800*/  STL.64 [R1+0x53e8], R48 ;  /* 0x0053e83001007387 */ /* 0x000fe80000100a00 */
[----:B0-----:R-:W3:Y:S04]  /*57810*/  LDL.64 R50, [R1+0x38] ;  /* 0x0000380001327983 */ /* 0x001ee80000100a00 */
[----:B------:R-:W4:Y:S04]  /*57820*/  LDL.LU R36, [R1+0x620] ;  /* 0x0006200001247983 */ /* 0x000f280000300800 */
[----:B------:R0:W-:Y:S04]  /*57830*/  STL.64 [R1+0x690], R24 ;  /* 0x0006901801007387 */ /* 0x0001e80000100a00 */
[----:B------:R1:W-:Y:S04]  /*57840*/  STL.64 [R1+0x698], R26 ;  /* 0x0006981a01007387 */ /* 0x0003e80000100a00 */
[----:B------:R0:W-:Y:S04]  /*57850*/  STL.64 [R1+0x680], R8 ;  /* 0x0006800801007387 */ /* 0x0001e80000100a00 */
[----:B------:R0:W-:Y:S04]  /*57860*/  STL.64 [R1+0x688], R10 ;  /* 0x0006880a01007387 */ /* 0x0001e80000100a00 */
[----:B------:R-:W4:Y:S04]  /*57870*/  LDL.LU R37, [R1+0x624] ;  /* 0x0006240001257983 */ /* 0x000f280000300800 */
[----:B------:R-:W4:Y:S04]  /*57880*/  LDL.LU R38, [R1+0x628] ;  /* 0x0006280001267983 */ /* 0x000f280000300800 */
[----:B------:R-:W4:Y:S04]  /*57890*/  LDL.LU R39, [R1+0x62c] ;  /* 0x00062c0001277983 */ /* 0x000f280000300800 */
[----:B0-----:R-:W2:Y:S04]  /*578a0*/  LDL.LU R24, [R1+0x640] ;  /* 0x0006400001187983 */ /* 0x001ea80000300800 */
[----:B------:R-:W2:Y:S04]  /*578b0*/  LDL.LU R25, [R1+0x644] ;  /* 0x0006440001197983 */ /* 0x000ea80000300800 */
[----:B-1----:R-:W2:Y:S04]  /*578c0*/  LDL.LU R26, [R1+0x648] ;  /* 0x00064800011a7983 */ /* 0x002ea80000300800 */
[----:B------:R-:W2:Y:S04]  /*578d0*/  LDL.LU R27, [R1+0x64c] ;  /* 0x00064c00011b7983 */ /* 0x000ea80000300800 */
[----:B------:R-:W2:Y:S04]  /*578e0*/  LDL.64 R30, [R1+0x18] ;  /* 0x00001800011e7983 */ /* 0x000ea80000100a00 */
        /* <DEDUP_REMOVED lines=13> */
[----:B------:R0:W-:Y:S04]  /*579c0*/  STL.64 [R1+0x5458], R54 ;  /* 0x0054583601007387 */ /* 0x0001e80000100a00 */
[----:B------:R-:W4:Y:S04]  /*579d0*/  LDL.LU R52, [R1+0x660] ;  /* 0x0006600001347983 */ /* 0x000f280000300800 */
[----:B------:R-:W4:Y:S04]  /*579e0*/  LDL.LU R53, [R1+0x664] ;  /* 0x0006640001357983 */ /* 0x000f280000300800 */
[----:B0-----:R-:W4:Y:S04]  /*579f0*/  LDL.LU R54, [R1+0x668] ;  /* 0x0006680001367983 */ /* 0x001f280000300800 */
[----:B------:R-:W4:Y:S01]  /*57a00*/  LDL.LU R55, [R1+0x66c] ;  /* 0x00066c0001377983 */ /* 0x000f220000300800 */
[----:B---3--:R-:W-:-:S02]  /*57a10*/  IMAD.MOV.U32 R5, RZ, RZ, R50 ;  /* 0x000000ffff057224 */ /* 0x008fc400078e0032 */
[----:B------:R-:W-:Y:S01]  /*57a20*/  IMAD.MOV.U32 R4, RZ, RZ, R51 ;  /* 0x000000ffff047224 */ /* 0x000fe200078e0033 */
[C---:B--2---:R-:W-:Y:S08]  /*57a30*/  HMMA.16816.F32.BF16 R24, R12.reuse, R30, R24 ;  /* 0x0000001e0c18723c */ /* 0x044ff00000041818 */
[----:B----4-:R-:W-:Y:S01]  /*57a40*/  HMMA.16816.F32.BF16 R32, R12, R58, R32 ;  /* 0x0000003a0c20723c */ /* 0x010fe20000041820 */
[----:B------:R-:W-:-:S02]  /*57a50*/  IMAD.MOV.U32 R3, RZ, RZ, R58 ;  /* 0x000000ffff037224 */ /* 0x000fc400078e003a */
[----:B------:R-:W-:-:S05]  /*57a60*/  IMAD.MOV.U32 R2, RZ, RZ, R59 ;  /* 0x000000ffff027224 */ /* 0x000fca00078e003b */
[C---:B------:R-:W-:Y:S08]  /*57a70*/  HMMA.16816.F32.BF16 R52, R12.reuse, R50, R52 ;  /* 0x000000320c34723c */ /* 0x040ff00000041834 */
[----:B------:R-:W-:Y:S11]  /*57a80*/  HMMA.16816.F32.BF16 R48, R12, R46, R16 ;  /* 0x0000002e0c30723c */ /* 0x000ff60000041810 */
[----:B------:R0:W-:Y:S04]  /*57a90*/  STL.64 [R1+0x670], R52 ;  /* 0x0006703401007387 */ /* 0x0001e80000100a00 */
[----:B------:R1:W-:Y:S04]  /*57aa0*/  STL.64 [R1+0x678], R54 ;  /* 0x0006783601007387 */ /* 0x0003e80000100a00 */
[----:B------:R2:W-:Y:S04]  /*57ab0*/  STL.64 [R1+0x660], R48 ;  /* 0x0006603001007387 */ /* 0x0005e80000100a00 */
[----:B------:R3:W-:Y:S04]  /*57ac0*/  STL.64 [R1+0x668], R50 ;  /* 0x0006683201007387 */ /* 0x0007e80000100a00 */
[----:B0-----:R-:W4:Y:S04]  /*57ad0*/  LDL.LU R52, [R1+0x550] ;  /* 0x0005500001347983 */ /* 0x001f280000300800 */
[----:B------:R-:W4:Y:S04]  /*57ae0*/  LDL.LU R53, [R1+0x554] ;  /* 0x0005540001357983 */ /* 0x000f280000300800 */
[----:B-1----:R-:W4:Y:S04]  /*57af0*/  LDL.LU R54, [R1+0x558] ;  /* 0x0005580001367983 */ /* 0x002f280000300800 */
[----:B------:R-:W4:Y:S04]  /*57b00*/  LDL.LU R55, [R1+0x55c] ;  /* 0x00055c0001377983 */ /* 0x000f280000300800 */
[----:B--2---:R-:W2:Y:S04]  /*57b10*/  LDL.LU R48, [R1+0x540] ;  /* 0x0005400001307983 */ /* 0x004ea80000300800 */
[----:B------:R-:W2:Y:S01]  /*57b20*/  LDL.LU R49, [R1+0x544] ;  /* 0x0005440001317983 */ /* 0x000ea20000300800 */
[----:B------:R-:W-:-:S03]  /*57b30*/  IMAD.MOV.U32 R17, RZ, RZ, R46 ;  /* 0x000000ffff117224 */ /* 0x000fc600078e002e */
[----:B---3--:R-:W2:Y:S01]  /*57b40*/  LDL.LU R50, [R1+0x548] ;  /* 0x0005480001327983 */ /* 0x008ea20000300800 */
[----:B------:R-:W-:-:S03]  /*57b50*/  IMAD.MOV.U32 R16, RZ, RZ, R47 ;  /* 0x000000ffff107224 */ /* 0x000fc600078e002f */
[----:B------:R-:W2:Y:S04]  /*57b60*/  LDL.LU R51, [R1+0x54c] ;  /* 0x00054c0001337983 */ /* 0x000ea80000300800 */
[----:B------:R-:W3:Y:S04]  /*57b70*/  LDL.LU R44, [R1+0x530] ;  /* 0x00053000012c7983 */ /* 0x000ee80000300800 */
[----:B------:R-:W3:Y:S04]  /*57b80*/  LDL.LU R45, [R1+0x534] ;  /* 0x00053400012d7983 */ /* 0x000ee80000300800 */
[----:B------:R-:W3:Y:S04]  /*57b90*/  LDL.LU R46, [R1+0x538] ;  /* 0x00053800012e7983 */ /* 0x000ee80000300800 */
[----:B------:R-:W3:Y:S01]  /*57ba0*/  LDL.LU R47, [R1+0x53c] ;  /* 0x00053c00012f7983 */ /* 0x000ee20000300800 */
[----:B------:R-:W-:-:S03]  /*57bb0*/  IMAD.MOV.U32 R19, RZ, RZ, R30 ;  /* 0x000000ffff137224 */ /* 0x000fc600078e001e */
[----:B------:R-:W-:Y:S01]  /*57bc0*/  STL.64 [R1+0x650], R24 ;  /* 0x0006501801007387 */ /* 0x000fe20000100a00 */
[----:B------:R-:W-:-:S03]  /*57bd0*/  IMAD.MOV.U32 R18, RZ, RZ, R31 ;  /* 0x000000ffff127224 */ /* 0x000fc600078e001f */
[----:B------:R0:W-:Y:S04]  /*57be0*/  STL.64 [R1+0x658], R26 ;  /* 0x0006581a01007387 */ /* 0x0001e80000100a00 */
[----:B0-----:R-:W3:Y:S04]  /*57bf0*/  LDL.LU.64 R26, [R1+0x54e0] ;  /* 0x0054e000011a7983 */ /* 0x001ee80000300a00 */
[----:B------:R-:W2:Y:S04]  /*57c00*/  LDL.LU.64 R24, [R1+0x54d8] ;  /* 0x0054d80001187983 */ /* 0x000ea80000300a00 */
[----:B------:R-:W2:Y:S04]  /*57c10*/  LDL.LU.64 R30, [R1+0x54d0] ;  /* 0x0054d000011e7983 */ /* 0x000ea80000300a00 */
[----:B------:R-:W2:Y:S04]  /*57c20*/  LDL.LU.64 R28, [R1+0x54c8] ;  /* 0x0054c800011c7983 */ /* 0x000ea80000300a00 */
[----:B------:R-:W-:Y:S04]  /*57c30*/  STL.64 [R1+0x640], R32 ;  /* 0x0006402001007387 */ /* 0x000fe80000100a00 */
[----:B------:R0:W-:Y:S04]  /*57c40*/  STL.64 [R1+0x648], R34 ;  /* 0x0006482201007387 */ /* 0x0001e80000100a00 */
[----:B0-----:R-:W4:Y:S04]  /*57c50*/  LDL.LU.64 R34, [R1+0x54c0] ;  /* 0x0054c00001227983 */ /* 0x001f280000300a00 */
[----:B------:R-:W2:Y:S04]  /*57c60*/  LDL.LU.64 R32, [R1+0x54b8] ;  /* 0x0054b80001207983 */ /* 0x000ea80000300a00 */
[----:B------:R-:W2:Y:S01]  /*57c70*/  LDL.LU.64 R58, [R1+0x54b0] ;  /* 0x0054b000013a7983 */ /* 0x000ea20000300a00 */
[C---:B------:R-:W-:Y:S08]  /*57c80*/  HMMA.16816.F32.BF16 R8, R12.reuse, R6, R8 ;  /* 0x000000060c08723c */ /* 0x040ff00000041808 */
[----:B--2---:R-:W-:-:S15]  /*57c90*/  HMMA.16816.F32.BF16 R36, R12, R58, R36 ;  /* 0x0000003a0c24723c */ /* 0x004fde0000041824 */
[----:B------:R-:W-:-:S04]  /*57ca0*/  NOP ;  /* 0x0000000000007918 */ /* 0x000fc80000000000 */
[----:B------:R-:W-:Y:S04]  /*57cb0*/  STL.64 [R1+0x630], R36 ;  /* 0x0006302401007387 */ /* 0x000fe80000100a00 */
[----:B------:R0:W-:Y:S04]  /*57cc0*/  STL.64 [R1+0x638], R38 ;  /* 0x0006382601007387 */ /* 0x0001e80000100a00 */
[----:B0-----:R-:W2:Y:S04]  /*57cd0*/  LDL.LU.64 R38, [R1+0x54a8] ;  /* 0x0054a80001267983 */ /* 0x001ea80000300a00 */
[----:B------:R-:W2:Y:S04]  /*57ce0*/  LDL.LU.64 R36, [R1+0x54a0] ;  /* 0x0054a00001247983 */ /* 0x000ea80000300a00 */
[----:B------:R0:W-:Y:S04]  /*57cf0*/  STL.64 [R1+0x5408], R58 ;  /* 0x0054083a01007387 */ /* 0x0001e80000100a00 */
[----:B------:R-:W2:Y:S04]  /*57d00*/  LDL.LU R56, [R1+0x560] ;  /* 0x0005600001387983 */ /* 0x000ea80000300800 */
[----:B------:R-:W2:Y:S04]  /*57d10*/  LDL.LU R57, [R1+0x564] ;  /* 0x0005640001397983 */ /* 0x000ea80000300800 */
[----:B0-----:R-:W2:Y:S04]  /*57d20*/  LDL.LU R58, [R1+0x568] ;  /* 0x00056800013a7983 */ /* 0x001ea80000300800 */
[----:B------:R-:W2:Y:S04]  /*57d30*/  LDL.LU R59, [R1+0x56c] ;  /* 0x00056c00013b7983 */ /* 0x000ea80000300800 */
[----:B------:R-:W-:Y:S04]  /*57d40*/  STL.64 [R1+0x620], R8 ;  /* 0x0006200801007387 */ /* 0x000fe80000100a00 */
[----:B------:R0:W-:Y:S04]  /*57d50*/  STL.64 [R1+0x628], R10 ;  /* 0x0006280a01007387 */ /* 0x0001e80000100a00 */
[----:B0-----:R-:W2:Y:S04]  /*57d60*/  LDL.LU.64 R10, [R1+0x5498] ;  /* 0x00549800010a7983 */ /* 0x001ea80000300a00 */
[----:B------:R-:W3:Y:S04]  /*57d70*/  LDL.LU.64 R8, [R1+0x5490] ;  /* 0x0054900001087983 */ /* 0x000ee80000300a00 */
[----:B------:R-:W-:Y:S01]  /*57d80*/  STL.64 [R1+0x5410], R6 ;  /* 0x0054100601007387 */ /* 0x000fe20000100a00 */
[----:B--2---:R-:W-:Y:S03]  /*57d90*/  HMMA.16816.F32.BF16 R12, R12, R10, R40 ;  /* 0x0000000a0c0c723c */ /* 0x004fe60000041828 */
[----:B------:R-:W2:Y:S04]  /*57da0*/  LDL.LU.64 R42, [R1+0x5488] ;  /* 0x00548800012a7983 */ /* 0x000ea80000300a00 */
[----:B------:R-:W2:Y:S04]  /*57db0*/  LDL.LU.64 R40, [R1+0x5480] ;  /* 0x0054800001287983 */ /* 0x000ea80000300a00 */
[----:B------:R-:W-:Y:S04]  /*57dc0*/  STL.64 [R1+0x5400], R10 ;  /* 0x0054000a01007387 */ /* 0x000fe80000100a00 */
[----:B---3--:R-:W-:Y:S04]  /*57dd0*/  STL.64 [R1+0x53f8], R8 ;  /* 0x0053f80801007387 */ /* 0x008fe80000100a00 */
[----:B------:R-:W-:Y:S04]  /*57de0*/  STL.64 [R1+0x320], R12 ;  /* 0x0003200c01007387 */ /* 0x000fe80000100a00 */
[----:B------:R-:W-:Y:S04]  /*57df0*/  STL.64 [R1+0x328], R14 ;  /* 0x0003280e01007387 */ /* 0x000fe80000100a00 */
[----:B------:R-:W0:Y:S04]  /*57e00*/  LDSM.16.MT88.4 R12, [R61+UR5+0x1080] ;  /* 0x001080053d0c783b */ /* 0x000e280008004200 */
[----:B0-----:R0:W-:Y:S04]  /*57e10*/  STL.64 [R1+0x5310], R14 ;  /* 0x0053100e01007387 */ /* 0x0011e80000100a00 */
[----:B------:R-:W-:Y:S04]  /*57e20*/  STL.64 [R1+0x5308], R12 ;  /* 0x0053080c01007387 */ /* 0x000fe80000100a00 */
[----:B0-----:R-:W3:Y:S01]  /*57e30*/  LDL.LU.64 R14, [R1+0x58] ;  /* 0x00005800010e7983 */ /* 0x001ee20000300a00 */
[----:B--2---:R-:W-:-:S15]  /*57e40*/  HMMA.16816.F32.BF16 R8, R40, R38, R56 ;  /* 0x000000262808723c */ /* 0x004fde0000041838 */
[----:B------:R-:W-:-:S04]  /*57e50*/  NOP ;  /* 0x0000000000007918 */ /* 0x000fc80000000000 */
[----:B------:R-:W-:Y:S01]  /*57e60*/  IMAD.MOV.U32 R61, RZ, RZ, R11 ;  /* 0x000000ffff3d7224 */ /* 0x000fe200078e000b */
[----:B---3--:R-:W-:Y:S04]  /*57e70*/  STL.64 [R1+0x5460], R14 ;  /* 0x0054600e01007387 */ /* 0x008fe80000100a00 */
[----:B------:R-:W-:Y:S04]  /*57e80*/  STL.64 [R1+0x560], R8 ;  /* 0x0005600801007387 */ /* 0x000fe80000100a00 */
[----:B------:R4:W-:Y:S02]  /*57e90*/  STL [R1+0x568], R10 ;  /* 0x0005680a01007387 */ /* 0x0009e40000100800 */
[C---:B----4-:R-:W-:Y:S02]  /*57ea0*/  HMMA.16816.F32.BF16 R8, R40.reuse, R34, R52 ;  /* 0x000000222808723c */ /* 0x050fe40000041834 */
[----:B------:R-:W-:Y:S04]  /*57eb0*/  STL.64 [R1+0x5420], R38 ;  /* 0x0054202601007387 */ /* 0x000fe80000100a00 */
[----:B------:R-:W-:Y:S04]  /*57ec0*/  STL.64 [R1+0x5418], R36 ;  /* 0x0054182401007387 */ /* 0x000fe80000100a00 */
[----:B------:R-:W-:Y:S04]  /*57ed0*/  STL [R1+0x4e90], R61 ;  /* 0x004e903d01007387 */ /* 0x000fe80000100800 */
[----:B------:R-:W-:Y:S04]  /*57ee0*/  STL.64 [R1+0x53e0], R34 ;  /* 0x0053e02201007387 */ /* 0x000fe80000100a00 */
[----:B------:R-:W-:Y:S04]  /*57ef0*/  STL.64 [R1+0x53d8], R32 ;  /* 0x0053d82001007387 */ /* 0x000fe80000100a00 */
[----:B------:R-:W-:Y:S04]  /*57f00*/  STL.64 [R1+0x550], R8 ;  /* 0x0005500801007387 */ /* 0x000fe80000100a00 */
[----:B------:R0:W-:Y:S02]  /*57f10*/  STL.64 [R1+0x558], R10 ;  /* 0x0005580a01007387 */ /* 0x0001e40000100a00 */
[----:B0-----:R-:W-:-:S15]  /*57f20*/  HMMA.16816.F32.BF16 R8, R40, R30, R48 ;  /* 0x0000001e2808723c */ /* 0x001fde0000041830 */
[----:B------:R-:W-:-:S04]  /*57f30*/  NOP ;  /* 0x0000000000007918 */ /* 0x000fc80000000000 */
[----:B------:R-:W-:Y:S01]  /*57f40*/  STL.64 [R1+0x540], R8 ;  /* 0x0005400801007387 */ /* 0x000fe20000100a00 */
[----:B------:R-:W-:-:S03]  /*57f50*/  IMAD.MOV.U32 R61, RZ, RZ, R11 ;  /* 0x000000ffff3d7224 */ /* 0x000fc600078e000b */
[----:B------:R0:W-:Y:S02]  /*57f60*/  STL [R1+0x548], R10 ;  /* 0x0005480a01007387 */ /* 0x0001e40000100800 */
[----:B0-----:R-:W-:Y:S02]  /*57f70*/  HMMA.16816.F32.BF16 R8, R40, R26, R44 ;  /* 0x0000001a2808723c */ /* 0x001fe4000004182c */
[----:B------:R0:W-:Y:S04]  /*57f80*/  STL.64 [R1+0x53d0], R30 ;  /* 0x0053d01e01007387 */ /* 0x0001e80000100a00 */
[----:B------:R-:W-:Y:S04]  /*57f90*/  STL.64 [R1+0x53c8], R28 ;  /* 0x0053c81c01007387 */ /* 0x000fe80000100a00 */
[----:B------:R-:W-:Y:S01]  /*57fa0*/  STL [R1+0x52cc], R61 ;  /* 0x0052cc3d01007387 */ /* 0x000fe20000100800 */
[----:B0-----:R-:W-:-:S02]  /*57fb0*/  IMAD.MOV.U32 R30, RZ, RZ, R19 ;  /* 0x000000ffff1e7224 */ /* 0x001fc400078e0013 */
[----:B------:R-:W-:-:S06]  /*57fc0*/  IMAD.MOV.U32 R31, RZ, RZ, R18 ;  /* 0x000000ffff1f7224 */ /* 0x000fcc00078e0012 */
[----:B------:R-:W-:Y:S04]  /*57fd0*/  STL.64 [R1+0x530], R8 ;  /* 0x0005300801007387 */ /* 0x000fe80000100a00 */
[----:B------:R-:W-:Y:S04]  /*57fe0*/  STL.64 [R1+0x538], R10 ;  /* 0x0005380a01007387 */ /* 0x000fe80000100a00 */
[----:B------:R0:W-:Y:S04]  /*57ff0*/  STL.64 [R1+0x5428], R30 ;  /* 0x0054281e01007387 */ /* 0x0001e80000100a00 */
[----:B------:R-:W2:Y:S04]  /*58000*/  LDL.LU R36, [R1+0x4b0] ;  /* 0x0004b00001247983 */ /* 0x000ea80000300800 */
[----:B------:R-:W2:Y:S04]  /*58010*/  LDL.LU R37, [R1+0x4b4] ;  /* 0x0004b40001257983 */ /* 0x000ea80000300800 */
[----:B------:R-:W3:Y:S04]  /*58020*/  LDL.LU R38, [R1+0x4b8] ;  /* 0x0004b80001267983 */ /* 0x000ee80000300800 */
[----:B------:R-:W3:Y:S01]  /*58030*/  LDL.LU R39, [R1+0x4bc] ;  /* 0x0004bc0001277983 */ /* 0x000ee20000300800 */
[----:B0-----:R-:W-:-:S02]  /*58040*/  IMAD.MOV.U32 R30, RZ, RZ, R17 ;  /* 0x000000ffff1e7224 */ /* 0x001fc400078e0011 */
[----:B------:R-:W-:Y:S01]  /*58050*/  IMAD.MOV.U32 R31, RZ, RZ, R16 ;  /* 0x000000ffff1f7224 */ /* 0x000fe200078e0010 */
[----:B---3--:R-:W-:Y:S04]  /*58060*/  STL.64 [R1+0x5438], R38 ;  /* 0x0054382601007387 */ /* 0x008fe80000100a00 */
[----:B--2---:R0:W-:Y:S04]  /*58070*/  STL.64 [R1+0x5430], R36 ;  /* 0x0054302401007387 */ /* 0x0041e80000100a00 */
[----:B------:R1:W-:Y:S04]  /*58080*/  STL.64 [R1+0x5440], R30 ;  /* 0x0054401e01007387 */ /* 0x0003e80000100a00 */
[----:B0-----:R-:W2:Y:S04]  /*58090*/  LDL.LU R36, [R1+0x4c0] ;  /* 0x0004c00001247983 */ /* 0x001ea80000300800 */
[----:B------:R-:W2:Y:S04]  /*580a0*/  LDL.LU R37, [R1+0x4c4] ;  /* 0x0004c40001257983 */ /* 0x000ea80000300800 */
[----:B------:R-:W3:Y:S04]  /*580b0*/  LDL.LU R38, [R1+0x4c8] ;  /* 0x0004c80001267983 */ /* 0x000ee80000300800 */
        /* <DEDUP_REMOVED lines=21> */
[----:B-1----:R-:W-:-:S02]  /*58210*/  IMAD.MOV.U32 R31, RZ, RZ, R4 ;  /* 0x000000ffff1f7224 */ /* 0x002fc400078e0004 */
[----:B------:R-:W-:Y:S01]  /*58220*/  IMAD.MOV.U32 R30, RZ, RZ, R5 ;  /* 0x000000ffff1e7224 */ /* 0x000fe200078e0005 */
[----:B---3--:R-:W-:Y:S04]  /*58230*/  STL.64 [R1+0x5450], R38 ;  /* 0x0054502601007387 */ /* 0x008fe80000100a00 */
[----:B--2---:R0:W-:Y:S04]  /*58240*/  STL.64 [R1+0x5448], R36 ;  /* 0x0054482401007387 */ /* 0x0041e80000100a00 */
[----:B0-----:R-:W2:Y:S04]  /*58250*/  LDL.LU R36, [R1+0x4d0] ;  /* 0x0004d00001247983 */ /* 0x001ea80000300800 */
[----:B------:R-:W2:Y:S04]  /*58260*/  LDL.LU R37, [R1+0x4d4] ;  /* 0x0004d40001257983 */ /* 0x000ea80000300800 */
[----:B------:R-:W2:Y:S04]  /*58270*/  LDL.LU R38, [R1+0x4d8] ;  /* 0x0004d80001267983 */ /* 0x000ea80000300800 */
[----:B------:R-:W2:Y:S04]  /*58280*/  LDL.LU R39, [R1+0x4dc] ;  /* 0x0004dc0001277983 */ /* 0x000ea80000300800 */
[----:B------:R-:W3:Y:S04]  /*58290*/  LDL.LU R4, [R1+0x4a0] ;  /* 0x0004a00001047983 */ /* 0x000ee80000300800 */
[----:B------:R-:W3:Y:S04]  /*582a0*/  LDL.LU R5, [R1+0x4a4] ;  /* 0x0004a40001057983 */ /* 0x000ee80000300800 */
[----:B------:R-:W3:Y:S04]  /*582b0*/  LDL.LU R6, [R1+0x4a8] ;  /* 0x0004a80001067983 */ /* 0x000ee80000300800 */
[----:B------:R-:W3:Y:S04]  /*582c0*/  LDL.LU R7, [R1+0x4ac] ;  /* 0x0004ac0001077983 */ /* 0x000ee80000300800 */
[----:B------:R-:W2:Y:S04]  /*582d0*/  LDL.LU R8, [R1+0x480] ;  /* 0x0004800001087983 */ /* 0x000ea80000300800 */
[----:B------:R-:W2:Y:S04]  /*582e0*/  LDL.LU R9, [R1+0x484] ;  /* 0x0004840001097983 */ /* 0x000ea80000300800 */
[----:B------:R-:W2:Y:S04]  /*582f0*/  LDL.LU R10, [R1+0x488] ;  /* 0x00048800010a7983 */ /* 0x000ea80000300800 */
[----:B------:R-:W2:Y:S01]  /*58300*/  LDL.LU R11, [R1+0x48c] ;  /* 0x00048c00010b7983 */ /* 0x000ea20000300800 */
[C---:B----4-:R-:W-:Y:S03]  /*58310*/  HMMA.16816.F32.BF16 R16, R40.reuse, R22, R16 ;  /* 0x000000162810723c */ /* 0x050fe60000041810 */
[----:B------:R-:W4:Y:S04]  /*58320*/  LDL.LU R48, [R1+0xc0] ;  /* 0x0000c00001307983 */ /* 0x000f280000300800 */
[----:B------:R-:W4:Y:S04]  /*58330*/  LDL.LU R49, [R1+0xc4] ;  /* 0x0000c40001317983 */ /* 0x000f280000300800 */
[----:B------:R-:W4:Y:S04]  /*58340*/  LDL.LU R50, [R1+0xc8] ;  /* 0x0000c80001327983 */ /* 0x000f280000300800 */
[----:B------:R-:W4:Y:S04]  /*58350*/  LDL.LU R51, [R1+0xcc] ;  /* 0x0000cc0001337983 */ /* 0x000f280000300800 */
        /* <DEDUP_REMOVED lines=14> */
[----:B0-----:R-:W2:Y:S02]  /*58440*/  LDL.LU.64 R46, [R1+0x5468] ;  /* 0x00546800012e7983 */ /* 0x001ea40000300a00 */
        /* <DEDUP_REMOVED lines=9> */
[----:B0-----:R-:W2:Y:S01]  /*584e0*/  LDL.LU.64 R54, [R1+0x5458] ;  /* 0x0054580001367983 */ /* 0x001ea20000300a00 */
[C---:B------:R-:W-:Y:S08]  /*584f0*/  HMMA.16816.F32.BF16 R28, R40.reuse, R30, R36 ;  /* 0x0000001e281c723c */ /* 0x040ff00000041824 */
[----:B--2---:R-:W-:-:S15]  /*58500*/  HMMA.16816.F32.BF16 R32, R40, R54, R32 ;  /* 0x000000362820723c */ /* 0x004fde0000041820 */
[----:B------:R-:W-:-:S04]  /*58510*/  NOP ;  /* 0x0000000000007918 */ /* 0x000fc80000000000 */
        /* <DEDUP_REMOVED lines=8> */
[----:B------:R-:W-:Y:S04]  /*585a0*/  STL.64 [R1+0x4e0], R28 ;  /* 0x0004e01c01007387 */ /* 0x000fe80000100a00 */
[----:B------:R0:W-:Y:S04]  /*585b0*/  STL.64 [R1+0x4e8], R30 ;  /* 0x0004e81e01007387 */ /* 0x0001e80000100a00 */
[----:B0-----:R-:W2:Y:S02]  /*585c0*/  LDL.LU.64 R30, [R1+0x5440] ;  /* 0x00544000011e7983 */ /* 0x001ea40000300a00 */
[----:B--2---:R-:W-:Y:S02]  /*585d0*/  HMMA.16816.F32.BF16 R28, R40, R30, R36 ;  /* 0x0000001e281c723c */ /* 0x004fe40000041824 */
[----:B------:R-:W2:Y:S04]  /*585e0*/  LDL.LU.64 R38, [R1+0x5438] ;  /* 0x0054380001267983 */ /* 0x000ea80000300a00 */
[----:B------:R-:W2:-:S13]  /*585f0*/  LDL.LU.64 R36, [R1+0x5430] ;  /* 0x0054300001247983 */ /* 0x000e9a0000300a00 */
[----:B------:R-:W-:Y:S04]  /*58600*/  STL.64 [R1+0x4d0], R28 ;  /* 0x0004d01c01007387 */ /* 0x000fe80000100a00 */
[----:B------:R0:W-:Y:S04]  /*58610*/  STL.64 [R1+0x4d8], R30 ;  /* 0x0004d81e01007387 */ /* 0x0001e80000100a00 */
[----:B0-----:R-:W2:Y:S01]  /*58620*/  LDL.LU.64 R30, [R1+0x5428] ;  /* 0x00542800011e7983 */ /* 0x001ea20000300a00 */
[----:B------:R-:W-:Y:S02]  /*58630*/  IMAD.MOV.U32 R58, RZ, RZ, R3 ;  /* 0x000000ffff3a7224 */ /* 0x000fe400078e0003 */
[----:B------:R-:W-:-:S07]  /*58640*/  IMAD.MOV.U32 R59, RZ, RZ, R2 ;  /* 0x000000ffff3b7224 */ /* 0x000fce00078e0002 */
[C---:B---3--:R-:W-:Y:S08]  /*58650*/  HMMA.16816.F32.BF16 R56, R40.reuse, R58, R4 ;  /* 0x0000003a2838723c */ /* 0x048ff00000041804 */
[----:B--2---:R-:W-:Y:S01]  /*58660*/  HMMA.16816.F32.BF16 R28, R40, R30, R36 ;  /* 0x0000001e281c723c */ /* 0x004fe20000041824 */
[----:B------:R-:W2:Y:S04]  /*58670*/  LDL.LU.64 R38, [R1+0x5420] ;  /* 0x0054200001267983 */ /* 0x000ea80000300a00 */
[----:B------:R-:W3:-:S14]  /*58680*/  LDL.LU.64 R36, [R1+0x5418] ;  /* 0x0054180001247983 */ /* 0x000edc0000300a00 */
[----:B------:R0:W-:Y:S04]  /*58690*/  STL.64 [R1+0x4c0], R28 ;  /* 0x0004c01c01007387 */ /* 0x0001e80000100a00 */
[----:B------:R1:W-:Y:S04]  /*586a0*/  STL.64 [R1+0x4c8], R30 ;  /* 0x0004c81e01007387 */ /* 0x0003e80000100a00 */
[----:B0-----:R-:W2:Y:S04]  /*586b0*/  LDL.LU R28, [R1+0x300] ;  /* 0x00030000011c7983 */ /* 0x001ea80000300800 */
[----:B------:R-:W2:Y:S04]  /*586c0*/  LDL.LU R29, [R1+0x304] ;  /* 0x00030400011d7983 */ /* 0x000ea80000300800 */
[----:B-1----:R-:W2:Y:S04]  /*586d0*/  LDL.LU R30, [R1+0x308] ;  /* 0x00030800011e7983 */ /* 0x002ea80000300800 */
[----:B------:R-:W2:Y:S04]  /*586e0*/  LDL.LU R31, [R1+0x30c] ;  /* 0x00030c00011f7983 */ /* 0x000ea80000300800 */
[----:B------:R-:W2:Y:S04]  /*586f0*/  LDL.LU.64 R6, [R1+0x5410] ;  /* 0x0054100001067983 */ /* 0x000ea80000300a00 */
[----:B------:R-:W-:Y:S04]  /*58700*/  STL.64 [R1+0x4b0], R56 ;  /* 0x0004b03801007387 */ /* 0x000fe80000100a00 */
[----:B------:R0:W-:Y:S04]  /*58710*/  STL.64 [R1+0x4b8], R58 ;  /* 0x0004b83a01007387 */ /* 0x0001e80000100a00 */
[----:B0-----:R-:W3:Y:S01]  /*58720*/  LDL.LU.64 R58, [R1+0x5408] ;  /* 0x00540800013a7983 */ /* 0x001ee20000300a00 */
[C---:B--2---:R-:W-:Y:S08]  /*58730*/  HMMA.16816.F32.BF16 R8, R40.reuse, R6, R8 ;  /* 0x000000062808723c */ /* 0x044ff00000041808 */
[----:B---3--:R-:W-:-:S15]  /*58740*/  HMMA.16816.F32.BF16 R24, R40, R58, R24 ;  /* 0x0000003a2818723c */ /* 0x008fde0000041818 */
[----:B------:R-:W-:-:S04]  /*58750*/  NOP ;  /* 0x0000000000007918 */ /* 0x000fc80000000000 */
[----:B------:R0:W-:Y:S04]  /*58760*/  STL.64 [R1+0x4a0], R24 ;  /* 0x0004a01801007387 */ /* 0x0001e80000100a00 */
[----:B------:R1:W-:Y:S04]  /*58770*/  STL.64 [R1+0x4a8], R26 ;  /* 0x0004a81a01007387 */ /* 0x0003e80000100a00 */
[----:B0-----:R-:W2:Y:S04]  /*58780*/  LDL.LU R24, [R1+0x2f0] ;  /* 0x0002f00001187983 */ /* 0x001ea80000300800 */
[----:B------:R-:W2:Y:S04]  /*58790*/  LDL.LU R25, [R1+0x2f4] ;  /* 0x0002f40001197983 */ /* 0x000ea80000300800 */
[----:B-1----:R-:W2:Y:S04]  /*587a0*/  LDL.LU R26, [R1+0x2f8] ;  /* 0x0002f800011a7983 */ /* 0x002ea80000300800 */
[----:B------:R-:W2:Y:S04]  /*587b0*/  LDL.LU R27, [R1+0x2fc] ;  /* 0x0002fc00011b7983 */ /* 0x000ea80000300800 */
[----:B------:R0:W-:Y:S04]  /*587c0*/  STL.64 [R1+0x5338], R58 ;  /* 0x0053383a01007387 */ /* 0x0001e80000100a00 */
[----:B------:R-:W3:Y:S04]  /*587d0*/  LDL.LU R56, [R1+0x2a0] ;  /* 0x0002a00001387983 */ /* 0x000ee80000300800 */
[----:B------:R-:W3:Y:S04]  /*587e0*/  LDL.LU R57, [R1+0x2a4] ;  /* 0x0002a40001397983 */ /* 0x000ee80000300800 */
[----:B0-----:R-:W3:Y:S04]  /*587f0*/  LDL.LU R58, [R1+0x2a8] ;  /* 0x0002a800013a7983 */ /* 0x001ee80000300800 */
[----:B------:R-:W3:Y:S04]  /*58800*/  LDL.LU R59, [R1+0x2ac] ;  /* 0x0002ac00013b7983 */ /* 0x000ee80000300800 */
[----:B------:R-:W-:Y:S04]  /*58810*/  STL.64 [R1+0x490], R8 ;  /* 0x0004900801007387 */ /* 0x000fe80000100a00 */
[----:B------:R0:W-:Y:S04]  /*58820*/  STL.64 [R1+0x498], R10 ;  /* 0x0004980a01007387 */ /* 0x0001e80000100a00 */
[----:B0-----:R-:W4:Y:S04]  /*58830*/  LDL.LU.64 R10, [R1+0x5400] ;  /* 0x00540000010a7983 */ /* 0x001f280000300a00 */
[----:B------:R-:W2:Y:S01]  /*58840*/  LDL.LU.64 R8, [R1+0x53f8] ;  /* 0x0053f80001087983 */ /* 0x000ea20000300a00 */
[----:B----4-:R-:W-:Y:S03]  /*58850*/  HMMA.16816.F32.BF16 R40, R40, R10, R48 ;  /* 0x0000000a2828723c */ /* 0x010fe60000041830 */
[----:B------:R-:W4:Y:S04]  /*58860*/  LDL.LU.64 R50, [R1+0x53f0] ;  /* 0x0053f00001327983 */ /* 0x000f280000300a00 */
[----:B------:R-:W4:-:S12]  /*58870*/  LDL.LU.64 R48, [R1+0x53e8] ;  /* 0x0053e80001307983 */ /* 0x000f180000300a00 */
[----:B------:R0:W-:Y:S04]  /*58880*/  STL.64 [R1+0x8e0], R40 ;  /* 0x0008e02801007387 */ /* 0x0001e80000100a00 */
[----:B------:R1:W-:Y:S04]  /*58890*/  STL.64 [R1+0x8e8], R42 ;  /* 0x0008e82a01007387 */ /* 0x0003e80000100a00 */
[----:B0-----:R-:W3:Y:S04]  /*588a0*/  LDL.LU R40, [R1+0x2b0] ;  /* 0x0002b00001287983 */ /* 0x001ee80000300800 */
[----:B------:R-:W3:Y:S04]  /*588b0*/  LDL.LU R41, [R1+0x2b4] ;  /* 0x0002b40001297983 */ /* 0x000ee80000300800 */
[----:B-1----:R-:W3:Y:S04]  /*588c0*/  LDL.LU R42, [R1+0x2b8] ;  /* 0x0002b800012a7983 */ /* 0x002ee80000300800 */
[----:B------:R-:W3:Y:S04]  /*588d0*/  LDL.LU R43, [R1+0x2bc] ;  /* 0x0002bc00012b7983 */ /* 0x000ee80000300800 */
[----:B------:R-:W-:Y:S04]  /*588e0*/  STL.64 [R1+0x5320], R10 ;  /* 0x0053200a01007387 */ /* 0x000fe80000100a00 */
[----:B--2---:R0:W-:Y:S04]  /*588f0*/  STL.64 [R1+0x5318], R8 ;  /* 0x0053180801007387 */ /* 0x0041e80000100a00 */
[----:B0-----:R-:W2:Y:S04]  /*58900*/  LDL.LU R8, [R1+0x2c0] ;  /* 0x0002c00001087983 */ /* 0x001ea80000300800 */
[----:B------:R-:W2:Y:S04]  /*58910*/  LDL.LU R9, [R1+0x2c4] ;  /* 0x0002c40001097983 */ /* 0x000ea80000300800 */
[----:B------:R-:W2:Y:S04]  /*58920*/  LDL.LU R10, [R1+0x2c8] ;  /* 0x0002c800010a7983 */ /* 0x000ea80000300800 */
[----:B------:R-:W2:Y:S01]  /*58930*/  LDL.LU R11, [R1+0x2cc] ;  /* 0x0002cc00010b7983 */ /* 0x000ea20000300800 */
[----:B----4-:R-:W-:-:S15]  /*58940*/  HMMA.16816.F32.BF16 R32, R48, R38, R32 ;  /* 0x000000263020723c */ /* 0x010fde0000041820 */
[----:B------:R-:W-:-:S04]  /*58950*/  NOP ;  /* 0x0000000000007918 */ /* 0x000fc80000000000 */
[----:B------:R-:W-:Y:S04]  /*58960*/  STL.64 [R1+0x310], R32 ;  /* 0x0003102001007387 */ /* 0x000fe80000100a00 */
[----:B------:R0:W-:Y:S04]  /*58970*/  STL.64 [R1+0x318], R34 ;  /* 0x0003182201007387 */ /* 0x0001e80000100a00 */
[----:B0-----:R-:W4:Y:S04]  /*58980*/  LDL.LU.64 R34, [R1+0x53e0] ;  /* 0x0053e00001227983 */ /* 0x001f280000300a00 */
[----:B------:R-:W2:Y:S04]  /*58990*/  LDL.LU.64 R32, [R1+0x53d8] ;  /* 0x0053d80001207983 */ /* 0x000ea80000300a00 */
[----:B------:R-:W-:Y:S04]  /*589a0*/  STL.64 [R1+0x5330], R38 ;  /* 0x0053302601007387 */ /* 0x000fe80000100a00 */
[----:B------:R0:W-:Y:S04]  /*589b0*/  STL.64 [R1+0x5328], R36 ;  /* 0x0053282401007387 */ /* 0x0001e80000100a00 */
        /* <DEDUP_REMOVED lines=21> */
[----:B------:R-:W4:Y:S04]  /*58b10*/  LDL.LU.64 R24, [R1+0x53b8] ;  /* 0x0053b80001187983 */ /* 0x000f280000300a00 */
[----:B------:R-:W-:Y:S04]  /*58b20*/  STL.64 [R1+0x5348], R30 ;  /* 0x0053481e01007387 */ /* 0x000fe80000100a00 */
[----:B---3--:R2:W-:Y:S01]  /*58b30*/  STL.64 [R1+0x5340], R28 ;  /* 0x0053401c01007387 */ /* 0x0085e20000100a00 */
[C---:B------:R-:W-:Y:S08]  /*58b40*/  HMMA.16816.F32.BF16 R8, R48.reuse, R18, R8 ;  /* 0x000000123008723c */ /* 0x040ff00000041808 */
[C---:B--2---:R-:W-:Y:S01]  /*58b50*/  HMMA.16816.F32.BF16 R28, R48.reuse, R26, R32 ;  /* 0x0000001a301c723c */ /* 0x044fe20000041820 */
[----:B------:R-:W-:Y:S04]  /*58b60*/  STL.64 [R1+0x5358], R26 ;  /* 0x0053581a01007387 */ /* 0x000fe80000100a00 */
[----:B----4-:R0:W-:Y:S03]  /*58b70*/  STL.64 [R1+0x5350], R24 ;  /* 0x0053501801007387 */ /* 0x0101e60000100a00 */
[C---:B0-----:R-:W-:Y:S11]  /*58b80*/  HMMA.16816.F32.BF16 R24, R48.reuse, R22, R36 ;  /* 0x000000163018723c */ /* 0x041ff60000041824 */
[----:B------:R-:W-:Y:S04]  /*58b90*/  STL.64 [R1+0x2e0], R28 ;  /* 0x0002e01c01007387 */ /* 0x000fe80000100a00 */
[----:B------:R-:W-:Y:S04]  /*58ba0*/  STL.64 [R1+0x2e8], R30 ;  /* 0x0002e81e01007387 */ /* 0x000fe80000100a00 */
[----:B------:R-:W-:Y:S04]  /*58bb0*/  STL.64 [R1+0x5368], R22 ;  /* 0x0053681601007387 */ /* 0x000fe80000100a00 */
[----:B------:R-:W-:Y:S04]  /*58bc0*/  STL.64 [R1+0x5360], R20 ;  /* 0x0053601401007387 */ /* 0x000fe80000100a00 */
[----:B------:R-:W-:Y:S04]  /*58bd0*/  STL.64 [R1+0x2d0], R24 ;  /* 0x0002d01801007387 */ /* 0x000fe80000100a00 */
[----:B------:R-:W-:Y:S04]  /*58be0*/  STL.64 [R1+0x2d8], R26 ;  /* 0x0002d81a01007387 */ /* 0x000fe80000100a00 */
[----:B------:R-:W-:Y:S04]  /*58bf0*/  STL.64 [R1+0x5378], R18 ;  /* 0x0053781201007387 */ /* 0x000fe80000100a00 */
[----:B------:R0:W-:Y:S04]  /*58c00*/  STL.64 [R1+0x5370], R16 ;  /* 0x0053701001007387 */ /* 0x0001e80000100a00 */
[----:B------:R-:W-:Y:S04]  /*58c10*/  STL.64 [R1+0x2c0], R8 ;  /* 0x0002c00801007387 */ /* 0x000fe80000100a00 */
[----:B------:R1:W-:Y:S01]  /*58c20*/  STL.64 [R1+0x2c8], R10 ;  /* 0x0002c80a01007387 */ /* 0x0003e20000100a00 */
[C---:B0-----:R-:W-:Y:S08]  /*58c30*/  HMMA.16816.F32.BF16 R16, R48.reuse, R46, R40 ;  /* 0x0000002e3010723c */ /* 0x041ff00000041828 */
[----:B-1----:R-:W-:Y:S01]  /*58c40*/  HMMA.16816.F32.BF16 R8, R48, R14, R56 ;  /* 0x0000000e3008723c */ /* 0x002fe20000041838 */
[----:B------:R-:W-:Y:S10]  /*58c50*/  STL.64 [R1+0x5380], R46 ;  /* 0x0053802e01007387 */ /* 0x000ff40000100a00 */
[----:B------:R-:W-:Y:S04]  /*58c60*/  STL.64 [R1+0x2b0], R16 ;  /* 0x0002b01001007387 */ /* 0x000fe80000100a00 */
[----:B------:R-:W-:Y:S04]  /*58c70*/  STL.64 [R1+0x2b8], R18 ;  /* 0x0002b81201007387 */ /* 0x000fe80000100a00 */
[----:B------:R0:W-:Y:S04]  /*58c80*/  STL.64 [R1+0x2a0], R8 ;  /* 0x0002a00801007387 */ /* 0x0001e80000100a00 */
[----:B------:R1:W-:Y:S04]  /*58c90*/  STL.64 [R1+0x2a8], R10 ;  /* 0x0002a80a01007387 */ /* 0x0003e80000100a00 */
[----:B------:R-:W2:Y:S04]  /*58ca0*/  LDL.LU R40, [R1+0x60] ;  /* 0x0000600001287983 */ /* 0x000ea80000300800 */
[----:B------:R-:W2:Y:S04]  /*58cb0*/  LDL.LU R41, [R1+0x64] ;  /* 0x0000640001297983 */ /* 0x000ea80000300800 */
[----:B------:R-:W3:Y:S01]  /*58cc0*/  LDL.LU R42, [R1+0x68] ;  /* 0x00006800012a7983 */ /* 0x000ee20000300800 */
[----:B------:R-:W-:-:S03]  /*58cd0*/  IMAD.MOV.U32 R43, RZ, RZ, R0 ;  /* 0x000000ffff2b7224 */ /* 0x000fc600078e0000 */
[----:B------:R-:W4:Y:S01]  /*58ce0*/  LDL.LU R0, [R1+0x53b0] ;  /* 0x0053b00001007983 */ /* 0x000f220000300800 */
[----:B------:R-:W-:Y:S02]  /*58cf0*/  IMAD.MOV.U32 R5, RZ, RZ, R14 ;  /* 0x000000ffff057224 */ /* 0x000fe400078e000e */
[----:B------:R-:W-:Y:S01]  /*58d00*/  IMAD.MOV.U32 R4, RZ, RZ, R15 ;  /* 0x000000ffff047224 */ /* 0x000fe200078e000f */
[----:B---3--:R-:W-:Y:S04]  /*58d10*/  STL.64 [R1+0x5390], R42 ;  /* 0x0053902a01007387 */ /* 0x008fe80000100a00 */
[----:B--2---:R-:W-:Y:S04]  /*58d20*/  STL.64 [R1+0x5388], R40 ;  /* 0x0053882801007387 */ /* 0x004fe80000100a00 */
[----:B------:R-:W2:Y:S04]  /*58d30*/  LDL.LU R12, [R1+0xb0] ;  /* 0x0000b000010c7983 */ /* 0x000ea80000300800 */
[----:B------:R-:W2:Y:S04]  /*58d40*/  LDL.LU R13, [R1+0xb4] ;  /* 0x0000b400010d7983 */ /* 0x000ea80000300800 */
[----:B------:R-:W3:Y:S04]  /*58d50*/  LDL.LU R14, [R1+0xb8] ;  /* 0x0000b800010e7983 */ /* 0x000ee80000300800 */
[----:B------:R-:W3:Y:S04]  /*58d60*/  LDL.LU R15, [R1+0xbc] ;  /* 0x0000bc00010f7983 */ /* 0x000ee80000300800 */
[----:B------:R-:W2:Y:S04]  /*58d70*/  LDL.LU R32, [R1+0x290] ;  /* 0x0002900001207983 */ /* 0x000ea80000300800 */
[----:B------:R-:W4:Y:S04]  /*58d80*/  LDL.LU R33, [R1+0x294] ;  /* 0x0002940001217983 */ /* 0x000f280000300800 */
[----:B------:R-:W4:Y:S04]  /*58d90*/  LDL.LU R34, [R1+0x298] ;  /* 0x0002980001227983 */ /* 0x000f280000300800 */
[----:B------:R-:W4:Y:S04]  /*58da0*/  LDL.LU R35, [R1+0x29c] ;  /* 0x00029c0001237983 */ /* 0x000f280000300800 */
[----:B---3--:R-:W-:Y:S04]  /*58db0*/  STL.64 [R1+0x53a0], R14 ;  /* 0x0053a00e01007387 */ /* 0x008fe80000100a00 */
[----:B--2---:R2:W-:Y:S04]  /*58dc0*/  STL.64 [R1+0x5398], R12 ;  /* 0x0053980c01007387 */ /* 0x0045e80000100a00 */
[----:B0-----:R-:W3:Y:S04]  /*58dd0*/  LDL.LU R8, [R1+0x230] ;  /* 0x0002300001087983 */ /* 0x001ee80000300800 */
[----:B------:R-:W3:Y:S04]  /*58de0*/  LDL.LU R9, [R1+0x234] ;  /* 0x0002340001097983 */ /* 0x000ee80000300800 */
[----:B-1----:R-:W3:Y:S04]  /*58df0*/  LDL.LU R10, [R1+0x238] ;  /* 0x00023800010a7983 */ /* 0x002ee80000300800 */
[----:B------:R-:W3:Y:S04]  /*58e00*/  LDL.LU R11, [R1+0x23c] ;  /* 0x00023c00010b7983 */ /* 0x000ee80000300800 */
[----:B------:R-:W3:Y:S04]  /*58e10*/  LDL.LU R20, [R1+0x260] ;  /* 0x0002600001147983 */ /* 0x000ee80000300800 */
[----:B------:R-:W3:Y:S04]  /*58e20*/  LDL.LU R21, [R1+0x264] ;  /* 0x0002640001157983 */ /* 0x000ee80000300800 */
[----:B------:R-:W3:Y:S04]  /*58e30*/  LDL.LU R22, [R1+0x268] ;  /* 0x0002680001167983 */ /* 0x000ee80000300800 */
[----:B------:R-:W3:Y:S01]  /*58e40*/  LDL.LU R23, [R1+0x26c] ;  /* 0x00026c0001177983 */ /* 0x000ee20000300800 */
[----:B----4-:R-:W-:Y:S03]  /*58e50*/  HMMA.16816.F32.BF16 R32, R48, R54, R32 ;  /* 0x000000363020723c */ /* 0x010fe60000041820 */
[----:B--2---:R-:W2:Y:S04]  /*58e60*/  LDL.LU R12, [R1+0x280] ;  /* 0x00028000010c7983 */ /* 0x004ea80000300800 */
[----:B------:R-:W2:Y:S04]  /*58e70*/  LDL.LU R13, [R1+0x284] ;  /* 0x00028400010d7983 */ /* 0x000ea80000300800 */
[----:B------:R-:W2:Y:S04]  /*58e80*/  LDL.LU R14, [R1+0x288] ;  /* 0x00028800010e7983 */ /* 0x000ea80000300800 */
[----:B------:R-:W2:Y:S04]  /*58e90*/  LDL.LU R15, [R1+0x28c] ;  /* 0x00028c00010f7983 */ /* 0x000ea80000300800 */
[----:B------:R-:W2:Y:S04]  /*58ea0*/  LDL.LU.64 R42, [R1+0x38] ;  /* 0x00003800012a7983 */ /* 0x000ea80000300a00 */
[----:B------:R-:W4:Y:S04]  /*58eb0*/  LDL.LU R44, [R1+0x270] ;  /* 0x00027000012c7983 */ /* 0x000f280000300800 */
[----:B------:R-:W4:Y:S04]  /*58ec0*/  LDL.LU R45, [R1+0x274] ;  /* 0x00027400012d7983 */ /* 0x000f280000300800 */
[----:B------:R-:W4:Y:S04]  /*58ed0*/  LDL.LU R46, [R1+0x278] ;  /* 0x00027800012e7983 */ /* 0x000f280000300800 */
[----:B------:R-:W4:Y:S04]  /*58ee0*/  LDL.LU R47, [R1+0x27c] ;  /* 0x00027c00012f7983 */ /* 0x000f280000300800 */
[----:B------:R-:W4:Y:S04]  /*58ef0*/  LDL.LU.64 R18, [R1+0x28] ;  /* 0x0000280001127983 */ /* 0x000f280000300a00 */
[----:B------:R-:W3:Y:S04]  /*58f00*/  LDL.LU.64 R26, [R1+0x18] ;  /* 0x00001800011a7983 */ /* 0x000ee80000300a00 */
[----:B------:R-:W3:Y:S04]  /*58f10*/  LDL.LU R28, [R1+0x250] ;  /* 0x00025000011c7983 */ /* 0x000ee80000300800 */
[----:B------:R-:W3:Y:S04]  /*58f20*/  LDL.LU R29, [R1+0x254] ;  /* 0x00025400011d7983 */ /* 0x000ee80000300800 */
[----:B------:R-:W3:Y:S04]  /*58f30*/  LDL.LU R30, [R1+0x258] ;  /* 0x00025800011e7983 */ /* 0x000ee80000300800 */
[----:B------:R-:W3:Y:S04]  /*58f40*/  LDL.LU R31, [R1+0x25c] ;  /* 0x00025c00011f7983 */ /* 0x000ee80000300800 */
[----:B------:R-:W3:Y:S04]  /*58f50*/  LDL.LU.64 R58, [R1+0x8] ;  /* 0x00000800013a7983 */ /* 0x000ee80000300a00 */
[----:B------:R-:W3:Y:S04]  /*58f60*/  LDL.LU R36, [R1+0x240] ;  /* 0x0002400001247983 */ /* 0x000ee80000300800 */
[----:B------:R-:W3:Y:S04]  /*58f70*/  LDL.LU R37, [R1+0x244] ;  /* 0x0002440001257983 */ /* 0x000ee80000300800 */
[----:B------:R-:W3:Y:S04]  /*58f80*/  LDL.LU R38, [R1+0x248] ;  /* 0x0002480001267983 */ /* 0x000ee80000300800 */
[----:B------:R-:W3:Y:S04]  /*58f90*/  LDL.LU R39, [R1+0x24c] ;  /* 0x00024c0001277983 */ /* 0x000ee80000300800 */
[----:B------:R-:W-:Y:S04]  /*58fa0*/  STL [R1+0x52d4], R4 ;  /* 0x0052d40401007387 */ /* 0x000fe80000100800 */
[----:B------:R-:W-:Y:S04]  /*58fb0*/  STL [R1+0x52d0], R5 ;  /* 0x0052d00501007387 */ /* 0x000fe80000100800 */
[----:B------:R0:W-:Y:S04]  /*58fc0*/  STL.64 [R1+0x290], R32 ;  /* 0x0002902001007387 */ /* 0x0001e80000100a00 */
[----:B------:R1:W-:Y:S04]  /*58fd0*/  STL.64 [R1+0x298], R34 ;  /* 0x0002982201007387 */ /* 0x0003e80000100a00 */
[----:B0-----:R-:W3:Y:S01]  /*58fe0*/  LDL.LU.64 R32, [R1+0x53a8] ;  /* 0x0053a80001207983 */ /* 0x001ee20000300a00 */
[----:B------:R-:W-:-:S02]  /*58ff0*/  IMAD.MOV.U32 R3, RZ, RZ, R55 ;  /* 0x000000ffff037224 */ /* 0x000fc400078e0037 */
[----:B------:R-:W-:Y:S01]  /*59000*/  IMAD.MOV.U32 R2, RZ, RZ, R54 ;  /* 0x000000ffff027224 */ /* 0x000fe200078e0036 */
[----:B------:R-:W3:Y:S04]  /*59010*/  LDL.LU R52, [R1+0x90] ;  /* 0x0000900001347983 */ /* 0x000ee80000300800 */
[----:B------:R-:W3:Y:S01]  /*59020*/  LDL.LU R53, [R1+0x94] ;  /* 0x0000940001357983 */ /* 0x000ee20000300800 */
[----:B--2---:R-:W-:Y:S01]  /*59030*/  HMMA.16816.F32.BF16 R12, R48, R42, R12 ;  /* 0x0000002a300c723c */ /* 0x004fe2000004180c */
[----:B------:R-:W-:Y:S02]  /*59040*/  IMAD.MOV.U32 R61, RZ, RZ, R43 ;  /* 0x000000ffff3d7224 */ /* 0x000fe400078e002b */
[----:B------:R-:W-:-:S05]  /*59050*/  IMAD.MOV.U32 R5, RZ, RZ, R42 ;  /* 0x000000ffff057224 */ /* 0x000fca00078e002a */
[C---:B----4-:R-:W-:Y:S08]  /*59060*/  HMMA.16816.F32.BF16 R44, R48.reuse, R18, R44 ;  /* 0x00000012302c723c */ /* 0x050ff0000004182c */
[----:B---3--:R-:W-:Y:S01]  /*59070*/  HMMA.16816.F32.BF16 R20, R48, R26, R20 ;  /* 0x0000001a3014723c */ /* 0x008fe20000041814 */
[----:B------:R-:W-:-:S07]  /*59080*/  IMAD.MOV.U32 R4, RZ, RZ, R19 ;  /* 0x000000ffff047224 */ /* 0x000fce00078e0013 */
[----:B------:R-:W-:Y:S01]  /*59090*/  HMMA.16816.F32.BF16 R28, R48, R58, R28 ;  /* 0x0000003a301c723c */ /* 0x000fe2000004181c */
[----:B------:R-:W-:Y:S02]  /*590a0*/  IMAD.MOV.U32 R55, RZ, RZ, R32 ;  /* 0x000000ffff377224 */ /* 0x000fe400078e0020 */
[----:B------:R-:W-:Y:S01]  /*590b0*/  IMAD.MOV.U32 R54, RZ, RZ, R33 ;  /* 0x000000ffff367224 */ /* 0x000fe200078e0021 */
[----:B------:R-:W2:Y:S04]  /*590c0*/  LDL.LU R32, [R1+0xa0] ;  /* 0x0000a00001207983 */ /* 0x000ea80000300800 */
[----:B------:R-:W2:Y:S04]  /*590d0*/  LDL.LU R33, [R1+0xa4] ;  /* 0x0000a40001217983 */ /* 0x000ea80000300800 */
[----:B-1----:R-:W2:Y:S04]  /*590e0*/  LDL.LU R34, [R1+0xa8] ;  /* 0x0000a80001227983 */ /* 0x002ea80000300800 */
[----:B------:R-:W2:Y:S04]  /*590f0*/  LDL.LU R35, [R1+0xac] ;  /* 0x0000ac0001237983 */ /* 0x000ea80000300800 */
[----:B------:R-:W-:Y:S04]  /*59100*/  STL [R1+0x52dc], R3 ;  /* 0x0052dc0301007387 */ /* 0x000fe80000100800 */
[----:B------:R0:W-:Y:S04]  /*59110*/  STL [R1+0x52d8], R2 ;  /* 0x0052d80201007387 */ /* 0x0001e80000100800 */
[----:B------:R-:W-:Y:S04]  /*59120*/  STL.64 [R1+0x280], R12 ;  /* 0x0002800c01007387 */ /* 0x000fe80000100a00 */
[----:B------:R1:W-:Y:S01]  /*59130*/  STL.64 [R1+0x288], R14 ;  /* 0x0002880e01007387 */ /* 0x0003e20000100a00 */
[----:B0-----:R-:W-:-:S03]  /*59140*/  IMAD.MOV.U32 R2, RZ, RZ, R18 ;  /* 0x000000ffff027224 */ /* 0x001fc600078e0012 */
[----:B-1----:R-:W3:Y:S04]  /*59150*/  LDL.LU.64 R14, [R1+0x53a0] ;  /* 0x0053a000010e7983 */ /* 0x002ee80000300a00 */
[----:B------:R-:W3:Y:S04]  /*59160*/  LDL.LU.64 R12, [R1+0x5398] ;  /* 0x00539800010c7983 */ /* 0x000ee80000300a00 */
[----:B------:R-:W4:Y:S04]  /*59170*/  LDL.LU.64 R42, [R1+0x5390] ;  /* 0x00539000012a7983 */ /* 0x000f280000300a00 */
[----:B------:R-:W4:Y:S04]  /*59180*/  LDL.LU.64 R40, [R1+0x5388] ;  /* 0x0053880001287983 */ /* 0x000f280000300a00 */
[----:B------:R-:W-:Y:S04]  /*59190*/  STL [R1+0x52e4], R61 ;  /* 0x0052e43d01007387 */ /* 0x000fe80000100800 */
[----:B------:R0:W-:Y:S04]  /*591a0*/  STL [R1+0x52e0], R5 ;  /* 0x0052e00501007387 */ /* 0x0001e80000100800 */
[----:B------:R-:W-:Y:S04]  /*591b0*/  STL.64 [R1+0x270], R44 ;  /* 0x0002702c01007387 */ /* 0x000fe80000100a00 */
[----:B------:R1:W-:Y:S01]  /*591c0*/  STL.64 [R1+0x278], R46 ;  /* 0x0002782e01007387 */ /* 0x0003e20000100a00 */
[----:B------:R-:W-:-:S02]  /*591d0*/  IMAD.MOV.U32 R3, RZ, RZ, R27 ;  /* 0x000000ffff037224 */ /* 0x000fc400078e001b */
[----:B0-----:R-:W-:Y:S01]  /*591e0*/  IMAD.MOV.U32 R5, RZ, RZ, R26 ;  /* 0x000000ffff057224 */ /* 0x001fe200078e001a */
[----:B-1----:R-:W2:Y:S04]  /*591f0*/  LDL.LU.64 R46, [R1+0x5380] ;  /* 0x00538000012e7983 */ /* 0x002ea80000300a00 */
[----:B------:R-:W2:Y:S04]  /*59200*/  LDL.LU.64 R18, [R1+0x5378] ;  /* 0x0053780001127983 */ /* 0x000ea80000300a00 */
[----:B------:R-:W2:Y:S04]  /*59210*/  LDL.LU.64 R16, [R1+0x5370] ;  /* 0x0053700001107983 */ /* 0x000ea80000300a00 */
[----:B------:R0:W-:Y:S04]  /*59220*/  STL [R1+0x52e8], R2 ;  /* 0x0052e80201007387 */ /* 0x0001e80000100800 */
[----:B------:R-:W-:Y:S04]  /*59230*/  STL.64 [R1+0x260], R20 ;  /* 0x0002601401007387 */ /* 0x000fe80000100a00 */
[----:B------:R1:W-:Y:S01]  /*59240*/  STL.64 [R1+0x268], R22 ;  /* 0x0002681601007387 */ /* 0x0003e20000100a00 */
[----:B------:R-:W-:-:S02]  /*59250*/  IMAD.MOV.U32 R61, RZ, RZ, R59 ;  /* 0x000000ffff3d7224 */ /* 0x000fc400078e003b */
[----:B0-----:R-:W-:Y:S01]  /*59260*/  IMAD.MOV.U32 R2, RZ, RZ, R58 ;  /* 0x000000ffff027224 */ /* 0x001fe200078e003a */
[----:B-1----:R-:W4:Y:S04]  /*59270*/  LDL.LU.64 R22, [R1+0x5368] ;  /* 0x0053680001167983 */ /* 0x002f280000300a00 */
[----:B------:R-:W2:Y:S04]  /*59280*/  LDL.LU.64 R20, [R1+0x5360] ;  /* 0x0053600001147983 */ /* 0x000ea80000300a00 */
[----:B------:R-:W2:Y:S04]  /*59290*/  LDL.LU.64 R26, [R1+0x5358] ;  /* 0x00535800011a7983 */ /* 0x000ea80000300a00 */
[----:B------:R-:W2:Y:S04]  /*592a0*/  LDL.LU.64 R24, [R1+0x5350] ;  /* 0x0053500001187983 */ /* 0x000ea80000300a00 */
[----:B------:R-:W-:Y:S04]  /*592b0*/  STL.64 [R1+0x250], R28 ;  /* 0x0002501c01007387 */ /* 0x000fe80000100a00 */
[----:B------:R0:W-:Y:S04]  /*592c0*/  STL.64 [R1+0x258], R30 ;  /* 0x0002581e01007387 */ /* 0x0001e80000100a00 */
[----:B0-----:R-:W2:Y:S04]  /*592d0*/  LDL.LU.64 R30, [R1+0x5348] ;  /* 0x00534800011e7983 */ /* 0x001ea80000300a00 */
        /* <DEDUP_REMOVED lines=12> */
[----:B------:R-:W2:Y:S01]  /*593a0*/  LDL.LU.64 R8, [R1+0x5318] ;  /* 0x0053180001087983 */ /* 0x000ea20000300a00 */
[----:B---3--:R-:W-:Y:S03]  /*593b0*/  HMMA.16816.F32.BF16 R48, R48, R10, R12 ;  /* 0x0000000a3030723c */ /* 0x008fe6000004180c */
[----:B------:R-:W3:Y:S04]  /*593c0*/  LDL.LU.64 R14, [R1+0x5310] ;  /* 0x00531000010e7983 */ /* 0x000ee80000300a00 */
[----:B------:R-:W3:-:S12]  /*593d0*/  LDL.LU.64 R12, [R1+0x5308] ;  /* 0x00530800010c7983 */ /* 0x000ed80000300a00 */
[----:B------:R0:W-:Y:S04]  /*593e0*/  STL.64 [R1+0x8f0], R48 ;  /* 0x0008f03001007387 */ /* 0x0001e80000100a00 */
[----:B------:R-:W-:Y:S04]  /*593f0*/  STL.64 [R1+0x8f8], R50 ;  /* 0x0008f83201007387 */ /* 0x000fe80000100a00 */
[----:B0-----:R-:W4:Y:S04]  /*59400*/  LDL.LU R48, [R1+0x70] ;  /* 0x0000700001307983 */ /* 0x001f280000300800 */
[----:B------:R-:W4:Y:S04]  /*59410*/  LDL.LU R49, [R1+0x74] ;  /* 0x0000740001317983 */ /* 0x000f280000300800 */
[----:B------:R-:W-:Y:S04]  /*59420*/  STL.64 [R1+0x5240], R10 ;  /* 0x0052400a01007387 */ /* 0x000fe80000100a00 */
[----:B--2---:R0:W-:Y:S04]  /*59430*/  STL.64 [R1+0x5238], R8 ;  /* 0x0052380801007387 */ /* 0x0041e80000100a00 */
[----:B0-----:R-:W2:Y:S01]  /*59440*/  LDL.LU R8, [R1+0x80] ;  /* 0x0000800001087983 */ /* 0x001ea20000300800 */
[----:B---3--:R-:W-:-:S15]  /*59450*/  HMMA.16816.F32.BF16 R32, R12, R38, R32 ;  /* 0x000000260c20723c */ /* 0x008fde0000041820 */
[----:B------:R-:W-:-:S04]  /*59460*/  NOP ;  /* 0x0000000000007918 */ /* 0x000fc80000000000 */
[----:B------:R-:W-:Y:S04]  /*59470*/  STL.64 [R1+0x8c0], R32 ;  /* 0x0008c02001007387 */ /* 0x000fe80000100a00 */
[----:B------:R0:W-:Y:S04]  /*59480*/  STL.64 [R1+0x8c8], R34 ;  /* 0x0008c82201007387 */ /* 0x0001e80000100a00 */
[----:B0-----:R-:W3:Y:S01]  /*59490*/  LDL.LU.64 R34, [R1+0x5300] ;  /* 0x0053000001227983 */ /* 0x001ee20000300a00 */
[----:B------:R-:W-:Y:S02]  /*594a0*/  IMAD.MOV.U32 R9, RZ, RZ, R29 ;  /* 0x000000ffff097224 */ /* 0x000fe400078e001d */
[----:B------:R-:W-:-:S02]  /*594b0*/  IMAD.MOV.U32 R10, RZ, RZ, R28 ;  /* 0x000000ffff0a7224 */ /* 0x000fc400078e001c */
[----:B------:R-:W-:Y:S02]  /*594c0*/  IMAD.MOV.U32 R11, RZ, RZ, R0 ;  /* 0x000000ffff0b7224 */ /* 0x000fe400078e0000 */
[----:B------:R-:W-:Y:S02]  /*594d0*/  IMAD.MOV.U32 R50, RZ, RZ, R25 ;  /* 0x000000ffff327224 */ /* 0x000fe400078e0019 */
[----:B------:R-:W-:-:S03]  /*594e0*/  IMAD.MOV.U32 R51, RZ, RZ, R24 ;  /* 0x000000ffff337224 */ /* 0x000fc600078e0018 */
[C---:B--2---:R-:W-:Y:S08]  /*594f0*/  HMMA.16816.F32.BF16 R28, R12.reuse, R30, R8 ;  /* 0x0000001e0c1c723c */ /* 0x044ff00000041808 */
[C---:B----4-:R-:W-:Y:S08]  /*59500*/  HMMA.16816.F32.BF16 R8, R12.reuse, R26, R48 ;  /* 0x0000001a0c08723c */ /* 0x050ff00000041830 */
[----:B---3--:R-:W-:Y:S01]  /*59510*/  HMMA.16816.F32.BF16 R32, R12, R34, R52 ;  /* 0x000000220c20723c */ /* 0x008fe20000041834 */
[----:B------:R-:W2:Y:S04]  /*59520*/  LDL.LU.64 R54, [R1+0x52f8] ;  /* 0x0052f80001367983 */ /* 0x000ea80000300a00 */
[----:B------:R-:W2:Y:S06]  /*59530*/  LDL.LU.64 R52, [R1+0x52f0] ;  /* 0x0052f00001347983 */ /* 0x000eac0000300a00 */
[----:B------:R-:W-:-:S08]  /*59540*/  IMAD.MOV.U32 R0, RZ, RZ, R11 ;  /* 0x000000ffff007224 */ /* 0x000fd000078e000b */
[----:B------:R-:W-:Y:S04]  /*59550*/  STL.64 [R1+0x8a0], R32 ;  /* 0x0008a02001007387 */ /* 0x000fe80000100a00 */
[----:B------:R-:W-:Y:S04]  /*59560*/  STL.64 [R1+0x8a8], R34 ;  /* 0x0008a82201007387 */ /* 0x000fe80000100a00 */
[----:B------:R-:W-:Y:S04]  /*59570*/  STL.64 [R1+0x870], R8 ;  /* 0x0008700801007387 */ /* 0x000fe80000100a00 */
[----:B------:R-:W-:Y:S04]  /*59580*/  STL.64 [R1+0x880], R28 ;  /* 0x0008801c01007387 */ /* 0x000fe80000100a00 */
[----:B------:R-:W-:Y:S04]  /*59590*/  STL.64 [R1+0x888], R30 ;  /* 0x0008881e01007387 */ /* 0x000fe80000100a00 */
[----:B------:R0:W-:Y:S02]  /*595a0*/  STL [R1+0x878], R10 ;  /* 0x0008780a01007387 */ /* 0x0001e40000100800 */
[----:B0-----:R-:W-:Y:S01]  /*595b0*/  HMMA.16816.F32.BF16 R8, R12, R22, R40 ;  /* 0x000000160c08723c */ /* 0x001fe20000041828 */
[----:B------:R-:W-:Y:S01]  /*595c0*/  LOP3.LUT R48, R60, 0x30, R37, 0x78, !PT ;  /* 0x000000303c307812 */ /* 0x000fe200078e7825 */
[----:B------:R-:W-:Y:S03]  /*595d0*/  STL [R1+0x4d78], R0 ;  /* 0x004d780001007387 */ /* 0x000fe60000100800 */
[----:B------:R-:W-:-:S05]  /*595e0*/  LOP3.LUT R48, R48, 0x40, RZ, 0x3c, !PT ;  /* 0x0000004030307812 */ /* 0x000fca00078e3cff */
[----:B------:R-:W-:Y:S04]  /*595f0*/  LDSM.16.M88.4 R28, [R48+UR5+0x9000] ;  /* 0x00900005301c783b */ /* 0x000fe80008000200 */
[----:B------:R-:W-:Y:S04]  /*59600*/  LDSM.16.M88.4 R32, [R48+UR5+0x9800] ;  /* 0x009800053020783b */ /* 0x000fe80008000200 */
[----:B------:R-:W-:Y:S01]  /*59610*/  LDSM.16.M88.4 R40, [R48+UR5+0xa800] ;  /* 0x00a800053028783b */ /* 0x000fe20008000200 */
[----:B------:R-:W-:Y:S02]  /*59620*/  IMAD.MOV.U32 R56, RZ, RZ, R8 ;  /* 0x000000ffff387224 */ /* 0x000fe400078e0008 */
[----:B------:R-:W-:Y:S01]  /*59630*/  IMAD.MOV.U32 R57, RZ, RZ, R9 ;  /* 0x000000ffff397224 */ /* 0x000fe200078e0009 */
[----:B------:R0:W-:Y:S01]  /*59640*/  STL.64 [R1+0x868], R10 ;  /* 0x0008680a01007387 */ /* 0x0001e20000100a00 */
[----:B------:R-:W-:-:S02]  /*59650*/  IMAD.MOV.U32 R8, RZ, RZ, R21 ;  /* 0x000000ffff087224 */ /* 0x000fc400078e0015 */
[----:B------:R-:W-:Y:S01]  /*59660*/  IMAD.MOV.U32 R9, RZ, RZ, R20 ;  /* 0x000000ffff097224 */ /* 0x000fe200078e0014 */
[----:B------:R-:W-:Y:S04]  /*59670*/  STL.64 [R1+0x5250], R58 ;  /* 0x0052503a01007387 */ /* 0x000fe80000100a00 */
[----:B------:R-:W-:Y:S01]  /*59680*/  STL.64 [R1+0x5248], R56 ;  /* 0x0052483801007387 */ /* 0x000fe20000100a00 */
[----:B0-----:R-:W-:-:S03]  /*59690*/  IMAD.MOV.U32 R10, RZ, RZ, R17 ;  /* 0x000000ffff0a7224 */ /* 0x001fc600078e0011 */
[----:B------:R-:W-:Y:S01]  /*596a0*/  LDSM.16.M88.4 R20, [R48+UR5+0x8000] ;  /* 0x008000053014783b */ /* 0x000fe20008000200 */
[----:B------:R-:W-:-:S07]  /*596b0*/  IMAD.MOV.U32 R11, RZ, RZ, R16 ;  /* 0x000000ffff0b7224 */ /* 0x000fce00078e0010 */
[----:B------:R-:W-:Y:S01]  /*596c0*/  HMMA.16816.F32.BF16 R8, R12, R46, R8 ;  /* 0x0000002e0c08723c */ /* 0x000fe20000041808 */
[----:B------:R-:W-:-:S15]  /*596d0*/  LDSM.16.M88.4 R44, [R48+UR5+0xb000] ;  /* 0x00b00005302c783b */ /* 0x000fde0008000200 */
[----:B------:R-:W-:-:S03]  /*596e0*/  NOP ;  /* 0x0000000000007918 */ /* 0x000fc60000000000 */
[----:B------:R-:W-:Y:S01]  /*596f0*/  IMAD.MOV.U32 R0, RZ, RZ, R10 ;  /* 0x000000ffff007224 */ /* 0x000fe200078e000a */
[----:B--2---:R-:W-:Y:S01]  /*59700*/  HMMA.16816.F32.BF16 R24, R12, R18, R52 ;  /* 0x000000120c18723c */ /* 0x004fe20000041834 */
[----:B------:R-:W-:-:S04]  /*59710*/  LOP3.LUT R55, R60, 0x10, R37, 0x78, !PT ;  /* 0x000000103c377812 */ /* 0x000fc800078e7825 */
[----:B------:R-:W-:Y:S02]  /*59720*/  LOP3.LUT R55, R55, 0x800, R36, 0xf8, !PT ;  /* 0x0000080037377812 */ /* 0x000fe400078ef824 */
[----:B------:R-:W-:Y:S04]  /*59730*/  LDSM.16.M88.4 R36, [R48+UR5+0xa000] ;  /* 0x00a000053024783b */ /* 0x000fe80008000200 */
[----:B------:R-:W0:Y:S08]  /*59740*/  LDSM.16.MT88.4 R16, [R55+UR5+0x2000] ;  /* 0x002000053710783b */ /* 0x000e300008004200 */
[----:B------:R-:W-:Y:S04]  /*59750*/  STL.64 [R1+0x850], R24 ;  /* 0x0008501801007387 */ /* 0x000fe80000100a00 */
[----:B------:R-:W-:Y:S04]  /*59760*/  STL.64 [R1+0x858], R26 ;  /* 0x0008581a01007387 */ /* 0x000fe80000100a00 */
[----:B------:R-:W1:Y:S04]  /*59770*/  LDSM.16.M88.4 R24, [R48+UR5+0x8800] ;  /* 0x008800053018783b */ /* 0x000e680008000200 */
[----:B------:R-:W-:Y:S01]  /*59780*/  STL [R1+0x52c0], R55 ;  /* 0x0052c03701007387 */ /* 0x000fe20000100800 */
[----:B------:R-:W-:-:S03]  /*59790*/  IMAD.MOV.U32 R60, RZ, RZ, R11 ;  /* 0x000000ffff3c7224 */ /* 0x000fc600078e000b */
[----:B------:R-:W-:Y:S04]  /*597a0*/  LDSM.16.M88.4 R52, [R48+UR5+0xc000] ;  /* 0x00c000053034783b */ /* 0x000fe80008000200 */
[----:B0-----:R-:W-:Y:S04]  /*597b0*/  STL.64 [R1+0x5260], R18 ;  /* 0x0052601201007387 */ /* 0x001fe80000100a00 */
[----:B------:R-:W-:Y:S04]  /*597c0*/  STL.64 [R1+0x5258], R16 ;  /* 0x0052581001007387 */ /* 0x000fe80000100a00 */
[----:B------:R-:W-:Y:S04]  /*597d0*/  STL [R1+0x4c50], R22 ;  /* 0x004c501601007387 */ /* 0x000fe80000100800 */
[----:B------:R-:W-:Y:S04]  /*597e0*/  STL [R1+0x4c4c], R23 ;  /* 0x004c4c1701007387 */ /* 0x000fe80000100800 */
[----:B------:R-:W-:Y:S04]  /*597f0*/  STL.64 [R1+0x5268], R20 ;  /* 0x0052681401007387 */ /* 0x000fe80000100a00 */
[----:B-1----:R-:W-:Y:S04]  /*59800*/  STL [R1+0x4c48], R26 ;  /* 0x004c481a01007387 */ /* 0x002fe80000100800 */
[----:B------:R-:W-:Y:S04]  /*59810*/  STL [R1+0x4c44], R27 ;  /* 0x004c441b01007387 */ /* 0x000fe80000100800 */
[----:B------:R-:W-:Y:S04]  /*59820*/  STL.64 [R1+0x5270], R24 ;  /* 0x0052701801007387 */ /* 0x000fe80000100a00 */
[----:B------:R-:W-:Y:S04]  /*59830*/  STL [R1+0x4c3c], R30 ;  /* 0x004c3c1e01007387 */ /* 0x000fe80000100800 */
[----:B------:R-:W-:Y:S04]  /*59840*/  STL [R1+0x4c38], R31 ;  /* 0x004c381f01007387 */ /* 0x000fe80000100800 */
[----:B------:R-:W-:Y:S04]  /*59850*/  STL.64 [R1+0x5278], R28 ;  /* 0x0052781c01007387 */ /* 0x000fe80000100a00 */
[----:B------:R-:W-:Y:S04]  /*59860*/  STL [R1+0x4c54], R34 ;  /* 0x004c542201007387 */ /* 0x000fe80000100800 */
[----:B------:R-:W-:Y:S04]  /*59870*/  STL [R1+0x4c40], R35 ;  /* 0x004c402301007387 */ /* 0x000fe80000100800 */
[----:B------:R-:W-:Y:S04]  /*59880*/  STL.64 [R1+0x5280], R32 ;  /* 0x0052802001007387 */ /* 0x000fe80000100a00 */
[----:B------:R-:W-:Y:S04]  /*59890*/  STL.64 [R1+0x5230], R38 ;  /* 0x0052302601007387 */ /* 0x000fe80000100a00 */
[----:B------:R0:W-:Y:S04]  /*598a0*/  STL.64 [R1+0x5228], R36 ;  /* 0x0052282401007387 */ /* 0x0001e80000100a00 */
[----:B------:R-:W-:Y:S04]  /*598b0*/  STL [R1+0x4c84], R42 ;  /* 0x004c842a01007387 */ /* 0x000fe80000100800 */
[----:B------:R-:W-:Y:S04]  /*598c0*/  STL [R1+0x4c80], R43 ;  /* 0x004c802b01007387 */ /* 0x000fe80000100800 */
[----:B------:R-:W-:Y:S04]  /*598d0*/  STL.64 [R1+0x5288], R40 ;  /* 0x0052882801007387 */ /* 0x000fe80000100a00 */
[----:B------:R-:W-:Y:S04]  /*598e0*/  STL.64 [R1+0x800], R8 ;  /* 0x0008000801007387 */ /* 0x000fe80000100a00 */
[----:B------:R-:W1:Y:S04]  /*598f0*/  LDSM.16.M88.4 R8, [R48+UR5+0xb800] ;  /* 0x00b800053008783b */ /* 0x000e680008000200 */
[----:B------:R-:W-:Y:S04]  /*59900*/  STL [R1+0x4c24], R46 ;  /* 0x004c242e01007387 */ /* 0x000fe80000100800 */
[----:B------:R-:W-:Y:S04]  /*59910*/  STL [R1+0x4c20], R47 ;  /* 0x004c202f01007387 */ /* 0x000fe80000100800 */
[----:B0-----:R-:W2:Y:S04]  /*59920*/  LDL.LU R36, [R1+0x8d0] ;  /* 0x0008d00001247983 */ /* 0x001ea80000300800 */
[----:B-1----:R-:W-:Y:S04]  /*59930*/  STL.64 [R1+0xd0], R8 ;  /* 0x0000d00801007387 */ /* 0x002fe80000100a00 */
[----:B------:R0:W-:Y:S04]  /*59940*/  STL.64 [R1+0xd8], R10 ;  /* 0x0000d80a01007387 */ /* 0x0001e80000100a00 */
[----:B------:R-:W2:Y:S04]  /*59950*/  LDL.LU R37, [R1+0x8d4] ;  /* 0x0008d40001257983 */ /* 0x000ea80000300800 */
[----:B------:R-:W3:Y:S04]  /*59960*/  LDL.LU R38, [R1+0x8d8] ;  /* 0x0008d80001267983 */ /* 0x000ee80000300800 */
[----:B------:R-:W3:Y:S01]  /*59970*/  LDL.LU R39, [R1+0x8dc] ;  /* 0x0008dc0001277983 */ /* 0x000ee20000300800 */
[----:B0-----:R-:W-:-:S02]  /*59980*/  IMAD.MOV.U32 R10, RZ, RZ, R2 ;  /* 0x000000ffff0a7224 */ /* 0x001fc400078e0002 */
[----:B------:R-:W-:Y:S02]  /*59990*/  IMAD.MOV.U32 R11, RZ, RZ, R61 ;  /* 0x000000ffff0b7224 */ /* 0x000fe400078e003d */
[----:B------:R-:W-:Y:S02]  /*599a0*/  IMAD.MOV.U32 R18, RZ, RZ, R5 ;  /* 0x000000ffff127224 */ /* 0x000fe400078e0005 */
[----:B------:R-:W-:Y:S01]  /*599b0*/  IMAD.MOV.U32 R19, RZ, RZ, R3 ;  /* 0x000000ffff137224 */ /* 0x000fe200078e0003 */
[----:B---3--:R0:W-:Y:S04]  /*599c0*/  STL.64 [R1+0x5298], R38 ;  /* 0x0052982601007387 */ /* 0x0081e80000100a00 */
[----:B--2---:R-:W-:Y:S04]  /*599d0*/  STL.64 [R1+0x5290], R36 ;  /* 0x0052902401007387 */ /* 0x004fe80000100a00 */
[----:B------:R-:W2:Y:S04]  /*599e0*/  LDL.LU R2, [R1+0x52e8] ;  /* 0x0052e80001027983 */ /* 0x000ea80000300800 */
[----:B------:R-:W3:Y:S04]  /*599f0*/  LDL.LU R61, [R1+0x52e4] ;  /* 0x0052e400013d7983 */ /* 0x000ee80000300800 */
[----:B------:R-:W-:Y:S04]  /*59a00*/  STL.64 [R1+0x52a0], R10 ;  /* 0x0052a00a01007387 */ /* 0x000fe80000100a00 */
[----:B------:R-:W4:Y:S04]  /*59a10*/  LDL.LU R5, [R1+0x52e0] ;  /* 0x0052e00001057983 */ /* 0x000f280000300800 */
[----:B------:R-:W0:Y:S04]  /*59a20*/  LDL.LU R3, [R1+0x52dc] ;  /* 0x0052dc0001037983 */ /* 0x000e280000300800 */
[----:B------:R-:W-:Y:S04]  /*59a30*/  STL.64 [R1+0x52a8], R18 ;  /* 0x0052a81201007387 */ /* 0x000fe80000100a00 */
[----:B------:R-:W3:Y:S04]  /*59a40*/  LDL.LU R20, [R1+0x890] ;  /* 0x0008900001147983 */ /* 0x000ee80000300800 */
[----:B------:R-:W3:Y:S04]  /*59a50*/  LDL.LU R21, [R1+0x894] ;  /* 0x0008940001157983 */ /* 0x000ee80000300800 */
[----:B------:R-:W3:Y:S04]  /*59a60*/  LDL.LU R22, [R1+0x898] ;  /* 0x0008980001167983 */ /* 0x000ee80000300800 */
[----:B------:R-:W3:Y:S01]  /*59a70*/  LDL.LU R23, [R1+0x89c] ;  /* 0x00089c0001177983 */ /* 0x000ee20000300800 */
[----:B------:R-:W-:-:S02]  /*59a80*/  IMAD.MOV.U32 R27, RZ, RZ, R4 ;  /* 0x000000ffff1b7224 */ /* 0x000fc400078e0004 */
[----:B--2---:R-:W-:Y:S01]  /*59a90*/  IMAD.MOV.U32 R26, RZ, RZ, R2 ;  /* 0x000000ffff1a7224 */ /* 0x004fe200078e0002 */
[----:B---3--:R-:W-:Y:S04]  /*59aa0*/  STL.64 [R1+0x52b8], R22 ;  /* 0x0052b81601007387 */ /* 0x008fe80000100a00 */
[----:B------:R1:W-:Y:S04]  /*59ab0*/  STL.64 [R1+0x52b0], R20 ;  /* 0x0052b01401007387 */ /* 0x0003e80000100a00 */
[----:B------:R-:W2:Y:S04]  /*59ac0*/  LDL.LU R2, [R1+0x52d8] ;  /* 0x0052d80001027983 */ /* 0x000ea80000300800 */
[----:B------:R-:W3:Y:S01]  /*59ad0*/  LDL.LU R4, [R1+0x52d4] ;  /* 0x0052d40001047983 */ /* 0x000ee20000300800 */
[----:B----4-:R-:W-:-:S03]  /*59ae0*/  IMAD.MOV.U32 R34, RZ, RZ, R5 ;  /* 0x000000ffff227224 */ /* 0x010fc600078e0005 */
[----:B------:R-:W4:Y:S04]  /*59af0*/  LDL.LU R28, [R1+0x7f0] ;  /* 0x0007f000011c7983 */ /* 0x000f280000300800 */
[----:B------:R-:W4:Y:S04]  /*59b00*/  LDL.LU R29, [R1+0x7f4] ;  /* 0x0007f400011d7983 */ /* 0x000f280000300800 */
[----:B------:R-:W4:Y:S04]  /*59b10*/  LDL.LU R30, [R1+0x7f8] ;  /* 0x0007f800011e7983 */ /* 0x000f280000300800 */
[----:B------:R-:W4:Y:S04]  /*59b20*/  LDL.LU R31, [R1+0x7fc] ;  /* 0x0007fc00011f7983 */ /* 0x000f280000300800 */
[----:B------:R-:W3:Y:S01]  /*59b30*/  LDL.LU R5, [R1+0x52d0] ;  /* 0x0052d00001057983 */ /* 0x000ee20000300800 */
[----:B------:R-:W-:-:S03]  /*59b40*/  IMAD.MOV.U32 R35, RZ, RZ, R61 ;  /* 0x000000ffff237224 */ /* 0x000fc600078e003d */
[----:B------:R-:W3:Y:S04]  /*59b50*/  LDL.LU R61, [R1+0x52cc] ;  /* 0x0052cc00013d7983 */ /* 0x000ee80000300800 */
[----:B------:R-:W3:Y:S01]  /*59b60*/  LDL.LU R40, [R1+0x7e0] ;  /* 0x0007e00001287983 */ /* 0x000ee20000300800 */
[----:B0-----:R-:W-:-:S03]  /*59b70*/  IMAD.MOV.U32 R39, RZ, RZ, R3 ;  /* 0x000000ffff277224 */ /* 0x001fc600078e0003 */
[----:B------:R-:W3:Y:S04]  /*59b80*/  LDL.LU R41, [R1+0x7e4] ;  /* 0x0007e40001297983 */ /* 0x000ee80000300800 */
[----:B------:R-:W3:Y:S04]  /*59b90*/  LDL.LU R42, [R1+0x7e8] ;  /* 0x0007e800012a7983 */ /* 0x000ee80000300800 */
[----:B------:R-:W3:Y:S01]  /*59ba0*/  LDL.LU R43, [R1+0x7ec] ;  /* 0x0007ec00012b7983 */ /* 0x000ee20000300800 */
[----:B------:R-:W-:Y:S02]  /*59bb0*/  IMAD.MOV.U32 R47, RZ, RZ, R52 ;  /* 0x000000ffff2f7224 */ /* 0x000fe400078e0034 */
[----:B------:R-:W-:-:S02]  /*59bc0*/  IMAD.MOV.U32 R46, RZ, RZ, R53 ;  /* 0x000000ffff2e7224 */ /* 0x000fc400078e0035 */
[----:B--2---:R-:W-:Y:S02]  /*59bd0*/  IMAD.MOV.U32 R38, RZ, RZ, R2 ;  /* 0x000000ffff267224 */ /* 0x004fe400078e0002 */
        /* <DEDUP_REMOVED lines=14> */
[----:B------:R-:W-:Y:S04]  /*59cc0*/  STL.64 [R1+0xc0], R52 ;  /* 0x0000c03401007387 */ /* 0x000fe80000100a00 */
[----:B------:R-:W-:Y:S04]  /*59cd0*/  STL.64 [R1+0xc8], R54 ;  /* 0x0000c83601007387 */ /* 0x000fe80000100a00 */
[----:B------:R-:W0:Y:S04]  /*59ce0*/  LDSM.16.M88.4 R52, [R48+UR5+0xc800] ;  /* 0x00c800053034783b */ /* 0x000e280008000200 */
[----:B0-----:R-:W-:Y:S04]  /*59cf0*/  STL.64 [R1+0xb0], R52 ;  /* 0x0000b03401007387 */ /* 0x001fe80000100a00 */
[----:B------:R-:W-:Y:S04]  /*59d00*/  STL.64 [R1+0xb8], R54 ;  /* 0x0000b83601007387 */ /* 0x000fe80000100a00 */
[----:B------:R-:W0:Y:S01]  /*59d10*/  LDSM.16.M88.4 R52, [R48+UR5+0xd000] ;  /* 0x00d000053034783b */ /* 0x000e220008000200 */
[----:B---3--:R-:W-:-:S02]  /*59d20*/  IMAD.MOV.U32 R18, RZ, RZ, R5 ;  /* 0x000000ffff127224 */ /* 0x008fc400078e0005 */
[----:B------:R-:W-:Y:S01]  /*59d30*/  IMAD.MOV.U32 R19, RZ, RZ, R4 ;  /* 0x000000ffff137224 */ /* 0x000fe200078e0004 */
[----:B0-----:R-:W-:Y:S01]  /*59d40*/  STL.64 [R1+0xa0], R52 ;  /* 0x0000a03401007387 */ /* 0x001fe20000100a00 */
[----:B------:R-:W-:Y:S02]  /*59d50*/  IMAD.MOV.U32 R5, RZ, RZ, R52 ;  /* 0x000000ffff057224 */ /* 0x000fe400078e0034 */
[----:B------:R-:W-:Y:S01]  /*59d60*/  IMAD.MOV.U32 R4, RZ, RZ, R53 ;  /* 0x000000ffff047224 */ /* 0x000fe200078e0035 */
[----:B------:R-:W-:Y:S04]  /*59d70*/  STL.64 [R1+0xa8], R54 ;  /* 0x0000a83601007387 */ /* 0x000fe80000100a00 */
[----:B------:R-:W0:Y:S04]  /*59d80*/  LDSM.16.M88.4 R52, [R48+UR5+0xd800] ;  /* 0x00d800053034783b */ /* 0x000e280008000200 */
[----:B0-----:R-:W-:Y:S04]  /*59d90*/  STL.64 [R1+0x90], R52 ;  /* 0x0000903401007387 */ /* 0x001fe80000100a00 */
        /* <DEDUP_REMOVED lines=8> */
[----:B------:R-:W1:Y:S04]  /*59e20*/  LDSM.16.M88.4 R48, [R48+UR5+0xf800] ;  /* 0x00f800053030783b */ /* 0x000e680008000200 */
[----:B0-----:R-:W-:Y:S04]  /*59e30*/  STL.64 [R1+0x60], R52 ;  /* 0x0000603401007387 */ /* 0x001fe80000100a00 */
[----:B------:R0:W-:Y:S04]  /*59e40*/  STL.64 [R1+0x68], R54 ;  /* 0x0000683601007387 */ /* 0x0001e80000100a00 */
[----:B0-----:R-:W3:Y:S01]  /*59e50*/  LDL.LU R55, [R1+0x52c0] ;  /* 0x0052c00001377983 */ /* 0x001ee20000300800 */
[C---:B--2---:R-:W-:Y:S03]  /*59e60*/  HMMA.16816.F32.BF16 R16, R12.reuse, R18, R20 ;  /* 0x000000120c10723c */ /* 0x044fe60000041814 */
[----:B-1----:R-:W-:Y:S04]  /*59e70*/  STL.64 [R1+0x5190], R50 ;  /* 0x0051903201007387 */ /* 0x002fe80000100a00 */
[----:B------:R0:W-:Y:S04]  /*59e80*/  STL.64 [R1+0x5188], R48 ;  /* 0x0051883001007387 */ /* 0x0001e80000100a00 */
[----:B0-----:R-:W2:Y:S04]  /*59e90*/  LDL.LU R48, [R1+0x470] ;  /* 0x0004700001307983 */ /* 0x001ea80000300800 */
[----:B------:R-:W2:Y:S04]  /*59ea0*/  LDL.LU R49, [R1+0x474] ;  /* 0x0004740001317983 */ /* 0x000ea80000300800 */
[----:B------:R-:W2:Y:S04]  /*59eb0*/  LDL.LU R50, [R1+0x478] ;  /* 0x0004780001327983 */ /* 0x000ea80000300800 */
[----:B------:R-:W2:Y:S01]  /*59ec0*/  LDL.LU R51, [R1+0x47c] ;  /* 0x00047c0001337983 */ /* 0x000ea20000300800 */
[C---:B------:R-:W-:Y:S03]  /*59ed0*/  HMMA.16816.F32.BF16 R36, R12.reuse, R38, R8 ;  /* 0x000000260c24723c */ /* 0x040fe60000041808 */
[----:B---3--:R-:W0:Y:S04]  /*59ee0*/  LDSM.16.MT88.4 R52, [R55+UR5+0x2080] ;  /* 0x002080053734783b */ /* 0x008e280008004200 */
[----:B0-----:R-:W-:Y:S04]  /*59ef0*/  STL.64 [R1+0x51a0], R54 ;  /* 0x0051a03601007387 */ /* 0x001fe80000100a00 */
[----:B------:R0:W-:Y:S04]  /*59f00*/  STL.64 [R1+0x5198], R52 ;  /* 0x0051983401007387 */ /* 0x0001e80000100a00 */
[----:B0-----:R-:W3:Y:S04]  /*59f10*/  LDL.LU R52, [R1+0x900] ;  /* 0x0009000001347983 */ /* 0x001ee80000300800 */
[----:B------:R-:W3:Y:S04]  /*59f20*/  LDL.LU R53, [R1+0x904] ;  /* 0x0009040001357983 */ /* 0x000ee80000300800 */
[----:B------:R-:W3:Y:S04]  /*59f30*/  LDL.LU R54, [R1+0x908] ;  /* 0x0009080001367983 */ /* 0x000ee80000300800 */
[----:B------:R-:W3:Y:S04]  /*59f40*/  LDL.LU R55, [R1+0x90c] ;  /* 0x00090c0001377983 */ /* 0x000ee80000300800 */
[----:B------:R-:W2:Y:S04]  /*59f50*/  LDL.LU.64 R22, [R1+0x52b8] ;  /* 0x0052b80001167983 */ /* 0x000ea80000300a00 */
[----:B------:R-:W2:Y:S04]  /*59f60*/  LDL.LU.64 R20, [R1+0x52b0] ;  /* 0x0052b00001147983 */ /* 0x000ea80000300a00 */
[----:B------:R-:W-:Y:S04]  /*59f70*/  STL.64 [R1+0x840], R16 ;  /* 0x0008401001007387 */ /* 0x000fe80000100a00 */
[----:B------:R0:W-:Y:S04]  /*59f80*/  STL.64 [R1+0x848], R18 ;  /* 0x0008481201007387 */ /* 0x0001e80000100a00 */
[----:B0-----:R-:W2:Y:S04]  /*59f90*/  LDL.LU.64 R18, [R1+0x52a8] ;  /* 0x0052a80001127983 */ /* 0x001ea80000300a00 */
[----:B------:R-:W3:Y:S01]  /*59fa0*/  LDL.LU.64 R10, [R1+0x52a0] ;  /* 0x0052a000010a7983 */ /* 0x000ee20000300a00 */
[C---:B------:R-:W-:Y:S08]  /*59fb0*/  HMMA.16816.F32.BF16 R32, R12.reuse, R34, R40 ;  /* 0x000000220c20723c */ /* 0x040ff00000041828 */
[C---:B----4-:R-:W-:Y:S01]  /*59fc0*/  HMMA.16816.F32.BF16 R24, R12.reuse, R26, R28 ;  /* 0x0000001a0c18723c */ /* 0x050fe2000004181c */
[----:B------:R-:W-:Y:S04]  /*59fd0*/  STL.64 [R1+0x830], R36 ;  /* 0x0008302401007387 */ /* 0x000fe80000100a00 */
[----:B------:R0:W-:Y:S04]  /*59fe0*/  STL.64 [R1+0x838], R38 ;  /* 0x0008382601007387 */ /* 0x0001e80000100a00 */
[----:B0-----:R-:W4:Y:S04]  /*59ff0*/  LDL.LU.64 R38, [R1+0x5298] ;  /* 0x0052980001267983 */ /* 0x001f280000300a00 */
[----:B------:R-:W4:Y:S04]  /*5a000*/  LDL.LU.64 R36, [R1+0x5290] ;  /* 0x0052900001247983 */ /* 0x000f280000300a00 */
[----:B------:R-:W4:Y:S04]  /*5a010*/  LDL.LU.64 R40, [R1+0x5288] ;  /* 0x0052880001287983 */ /* 0x000f280000300a00 */
[----:B------:R0:W-:Y:S04]  /*5a020*/  STL.64 [R1+0x820], R32 ;  /* 0x0008202001007387 */ /* 0x0001e80000100a00 */
[----:B------:R-:W-:Y:S04]  /*5a030*/  STL.64 [R1+0x828], R34 ;  /* 0x0008282201007387 */ /* 0x000fe80000100a00 */
[----:B0-----:R-:W4:Y:S04]  /*5a040*/  LDL.LU.64 R32, [R1+0x5280] ;  /* 0x0052800001207983 */ /* 0x001f280000300a00 */
[----:B------:R-:W4:Y:S04]  /*5a050*/  LDL.LU.64 R28, [R1+0x5278] ;  /* 0x00527800011c7983 */ /* 0x000f280000300a00 */
[----:B------:R0:W-:Y:S04]  /*5a060*/  STL.64 [R1+0x810], R24 ;  /* 0x0008101801007387 */ /* 0x0001e80000100a00 */
[----:B------:R-:W-:Y:S04]  /*5a070*/  STL.64 [R1+0x818], R26 ;  /* 0x0008181a01007387 */ /* 0x000fe80000100a00 */
[----:B0-----:R-:W4:Y:S01]  /*5a080*/  LDL.LU.64 R24, [R1+0x5270] ;  /* 0x0052700001187983 */ /* 0x001f220000300a00 */
[C---:B--2---:R-:W-:Y:S03]  /*5a090*/  HMMA.16816.F32.BF16 R16, R12.reuse, R18, R20 ;  /* 0x000000120c10723c */ /* 0x044fe60000041814 */
[----:B------:R-:W2:Y:S05]  /*5a0a0*/  LDL.LU.64 R20, [R1+0x5268] ;  /* 0x0052680001147983 */ /* 0x000eaa0000300a00 */
[C---:B---3--:R-:W-:Y:S11]  /*5a0b0*/  HMMA.16816.F32.BF16 R8, R12.reuse, R10, R56 ;  /* 0x0000000a0c08723c */ /* 0x048ff60000041838 */
[----:B------:R-:W-:Y:S04]  /*5a0c0*/  STL.64 [R1+0x7f0], R16 ;  /* 0x0007f01001007387 */ /* 0x000fe80000100a00 */
[----:B------:R0:W-:Y:S04]  /*5a0d0*/  STL.64 [R1+0x7f8], R18 ;  /* 0x0007f81201007387 */ /* 0x0001e80000100a00 */
[----:B0-----:R-:W2:Y:S04]  /*5a0e0*/  LDL.LU.64 R18, [R1+0x5260] ;  /* 0x0052600001127983 */ /* 0x001ea80000300a00 */
[----:B------:R-:W2:Y:S04]  /*5a0f0*/  LDL.LU.64 R16, [R1+0x5258] ;  /* 0x0052580001107983 */ /* 0x000ea80000300a00 */
[----:B------:R-:W4:Y:S04]  /*5a100*/  LDL.LU.64 R58, [R1+0x5250] ;  /* 0x00525000013a7983 */ /* 0x000f280000300a00 */
[----:B------:R-:W3:Y:S04]  /*5a110*/  LDL.LU.64 R56, [R1+0x5248] ;  /* 0x0052480001387983 */ /* 0x000ee80000300a00 */
[----:B------:R-:W-:Y:S04]  /*5a120*/  STL.64 [R1+0x7e0], R8 ;  /* 0x0007e00801007387 */ /* 0x000fe80000100a00 */
[----:B------:R0:W-:Y:S04]  /*5a130*/  STL.64 [R1+0x7e8], R10 ;  /* 0x0007e80a01007387 */ /* 0x0001e80000100a00 */
[----:B0-----:R-:W2:Y:S04]  /*5a140*/  LDL.LU.64 R10, [R1+0x5240] ;  /* 0x00524000010a7983 */ /* 0x001ea80000300a00 */
[----:B------:R-:W2:Y:S01]  /*5a150*/  LDL.LU.64 R8, [R1+0x5238] ;  /* 0x0052380001087983 */ /* 0x000ea20000300a00 */
[----:B----4-:R-:W-:-:S15]  /*5a160*/  HMMA.16816.F32.BF16 R36, R12, R58, R36 ;  /* 0x0000003a0c24723c */ /* 0x010fde0000041824 */
[----:B------:R-:W-:-:S04]  /*5a170*/  NOP ;  /* 0x0000000000007918 */ /* 0x000fc80000000000 */
[----:B------:R0:W-:Y:S04]  /*5a180*/  STL.64 [R1+0x7d0], R36 ;  /* 0x0007d02401007387 */ /* 0x0001e80000100a00 */
[----:B------:R1:W-:Y:S04]  /*5a190*/  STL.64 [R1+0x7d8], R38 ;  /* 0x0007d82601007387 */ /* 0x0003e80000100a00 */
[----:B0-----:R-:W4:Y:S04]  /*5a1a0*/  LDL.LU R36, [R1+0x460] ;  /* 0x0004600001247983 */ /* 0x001f280000300800 */
[----:B------:R-:W4:Y:S04]  /*5a1b0*/  LDL.LU R37, [R1+0x464] ;  /* 0x0004640001257983 */ /* 0x000f280000300800 */
[----:B-1----:R-:W4:Y:S04]  /*5a1c0*/  LDL.LU R38, [R1+0x468] ;  /* 0x0004680001267983 */ /* 0x002f280000300800 */
[----:B------:R-:W4:Y:S04]  /*5a1d0*/  LDL.LU R39, [R1+0x46c] ;  /* 0x00046c0001277983 */ /* 0x000f280000300800 */
[----:B---3--:R0:W-:Y:S04]  /*5a1e0*/  STL.64 [R1+0x4dc0], R56 ;  /* 0x004dc03801007387 */ /* 0x0081e80000100a00 */
[----:B0-----:R-:W3:Y:S04]  /*5a1f0*/  LDL.LU R56, [R1+0x910] ;  /* 0x0009100001387983 */ /* 0x001ee80000300800 */
[----:B------:R-:W3:Y:S04]  /*5a200*/  LDL.LU R57, [R1+0x914] ;  /* 0x0009140001397983 */ /* 0x000ee80000300800 */
[----:B------:R-:W3:Y:S04]  /*5a210*/  LDL.LU R58, [R1+0x918] ;  /* 0x00091800013a7983 */ /* 0x000ee80000300800 */
[----:B------:R-:W3:Y:S01]  /*5a220*/  LDL.LU R59, [R1+0x91c] ;  /* 0x00091c00013b7983 */ /* 0x000ee20000300800 */
[----:B--2---:R-:W-:Y:S08]  /*5a230*/  HMMA.16816.F32.BF16 R52, R12, R10, R52 ;  /* 0x0000000a0c34723c */ /* 0x004ff00000041834 */
[----:B------:R-:W-:-:S15]  /*5a240*/  HMMA.16816.F32.BF16 R48, R16, R20, R48 ;  /* 0x000000141030723c */ /* 0x000fde0000041830 */
[----:B------:R-:W-:-:S04]  /*5a250*/  NOP ;  /* 0x0000000000007918 */ /* 0x000fc80000000000 */
[----:B------:R-:W-:Y:S02]  /*5a260*/  IMAD.MOV.U32 R27, RZ, RZ, R48 ;  /* 0x000000ffff1b7224 */ /* 0x000fe400078e0030 */
[----:B------:R-:W-:Y:S02]  /*5a270*/  IMAD.MOV.U32 R35, RZ, RZ, R49 ;  /* 0x000000ffff237224 */ /* 0x000fe400078e0031 */
[----:B------:R-:W-:Y:S02]  /*5a280*/  IMAD.MOV.U32 R30, RZ, RZ, R50 ;  /* 0x000000ffff1e7224 */ /* 0x000fe400078e0032 */
[----:B------:R-:W-:Y:S01]  /*5a290*/  IMAD.MOV.U32 R31, RZ, RZ, R51 ;  /* 0x000000ffff1f7224 */ /* 0x000fe200078e0033 */
[----:B---3--:R-:W-:Y:S01]  /*5a2a0*/  HMMA.16816.F32.BF16 R56, R12, R6, R56 ;  /* 0x000000060c38723c */ /* 0x008fe20000041838 */
[----:B------:R-:W2:-:S15]  /*5a2b0*/  LDL.LU R12, [R1+0x440] ;  /* 0x00044000010c7983 */ /* 0x000e9e0000300800 */
[----:B------:R-:W-:-:S03]  /*5a2c0*/  NOP ;  /* 0x0000000000007918 */ /* 0x000fc60000000000 */
[----:B------:R-:W-:Y:S04]  /*5a2d0*/  STL.64 [R1+0x7c0], R56 ;  /* 0x0007c03801007387 */ /* 0x000fe80000100a00 */
[----:B------:R-:W-:Y:S04]  /*5a2e0*/  STL.64 [R1+0x7c8], R58 ;  /* 0x0007c83a01007387 */ /* 0x000fe80000100a00 */
        /* <DEDUP_REMOVED lines=9> */
[----:B0-----:R-:W2:Y:S04]  /*5a380*/  LDL.LU R52, [R1+0x430] ;  /* 0x0004300001347983 */ /* 0x001ea80000300800 */
[----:B------:R-:W2:Y:S04]  /*5a390*/  LDL.LU R53, [R1+0x434] ;  /* 0x0004340001357983 */ /* 0x000ea80000300800 */
[----:B-1----:R-:W2:Y:S04]  /*5a3a0*/  LDL.LU R54, [R1+0x438] ;  /* 0x0004380001367983 */ /* 0x002ea80000300800 */
[----:B------:R-:W2:Y:S04]  /*5a3b0*/  LDL.LU R55, [R1+0x43c] ;  /* 0x00043c0001377983 */ /* 0x000ea80000300800 */
[----:B------:R-:W2:Y:S01]  /*5a3c0*/  LDL.LU.64 R56, [R1+0x90] ;  /* 0x0000900001387983 */ /* 0x000ea20000300a00 */
[----:B----4-:R-:W-:-:S15]  /*5a3d0*/  HMMA.16816.F32.BF16 R36, R16, R24, R36 ;  /* 0x000000181024723c */ /* 0x010fde0000041824 */
[----:B------:R-:W-:-:S04]  /*5a3e0*/  NOP ;  /* 0x0000000000007918 */ /* 0x000fc80000000000 */
[----:B------:R-:W-:Y:S02]  /*5a3f0*/  IMAD.MOV.U32 R23, RZ, RZ, R38 ;  /* 0x000000ffff177224 */ /* 0x000fe400078e0026 */
[----:B------:R-:W-:Y:S02]  /*5a400*/  IMAD.MOV.U32 R26, RZ, RZ, R39 ;  /* 0x000000ffff1a7224 */ /* 0x000fe400078e0027 */
[----:B------:R-:W-:Y:S02]  /*5a410*/  IMAD.MOV.U32 R34, RZ, RZ, R36 ;  /* 0x000000ffff227224 */ /* 0x000fe400078e0024 */
[----:B------:R-:W-:Y:S01]  /*5a420*/  IMAD.MOV.U32 R22, RZ, RZ, R37 ;  /* 0x000000ffff167224 */ /* 0x000fe200078e0025 */
[----:B--2---:R0:W-:Y:S04]  /*5a430*/  STL.64 [R1+0x51a8], R56 ;  /* 0x0051a83801007387 */ /* 0x0041e80000100a00 */
[----:B0-----:R-:W2:Y:S04]  /*5a440*/  LDL.LU R56, [R1+0x450] ;  /* 0x0004500001387983 */ /* 0x001ea80000300800 */
[----:B------:R-:W2:Y:S04]  /*5a450*/  LDL.LU R57, [R1+0x454] ;  /* 0x0004540001397983 */ /* 0x000ea80000300800 */
[----:B------:R-:W2:Y:S04]  /*5a460*/  LDL.LU R58, [R1+0x458] ;  /* 0x00045800013a7983 */ /* 0x000ea80000300800 */
[----:B------:R-:W2:Y:S04]  /*5a470*/  LDL.LU R59, [R1+0x45c] ;  /* 0x00045c00013b7983 */ /* 0x000ea80000300800 */
[----:B------:R-:W-:Y:S04]  /*5a480*/  STL [R1+0x4d44], R31 ;  /* 0x004d441f01007387 */ /* 0x000fe80000100800 */
[----:B------:R-:W-:Y:S04]  /*5a490*/  STL [R1+0x4d40], R30 ;  /* 0x004d401e01007387 */ /* 0x000fe80000100800 */
[----:B------:R-:W-:Y:S04]  /*5a4a0*/  STL [R1+0x4c8c], R35 ;  /* 0x004c8c2301007387 */ /* 0x000fe80000100800 */
[----:B------:R-:W-:Y:S04]  /*5a4b0*/  STL [R1+0x4c88], R27 ;  /* 0x004c881b01007387 */ /* 0x000fe80000100800 */
[----:B------:R-:W4:Y:S04]  /*5a4c0*/  LDL.LU.64 R38, [R1+0x5230] ;  /* 0x0052300001267983 */ /* 0x000f280000300a00 */
[----:B------:R-:W3:Y:S01]  /*5a4d0*/  LDL.LU.64 R36, [R1+0x5228] ;  /* 0x0052280001247983 */ /* 0x000ee20000300a00 */
[----:B------:R-:W-:Y:S03]  /*5a4e0*/  HMMA.16816.F32.BF16 R12, R16, R32, R12 ;  /* 0x00000020100c723c */ /* 0x000fe6000004180c */
[----:B------:R0:W-:Y:S04]  /*5a4f0*/  STL [R1+0x4cd8], R26 ;  /* 0x004cd81a01007387 */ /* 0x0001e80000100800 */
[----:B------:R1:W-:Y:S04]  /*5a500*/  STL [R1+0x4cd4], R23 ;  /* 0x004cd41701007387 */ /* 0x0003e80000100800 */
[----:B------:R1:W-:Y:S04]  /*5a510*/  STL [R1+0x4cd0], R22 ;  /* 0x004cd01601007387 */ /* 0x0003e80000100800 */
[----:B------:R-:W-:Y:S04]  /*5a520*/  STL.64 [R1+0x51b0], R28 ;  /* 0x0051b01c01007387 */ /* 0x000fe80000100a00 */
[----:B0-----:R-:W-:Y:S01]  /*5a530*/  IMAD.MOV.U32 R26, RZ, RZ, R13 ;  /* 0x000000ffff1a7224 */ /* 0x001fe200078e000d */
[----:B------:R3:W-:Y:S01]  /*5a540*/  STL [R1+0x440], R12 ;  /* 0x0004400c01007387 */ /* 0x0007e20000100800 */
[----:B-1----:R-:W-:-:S02]  /*5a550*/  IMAD.MOV.U32 R23, RZ, RZ, R14 ;  /* 0x000000ffff177224 */ /* 0x002fc400078e000e */
[----:B------:R-:W-:Y:S01]  /*5a560*/  IMAD.MOV.U32 R22, RZ, RZ, R15 ;  /* 0x000000ffff167224 */ /* 0x000fe200078e000f */
[C---:B--2---:R-:W-:Y:S08]  /*5a570*/  HMMA.16816.F32.BF16 R56, R16.reuse, R28, R56 ;  /* 0x0000001c1038723c */ /* 0x044ff00000041838 */
[----:B---3--:R-:W-:Y:S11]  /*5a580*/  HMMA.16816.F32.BF16 R12, R16, R36, R52 ;  /* 0x00000024100c723c */ /* 0x008ff60000041834 */
[----:B------:R-:W-:-:S02]  /*5a590*/  IMAD.MOV.U32 R27, RZ, RZ, R57 ;  /* 0x000000ffff1b7224 */ /* 0x000fc400078e0039 */
[----:B------:R-:W-:-:S03]  /*5a5a0*/  IMAD.MOV.U32 R35, RZ, RZ, R56 ;  /* 0x000000ffff237224 */ /* 0x000fc600078e0038 */
[----:B------:R-:W-:Y:S04]  /*5a5b0*/  STL.64 [R1+0x51c0], R26 ;  /* 0x0051c01a01007387 */ /* 0x000fe80000100a00 */
[----:B------:R-:W-:Y:S04]  /*5a5c0*/  STL.64 [R1+0x51b8], R24 ;  /* 0x0051b81801007387 */ /* 0x000fe80000100a00 */
[----:B------:R-:W-:Y:S04]  /*5a5d0*/  STL.64 [R1+0x5160], R34 ;  /* 0x0051602201007387 */ /* 0x000fe80000100a00 */
[----:B------:R-:W-:Y:S04]  /*5a5e0*/  STL.64 [R1+0x5158], R32 ;  /* 0x0051582001007387 */ /* 0x000fe80000100a00 */
[----:B------:R-:W-:Y:S04]  /*5a5f0*/  STL [R1+0x4d1c], R22 ;  /* 0x004d1c1601007387 */ /* 0x000fe80000100800 */
[----:B------:R-:W-:Y:S04]  /*5a600*/  STL [R1+0x4d18], R23 ;  /* 0x004d181701007387 */ /* 0x000fe80000100800 */
[----:B----4-:R-:W-:Y:S04]  /*5a610*/  STL.64 [R1+0x5150], R38 ;  /* 0x0051502601007387 */ /* 0x010fe80000100a00 */
[----:B------:R-:W-:Y:S04]  /*5a620*/  STL.64 [R1+0x5148], R36 ;  /* 0x0051482401007387 */ /* 0x000fe80000100a00 */
[----:B------:R-:W-:Y:S04]  /*5a630*/  STL.64 [R1+0x430], R12 ;  /* 0x0004300c01007387 */ /* 0x000fe80000100a00 */
[----:B------:R0:W-:Y:S02]  /*5a640*/  STL.64 [R1+0x438], R14 ;  /* 0x0004380e01007387 */ /* 0x0001e40000100a00 */
[----:B0-----:R-:W-:-:S15]  /*5a650*/  HMMA.16816.F32.BF16 R12, R16, R40, R48 ;  /* 0x00000028100c723c */ /* 0x001fde0000041830 */
[----:B------:R-:W-:-:S04]  /*5a660*/  NOP ;  /* 0x0000000000007918 */ /* 0x000fc80000000000 */
[----:B------:R-:W-:Y:S04]  /*5a670*/  STL.64 [R1+0x420], R12 ;  /* 0x0004200c01007387 */ /* 0x000fe80000100a00 */
[----:B------:R-:W2:Y:S04]  /*5a680*/  LDL.LU R48, [R1+0x750] ;  /* 0x0007500001307983 */ /* 0x000ea80000300800 */
[----:B------:R-:W2:Y:S04]  /*5a690*/  LDL.LU R49, [R1+0x754] ;  /* 0x0007540001317983 */ /* 0x000ea80000300800 */
[----:B------:R-:W3:Y:S04]  /*5a6a0*/  LDL.LU R50, [R1+0x758] ;  /* 0x0007580001327983 */ /* 0x000ee80000300800 */
[----:B------:R-:W3:Y:S04]  /*5a6b0*/  LDL.LU R51, [R1+0x75c] ;  /* 0x00075c0001337983 */ /* 0x000ee80000300800 */
[----:B---3--:R-:W-:Y:S04]  /*5a6c0*/  STL.64 [R1+0x51d0], R50 ;  /* 0x0051d03201007387 */ /* 0x008fe80000100a00 */
[----:B--2---:R0:W-:Y:S04]  /*5a6d0*/  STL.64 [R1+0x51c8], R48 ;  /* 0x0051c83001007387 */ /* 0x0041e80000100a00 */
[----:B------:R-:W2:Y:S04]  /*5a6e0*/  LDL.LU R52, [R1+0x760] ;  /* 0x0007600001347983 */ /* 0x000ea80000300800 */
[----:B------:R-:W2:Y:S04]  /*5a6f0*/  LDL.LU R53, [R1+0x764] ;  /* 0x0007640001357983 */ /* 0x000ea80000300800 */
[----:B------:R-:W3:Y:S04]  /*5a700*/  LDL.LU R54, [R1+0x768] ;  /* 0x0007680001367983 */ /* 0x000ee80000300800 */
[----:B------:R-:W3:Y:S01]  /*5a710*/  LDL.LU R55, [R1+0x76c] ;  /* 0x00076c0001377983 */ /* 0x000ee20000300800 */
[----:B------:R-:W-:-:S02]  /*5a720*/  IMAD.MOV.U32 R56, RZ, RZ, R5 ;  /* 0x000000ffff387224 */ /* 0x000fc400078e0005 */
[----:B------:R-:W-:Y:S01]  /*5a730*/  IMAD.MOV.U32 R57, RZ, RZ, R4 ;  /* 0x000000ffff397224 */ /* 0x000fe200078e0004 */
[----:B---3--:R-:W-:Y:S04]  /*5a740*/  STL.64 [R1+0x51e0], R54 ;  /* 0x0051e03601007387 */ /* 0x008fe80000100a00 */
[----:B--2---:R1:W-:Y:S04]  /*5a750*/  STL.64 [R1+0x51d8], R52 ;  /* 0x0051d83401007387 */ /* 0x0043e80000100a00 */
[----:B------:R-:W2:Y:S04]  /*5a760*/  LDL.LU R5, [R1+0x5224] ;  /* 0x0052240001057983 */ /* 0x000ea80000300800 */
[----:B------:R-:W3:Y:S04]  /*5a770*/  LDL.LU R4, [R1+0x5220] ;  /* 0x0052200001047983 */ /* 0x000ee80000300800 */
[----:B------:R-:W-:Y:S04]  /*5a780*/  STL.64 [R1+0x51e8], R56 ;  /* 0x0051e83801007387 */ /* 0x000fe80000100a00 */
[----:B0-----:R-:W4:Y:S04]  /*5a790*/  LDL.LU R48, [R1+0x780] ;  /* 0x0007800001307983 */ /* 0x001f280000300800 */
[----:B------:R-:W4:Y:S04]  /*5a7a0*/  LDL.LU R49, [R1+0x784] ;  /* 0x0007840001317983 */ /* 0x000f280000300800 */
[----:B------:R-:W2:Y:S04]  /*5a7b0*/  LDL.LU R50, [R1+0x788] ;  /* 0x0007880001327983 */ /* 0x000ea80000300800 */
[----:B------:R-:W2:Y:S01]  /*5a7c0*/  LDL.LU R51, [R1+0x78c] ;  /* 0x00078c0001337983 */ /* 0x000ea20000300800 */
[----:B-1----:R-:W-:-:S02]  /*5a7d0*/  IMAD.MOV.U32 R52, RZ, RZ, R47 ;  /* 0x000000ffff347224 */ /* 0x002fc400078e002f */
[----:B------:R-:W-:Y:S01]  /*5a7e0*/  IMAD.MOV.U32 R53, RZ, RZ, R46 ;  /* 0x000000ffff357224 */ /* 0x000fe200078e002e */
[----:B--2---:R-:W-:Y:S04]  /*5a7f0*/  STL.64 [R1+0x51f8], R50 ;  /* 0x0051f83201007387 */ /* 0x004fe80000100a00 */
[----:B----4-:R-:W-:Y:S04]  /*5a800*/  STL.64 [R1+0x51f0], R48 ;  /* 0x0051f03001007387 */ /* 0x010fe80000100a00 */
[----:B------:R0:W-:Y:S04]  /*5a810*/  STL.64 [R1+0x5200], R52 ;  /* 0x0052003401007387 */ /* 0x0001e80000100a00 */
[----:B0-----:R-:W2:Y:S04]  /*5a820*/  LDL.LU R52, [R1+0x7a0] ;  /* 0x0007a00001347983 */ /* 0x001ea80000300800 */
[----:B------:R-:W2:Y:S04]  /*5a830*/  LDL.LU R53, [R1+0x7a4] ;  /* 0x0007a40001357983 */ /* 0x000ea80000300800 */
[----:B------:R-:W4:Y:S04]  /*5a840*/  LDL.LU R54, [R1+0x7a8] ;  /* 0x0007a80001367983 */ /* 0x000f280000300800 */
[----:B------:R-:W4:Y:S01]  /*5a850*/  LDL.LU R55, [R1+0x7ac] ;  /* 0x0007ac0001377983 */ /* 0x000f220000300800 */
[----:B------:R-:W-:-:S02]  /*5a860*/  IMAD.MOV.U32 R42, RZ, RZ, R58 ;  /* 0x000000ffff2a7224 */ /* 0x000fc400078e003a */
[----:B------:R-:W-:Y:S02]  /*5a870*/  IMAD.MOV.U32 R43, RZ, RZ, R59 ;  /* 0x000000ffff2b7224 */ /* 0x000fe400078e003b */
[----:B------:R-:W-:Y:S02]  /*5a880*/  IMAD.MOV.U32 R22, RZ, RZ, R14 ;  /* 0x000000ffff167224 */ /* 0x000fe400078e000e */
[----:B------:R-:W-:Y:S02]  /*5a890*/  IMAD.MOV.U32 R23, RZ, RZ, R15 ;  /* 0x000000ffff177224 */ /* 0x000fe400078e000f */
[----:B---3--:R-:W-:Y:S02]  /*5a8a0*/  IMAD.MOV.U32 R14, RZ, RZ, R4 ;  /* 0x000000ffff0e7224 */ /* 0x008fe400078e0004 */
[----:B------:R-:W-:Y:S01]  /*5a8b0*/  IMAD.MOV.U32 R15, RZ, RZ, R5 ;  /* 0x000000ffff0f7224 */ /* 0x000fe200078e0005 */
[----:B----4-:R-:W-:Y:S04]  /*5a8c0*/  STL.64 [R1+0x5210], R54 ;  /* 0x0052103601007387 */ /* 0x010fe80000100a00 */
[----:B--2---:R0:W-:Y:S04]  /*5a8d0*/  STL.64 [R1+0x5208], R52 ;  /* 0x0052083401007387 */ /* 0x0041e80000100a00 */
[----:B0-----:R-:W2:Y:S04]  /*5a8e0*/  LDL.LU R52, [R1+0x940] ;  /* 0x0009400001347983 */ /* 0x001ea80000300800 */
[----:B------:R-:W2:Y:S04]  /*5a8f0*/  LDL.LU R53, [R1+0x944] ;  /* 0x0009440001357983 */ /* 0x000ea80000300800 */
[----:B------:R-:W2:Y:S04]  /*5a900*/  LDL.LU R54, [R1+0x948] ;  /* 0x0009480001367983 */ /* 0x000ea80000300800 */
[----:B------:R-:W2:Y:S04]  /*5a910*/  LDL.LU R55, [R1+0x94c] ;  /* 0x00094c0001377983 */ /* 0x000ea80000300800 */
[----:B------:R-:W3:Y:S04]  /*5a920*/  LDL.64 R48, [R1+0xd0] ;  /* 0x0000d00001307983 */ /* 0x000ee80000100a00 */
[----:B------:R-:W4:Y:S04]  /*5a930*/  LDL.LU R56, [R1+0x790] ;  /* 0x0007900001387983 */ /* 0x000f280000300800 */
[----:B------:R-:W4:Y:S04]  /*5a940*/  LDL.LU R57, [R1+0x794] ;  /* 0x0007940001397983 */ /* 0x000f280000300800 */
[----:B------:R-:W4:Y:S04]  /*5a950*/  LDL.LU R58, [R1+0x798] ;  /* 0x00079800013a7983 */ /* 0x000f280000300800 */
[----:B------:R-:W4:Y:S04]  /*5a960*/  LDL.LU R59, [R1+0x79c] ;  /* 0x00079c00013b7983 */ /* 0x000f280000300800 */
[----:B------:R-:W3:Y:S04]  /*5a970*/  LDL.64 R24, [R1+0xb0] ;  /* 0x0000b00001187983 */ /* 0x000ee80000100a00 */
        /* <DEDUP_REMOVED lines=10> */
[----:B------:R-:W4:Y:S04]  /*5aa20*/  LDL.LU R37, [R1+0x734] ;  /* 0x0007340001257983 */ /* 0x000f280000300800 */
[----:B------:R-:W4:Y:S04]  /*5aa30*/  LDL.LU R38, [R1+0x738] ;  /* 0x0007380001267983 */ /* 0x000f280000300800 */
[----:B------:R-:W4:Y:S04]  /*5aa40*/  LDL.LU R39, [R1+0x73c] ;  /* 0x00073c0001277983 */ /* 0x000f280000300800 */
[----:B------:R-:W-:Y:S04]  /*5aa50*/  STL.64 [R1+0x5140], R42 ;  /* 0x0051402a01007387 */ /* 0x000fe80000100a00 */
[----:B------:R0:W-:Y:S04]  /*5aa60*/  STL.64 [R1+0x5138], R40 ;  /* 0x0051382801007387 */ /* 0x0001e80000100a00 */
[----:B0-----:R-:W4:Y:S04]  /*5aa70*/  LDL.LU R40, [R1+0x740] ;  /* 0x0007400001287983 */ /* 0x001f280000300800 */
[----:B------:R-:W4:Y:S04]  /*5aa80*/  LDL.LU R41, [R1+0x744] ;  /* 0x0007440001297983 */ /* 0x000f280000300800 */
[----:B------:R-:W-:Y:S04]  /*5aa90*/  STL [R1+0x4d34], R22 ;  /* 0x004d341601007387 */ /* 0x000fe80000100800 */
[----:B------:R-:W-:Y:S04]  /*5aaa0*/  STL [R1+0x4d30], R23 ;  /* 0x004d301701007387 */ /* 0x000fe80000100800 */
[----:B------:R-:W-:Y:S01]  /*5aab0*/  STL [R1+0x5130], R9 ;  /* 0x0051300901007387 */ /* 0x000fe20000100800 */
[----:B--2---:R-:W-:Y:S01]  /*5aac0*/  HMMA.16816.F32.BF16 R52, R16, R44, R52 ;  /* 0x0000002c1034723c */ /* 0x004fe20000041834 */
[----:B---3--:R-:W-:-:S02]  /*5aad0*/  IMAD.MOV.U32 R43, RZ, RZ, R4 ;  /* 0x000000ffff2b7224 */ /* 0x008fc400078e0004 */
[----:B----4-:R-:W-:Y:S02]  /*5aae0*/  IMAD.MOV.U32 R42, RZ, RZ, R5 ;  /* 0x000000ffff2a7224 */ /* 0x010fe400078e0005 */
[----:B------:R-:W0:Y:S04]  /*5aaf0*/  LDSM.16.MT88.4 R4, [R9+UR5+0x2000] ;  /* 0x002000050904783b */ /* 0x000e280008004200 */
[----:B0-----:R-:W-:Y:S04]  /*5ab00*/  STL.64 [R1+0x5098], R6 ;  /* 0x0050980601007387 */ /* 0x001fe80000100a00 */
[----:B------:R0:W-:Y:S04]  /*5ab10*/  STL.64 [R1+0x5090], R4 ;  /* 0x0050900401007387 */ /* 0x0001e80000100a00 */
[----:B0-----:R-:W2:Y:S04]  /*5ab20*/  LDL.64 R4, [R1+0x60] ;  /* 0x0000600001047983 */ /* 0x001ea80000100a00 */
[----:B------:R-:W-:Y:S04]  /*5ab30*/  STL.64 [R1+0x7b0], R52 ;  /* 0x0007b03401007387 */ /* 0x000fe80000100a00 */
[----:B------:R0:W-:Y:S04]  /*5ab40*/  STL.64 [R1+0x7b8], R54 ;  /* 0x0007b83601007387 */ /* 0x0001e80000100a00 */
[----:B0-----:R-:W3:Y:S04]  /*5ab50*/  LDL.LU.64 R54, [R1+0x5210] ;  /* 0x0052100001367983 */ /* 0x001ee80000300a00 */
[----:B------:R-:W3:Y:S02]  /*5ab60*/  LDL.LU.64 R52, [R1+0x5208] ;  /* 0x0052080001347983 */ /* 0x000ee40000300a00 */
[----:B---3--:R-:W-:-:S15]  /*5ab70*/  HMMA.16816.F32.BF16 R52, R16, R48, R52 ;  /* 0x000000301034723c */ /* 0x008fde0000041834 */
[----:B------:R-:W-:-:S04]  /*5ab80*/  NOP ;  /* 0x0000000000007918 */ /* 0x000fc80000000000 */
[----:B------:R0:W-:Y:S04]  /*5ab90*/  STL.64 [R1+0x7a0], R52 ;  /* 0x0007a03401007387 */ /* 0x0001e80000100a00 */
[----:B------:R1:W-:Y:S04]  /*5aba0*/  STL.64 [R1+0x7a8], R54 ;  /* 0x0007a83601007387 */ /* 0x0003e80000100a00 */
[----:B0-----:R-:W1:Y:S01]  /*5abb0*/  LDL.LU.64 R52, [R1+0x5200] ;  /* 0x0052000001347983 */ /* 0x001e620000300a00 */
[----:B------:R-:W-:Y:S02]  /*5abc0*/  IMAD.MOV.U32 R7, RZ, RZ, R48 ;  /* 0x000000ffff077224 */ /* 0x000fe400078e0030 */
[----:B------:R-:W-:Y:S01]  /*5abd0*/  IMAD.MOV.U32 R6, RZ, RZ, R49 ;  /* 0x000000ffff067224 */ /* 0x000fe200078e0031 */
[----:B------:R-:W3:Y:S04]  /*5abe0*/  LDL.LU.64 R50, [R1+0x51f8] ;  /* 0x0051f80001327983 */ /* 0x000ee80000300a00 */
[----:B------:R-:W3:Y:S01]  /*5abf0*/  LDL.LU.64 R48, [R1+0x51f0] ;  /* 0x0051f00001307983 */ /* 0x000ee20000300a00 */
[C---:B-1----:R-:W-:Y:S03]  /*5ac00*/  HMMA.16816.F32.BF16 R52, R16.reuse, R52, R56 ;  /* 0x000000341034723c */ /* 0x042fe60000041838 */
[----:B------:R-:W4:Y:S05]  /*5ac10*/  LDL.LU.64 R56, [R1+0x51e8] ;  /* 0x0051e80001387983 */ /* 0x000f2a0000300a00 */
[----:B---3--:R-:W-:Y:S01]  /*5ac20*/  HMMA.16816.F32.BF16 R48, R16, R24, R48 ;  /* 0x000000181030723c */ /* 0x008fe20000041830 */
[----:B------:R-:W-:-:S02]  /*5ac30*/  IMAD.MOV.U32 R10, RZ, RZ, R24 ;  /* 0x000000ffff0a7224 */ /* 0x000fc400078e0018 */
[----:B------:R-:W-:-:S08]  /*5ac40*/  IMAD.MOV.U32 R9, RZ, RZ, R25 ;  /* 0x000000ffff097224 */ /* 0x000fd000078e0019 */
[----:B------:R-:W-:Y:S04]  /*5ac50*/  STL.64 [R1+0x790], R52 ;  /* 0x0007903401007387 */ /* 0x000fe80000100a00 */
[----:B------:R0:W-:Y:S04]  /*5ac60*/  STL.64 [R1+0x798], R54 ;  /* 0x0007983601007387 */ /* 0x0001e80000100a00 */
[----:B0-----:R-:W3:Y:S04]  /*5ac70*/  LDL.LU.64 R54, [R1+0x51e0] ;  /* 0x0051e00001367983 */ /* 0x001ee80000300a00 */
[----:B------:R-:W3:Y:S04]  /*5ac80*/  LDL.LU.64 R52, [R1+0x51d8] ;  /* 0x0051d80001347983 */ /* 0x000ee80000300a00 */
[----:B------:R-:W-:Y:S04]  /*5ac90*/  STL.64 [R1+0x780], R48 ;  /* 0x0007803001007387 */ /* 0x000fe80000100a00 */
[----:B------:R0:W-:Y:S04]  /*5aca0*/  STL.64 [R1+0x788], R50 ;  /* 0x0007883201007387 */ /* 0x0001e80000100a00 */
[----:B0-----:R-:W2:Y:S04]  /*5acb0*/  LDL.LU.64 R50, [R1+0x51d0] ;  /* 0x0051d00001327983 */ /* 0x001ea80000300a00 */
[----:B------:R-:W2:Y:S04]  /*5acc0*/  LDL.LU.64 R48, [R1+0x51c8] ;  /* 0x0051c80001307983 */ /* 0x000ea80000300a00 */
[----:B------:R-:W3:Y:S04]  /*5acd0*/  LDL.LU.64 R26, [R1+0x51c0] ;  /* 0x0051c000011a7983 */ /* 0x000ee80000300a00 */
[----:B------:R-:W3:Y:S01]  /*5ace0*/  LDL.LU.64 R24, [R1+0x51b8] ;  /* 0x0051b80001187983 */ /* 0x000ee20000300a00 */
[----:B----4-:R-:W-:Y:S03]  /*5acf0*/  HMMA.16816.F32.BF16 R56, R16, R56, R28 ;  /* 0x000000381038723c */ /* 0x010fe6000004181c */
[----:B------:R-:W4:-:S15]  /*5ad00*/  LDL.LU.64 R28, [R1+0x51b0] ;  /* 0x0051b000011c7983 */ /* 0x000f1e0000300a00 */
[----:B------:R-:W-:Y:S01]  /*5ad10*/  NOP ;  /* 0x0000000000007918 */ /* 0x000fe20000000000 */
[----:B------:R0:W-:Y:S04]  /*5ad20*/  STL.64 [R1+0x770], R56 ;  /* 0x0007703801007387 */ /* 0x0001e80000100a00 */
[----:B------:R-:W-:Y:S04]  /*5ad30*/  STL.64 [R1+0x778], R58 ;  /* 0x0007783a01007387 */ /* 0x000fe80000100a00 */
[----:B0-----:R-:W3:Y:S01]  /*5ad40*/  LDL.LU.64 R56, [R1+0x51a8] ;  /* 0x0051a80001387983 */ /* 0x001ee20000300a00 */
[C---:B--2---:R-:W-:Y:S08]  /*5ad50*/  HMMA.16816.F32.BF16 R48, R16.reuse, R32, R48 ;  /* 0x000000201030723c */ /* 0x044ff00000041830 */
[----:B---3--:R-:W-:-:S15]  /*5ad60*/  HMMA.16816.F32.BF16 R52, R16, R56, R52 ;  /* 0x000000381034723c */ /* 0x008fde0000041834 */
[----:B------:R-:W-:-:S04]  /*5ad70*/  NOP ;  /* 0x0000000000007918 */ /* 0x000fc80000000000 */
[----:B------:R-:W-:Y:S04]  /*5ad80*/  STL.64 [R1+0x760], R52 ;  /* 0x0007603401007387 */ /* 0x000fe80000100a00 */
[----:B------:R0:W-:Y:S04]  /*5ad90*/  STL.64 [R1+0x768], R54 ;  /* 0x0007683601007387 */ /* 0x0001e80000100a00 */
[----:B0-----:R-:W2:Y:S04]  /*5ada0*/  LDL.LU.64 R54, [R1+0x51a0] ;  /* 0x0051a00001367983 */ /* 0x001ea80000300a00 */
[----:B------:R-:W2:Y:S04]  /*5adb0*/  LDL.LU.64 R52, [R1+0x5198] ;  /* 0x0051980001347983 */ /* 0x000ea80000300a00 */
[----:B------:R0:W-:Y:S04]  /*5adc0*/  STL.64 [R1+0x50c8], R56 ;  /* 0x0050c83801007387 */ /* 0x0001e80000100a00 */
[----:B0-----:R-:W3:Y:S04]  /*5add0*/  LDL.64 R56, [R1+0x70] ;  /* 0x0000700001387983 */ /* 0x001ee80000100a00 */
[----:B------:R-:W-:Y:S04]  /*5ade0*/  STL.64 [R1+0x750], R48 ;  /* 0x0007503001007387 */ /* 0x000fe80000100a00 */
[----:B------:R0:W-:Y:S04]  /*5adf0*/  STL.64 [R1+0x758], R50 ;  /* 0x0007583201007387 */ /* 0x0001e80000100a00 */
[----:B0-----:R-:W2:Y:S04]  /*5ae00*/  LDL.LU.64 R50, [R1+0x5190] ;  /* 0x0051900001327983 */ /* 0x001ea80000300a00 */
[----:B------:R-:W2:Y:S01]  /*5ae10*/  LDL.LU.64 R48, [R1+0x5188] ;  /* 0x0051880001307983 */ /* 0x000ea20000300a00 */
[----:B------:R-:W-:-:S02]  /*5ae20*/  IMAD.MOV.U32 R22, RZ, RZ, R32 ;  /* 0x000000ffff167224 */ /* 0x000fc400078e0020 */
[----:B------:R-:W-:Y:S01]  /*5ae30*/  IMAD.MOV.U32 R11, RZ, RZ, R33 ;  /* 0x000000ffff0b7224 */ /* 0x000fe200078e0021 */
[----:B------:R-:W2:Y:S04]  /*5ae40*/  LDL.LU R32, [R1+0x220] ;  /* 0x0002200001207983 */ /* 0x000ea80000300800 */
[----:B------:R-:W4:Y:S01]  /*5ae50*/  LDL.LU R33, [R1+0x224] ;  /* 0x0002240001217983 */ /* 0x000f220000300800 */
[----:B------:R-:W-:Y:S02]  /*5ae60*/  IMAD.MOV.U32 R34, RZ, RZ, R3 ;  /* 0x000000ffff227224 */ /* 0x000fe400078e0003 */
[----:B------:R-:W-:Y:S01]  /*5ae70*/  IMAD.MOV.U32 R35, RZ, RZ, R2 ;  /* 0x000000ffff237224 */ /* 0x000fe200078e0002 */
[----:B---3--:R-:W-:Y:S01]  /*5ae80*/  HMMA.16816.F32.BF16 R40, R16, R56, R40 ;  /* 0x000000381028723c */ /* 0x008fe20000041828 */
[----:B------:R-:W-:-:S02]  /*5ae90*/  IMAD.MOV.U32 R31, RZ, RZ, R56 ;  /* 0x000000ffff1f7224 */ /* 0x000fc400078e0038 */
[----:B------:R-:W-:-:S15]  /*5aea0*/  IMAD.MOV.U32 R30, RZ, RZ, R57 ;  /* 0x000000ffff1e7224 */ /* 0x000fde00078e0039 */
[----:B------:R-:W-:Y:S01]  /*5aeb0*/  NOP ;  /* 0x0000000000007918 */ /* 0x000fe20000000000 */
[----:B------:R-:W-:Y:S04]  /*5aec0*/  STL [R1+0x740], R40 ;  /* 0x0007402801007387 */ /* 0x000fe80000100800 */
[----:B------:R-:W-:Y:S04]  /*5aed0*/  STL [R1+0x74c], R43 ;  /* 0x00074c2b01007387 */ /* 0x000fe80000100800 */
[----:B------:R-:W-:Y:S01]  /*5aee0*/  STL.64 [R1+0x5170], R30 ;  /* 0x0051701e01007387 */ /* 0x000fe20000100a00 */
[----:B--2---:R-:W-:Y:S03]  /*5aef0*/  HMMA.16816.F32.BF16 R12, R16, R48, R12 ;  /* 0x00000030100c723c */ /* 0x004fe6000004180c */
[----:B----4-:R0:W-:Y:S01]  /*5af00*/  STL.64 [R1+0x5168], R28 ;  /* 0x0051681c01007387 */ /* 0x0101e20000100a00 */
[----:B------:R-:W-:-:S04]  /*5af10*/  IMAD.MOV.U32 R47, RZ, RZ, R42 ;  /* 0x000000ffff2f7224 */ /* 0x000fc800078e002a */
[----:B0-----:R-:W-:Y:S01]  /*5af20*/  HMMA.16816.F32.BF16 R28, R16, R4, R36 ;  /* 0x00000004101c723c */ /* 0x001fe20000041824 */
[----:B------:R-:W-:Y:S01]  /*5af30*/  IMAD.MOV.U32 R46, RZ, RZ, R41 ;  /* 0x000000ffff2e7224 */ /* 0x000fe200078e0029 */
[----:B------:R-:W-:Y:S04]  /*5af40*/  STL [R1+0x4c2c], R47 ;  /* 0x004c2c2f01007387 */ /* 0x000fe80000100800 */
[----:B------:R-:W-:Y:S04]  /*5af50*/  STL [R1+0x4c28], R46 ;  /* 0x004c282e01007387 */ /* 0x000fe80000100800 */
[----:B------:R-:W-:Y:S01]  /*5af60*/  STL.64 [R1+0x50a0], R4 ;  /* 0x0050a00401007387 */ /* 0x000fe20000100a00 */
[----:B------:R-:W-:-:S08]  /*5af70*/  IMAD.MOV.U32 R3, RZ, RZ, R14 ;  /* 0x000000ffff037224 */ /* 0x000fd000078e000e */
[----:B------:R-:W-:Y:S04]  /*5af80*/  STL.64 [R1+0x730], R28 ;  /* 0x0007301c01007387 */ /* 0x000fe80000100a00 */
[----:B------:R-:W-:Y:S04]  /*5af90*/  STL.64 [R1+0x738], R30 ;  /* 0x0007381e01007387 */ /* 0x000fe80000100a00 */
[----:B------:R0:W-:Y:S04]  /*5afa0*/  STL.64 [R1+0x410], R12 ;  /* 0x0004100c01007387 */ /* 0x0001e80000100a00 */
[----:B------:R-:W-:Y:S01]  /*5afb0*/  STL.64 [R1+0x50b0], R50 ;  /* 0x0050b03201007387 */ /* 0x000fe20000100a00 */
[----:B------:R-:W-:-:S03]  /*5afc0*/  IMAD.MOV.U32 R2, RZ, RZ, R15 ;  /* 0x000000ffff027224 */ /* 0x000fc600078e000f */
[----:B------:R-:W-:Y:S04]  /*5afd0*/  STL.64 [R1+0x50a8], R48 ;  /* 0x0050a83001007387 */ /* 0x000fe80000100a00 */
[----:B0-----:R-:W2:Y:S04]  /*5afe0*/  LDL.LU R12, [R1+0x1c0] ;  /* 0x0001c000010c7983 */ /* 0x001ea80000300800 */
[----:B------:R-:W2:Y:S04]  /*5aff0*/  LDL.LU R13, [R1+0x1c4] ;  /* 0x0001c400010d7983 */ /* 0x000ea80000300800 */
[----:B------:R-:W3:Y:S04]  /*5b000*/  LDL.LU R14, [R1+0x1c8] ;  /* 0x0001c800010e7983 */ /* 0x000ee80000300800 */
[----:B------:R-:W3:Y:S01]  /*5b010*/  LDL.LU R15, [R1+0x1cc] ;  /* 0x0001cc00010f7983 */ /* 0x000ee20000300800 */
[----:B------:R-:W-:-:S03]  /*5b020*/  IMAD.MOV.U32 R19, RZ, RZ, R8 ;  /* 0x000000ffff137224 */ /* 0x000fc600078e0008 */
[----:B---3--:R-:W-:Y:S04]  /*5b030*/  STL.64 [R1+0x50c0], R14 ;  /* 0x0050c00e01007387 */ /* 0x008fe80000100a00 */
[----:B--2---:R0:W-:Y:S04]  /*5b040*/  STL.64 [R1+0x50b8], R12 ;  /* 0x0050b80c01007387 */ /* 0x0041e80000100a00 */
[----:B------:R-:W2:Y:S04]  /*5b050*/  LDL.LU R16, [R1+0x590] ;  /* 0x0005900001107983 */ /* 0x000ea80000300800 */
[----:B------:R-:W2:Y:S04]  /*5b060*/  LDL.LU R17, [R1+0x594] ;  /* 0x0005940001117983 */ /* 0x000ea80000300800 */
[----:B------:R-:W3:Y:S01]  /*5b070*/  LDL.LU R18, [R1+0x598] ;  /* 0x0005980001127983 */ /* 0x000ee20000300800 */
[----:B0-----:R-:W-:Y:S01]  /*5b080*/  HMMA.16816.F32.BF16 R12, R52, R20, R32 ;  /* 0x00000014340c723c */ /* 0x001fe20000041820 */
[----:B------:R-:W-:-:S02]  /*5b090*/  IMAD.MOV.U32 R4, RZ, RZ, R22 ;  /* 0x000000ffff047224 */ /* 0x000fc400078e0016 */
[----:B------:R-:W4:Y:S01]  /*5b0a0*/  LDL.LU R8, [R1+0x5180] ;  /* 0x0051800001087983 */ /* 0x000f220000300800 */
[----:B------:R-:W-:-:S15]  /*5b0b0*/  IMAD.MOV.U32 R5, RZ, RZ, R11 ;  /* 0x000000ffff057224 */ /* 0x000fde00078e000b */
[----:B------:R-:W-:Y:S02]  /*5b0c0*/  IMAD.MOV.U32 R47, RZ, RZ, R14 ;  /* 0x000000ffff2f7224 */ /* 0x000fe400078e000e */
[----:B------:R-:W-:Y:S01]  /*5b0d0*/  IMAD.MOV.U32 R46, RZ, RZ, R15 ;  /* 0x000000ffff2e7224 */ /* 0x000fe200078e000f */
[----:B---3--:R-:W-:Y:S04]  /*5b0e0*/  STL.64 [R1+0x50d8], R18 ;  /* 0x0050d81201007387 */ /* 0x008fe80000100a00 */
[----:B--2---:R-:W-:Y:S04]  /*5b0f0*/  STL.64 [R1+0x50d0], R16 ;  /* 0x0050d01001007387 */ /* 0x004fe80000100a00 */
[----:B------:R-:W-:Y:S04]  /*5b100*/  STL [R1+0x4c34], R2 ;  /* 0x004c340201007387 */ /* 0x000fe80000100800 */
[----:B------:R-:W-:Y:S04]  /*5b110*/  STL [R1+0x4c30], R3 ;  /* 0x004c300301007387 */ /* 0x000fe80000100800 */
[----:B------:R0:W-:Y:S04]  /*5b120*/  STL.64 [R1+0x220], R12 ;  /* 0x0002200c01007387 */ /* 0x0001e80000100a00 */
[----:B------:R-:W-:Y:S04]  /*5b130*/  STL.64 [R1+0x5108], R20 ;  /* 0x0051081401007387 */ /* 0x000fe80000100a00 */
[----:B------:R1:W-:Y:S04]  /*5b140*/  STL.64 [R1+0x50e0], R4 ;  /* 0x0050e00401007387 */ /* 0x0003e80000100a00 */
[----:B0-----:R-:W2:Y:S04]  /*5b150*/  LDL.LU R12, [R1+0x5c0] ;  /* 0x0005c000010c7983 */ /* 0x001ea80000300800 */
[----:B------:R-:W2:Y:S04]  /*5b160*/  LDL.LU R13, [R1+0x5c4] ;  /* 0x0005c400010d7983 */ /* 0x000ea80000300800 */
[----:B------:R-:W3:Y:S04]  /*5b170*/  LDL.LU R14, [R1+0x5c8] ;  /* 0x0005c800010e7983 */ /* 0x000ee80000300800 */
[----:B------:R-:W3:Y:S01]  /*5b180*/  LDL.LU R15, [R1+0x5cc] ;  /* 0x0005cc00010f7983 */ /* 0x000ee20000300800 */
[----:B----4-:R-:W-:-:S03]  /*5b190*/  IMAD.MOV.U32 R16, RZ, RZ, R8 ;  /* 0x000000ffff107224 */ /* 0x010fc600078e0008 */
[----:B---3--:R-:W-:Y:S04]  /*5b1a0*/  STL.64 [R1+0x50f0], R14 ;  /* 0x0050f00e01007387 */ /* 0x008fe80000100a00 */
[----:B--2---:R-:W-:Y:S04]  /*5b1b0*/  STL.64 [R1+0x50e8], R12 ;  /* 0x0050e80c01007387 */ /* 0x004fe80000100a00 */
[----:B------:R-:W2:Y:S04]  /*5b1c0*/  LDL.LU R8, [R1+0x517c] ;  /* 0x00517c0001087983 */ /* 0x000ea80000300800 */
[----:B------:R-:W3:Y:S04]  /*5b1d0*/  LDL.LU R17, [R1+0x5d4] ;  /* 0x0005d40001117983 */ /* 0x000ee80000300800 */
[----:B------:R-:W4:Y:S04]  /*5b1e0*/  LDL.LU R18, [R1+0x5d8] ;  /* 0x0005d80001127983 */ /* 0x000f280000300800 */
[----:B------:R-:W4:Y:S01]  /*5b1f0*/  LDL.LU R19, [R1+0x5dc] ;  /* 0x0005dc0001137983 */ /* 0x000f220000300800 */
[----:B-1----:R-:W-:-:S02]  /*5b200*/  IMAD.MOV.U32 R4, RZ, RZ, R10 ;  /* 0x000000ffff047224 */ /* 0x002fc400078e000a */
[----:B------:R-:W-:Y:S02]  /*5b210*/  IMAD.MOV.U32 R5, RZ, RZ, R9 ;  /* 0x000000ffff057224 */ /* 0x000fe400078e0009 */
[----:B--2---:R-:W-:Y:S01]  /*5b220*/  IMAD.MOV.U32 R20, RZ, RZ, R8 ;  /* 0x000000ffff147224 */ /* 0x004fe200078e0008 */
[----:B----4-:R-:W-:Y:S04]  /*5b230*/  STL.64 [R1+0x5100], R18 ;  /* 0x0051001201007387 */ /* 0x010fe80000100a00 */
[----:B---3--:R-:W-:Y:S04]  /*5b240*/  STL.64 [R1+0x50f8], R16 ;  /* 0x0050f81001007387 */ /* 0x008fe80000100a00 */
[----:B------:R0:W-:Y:S04]  /*5b250*/  STL.64 [R1+0x5110], R4 ;  /* 0x0051100401007387 */ /* 0x0001e80000100a00 */
[----:B------:R-:W2:Y:S04]  /*5b260*/  LDL.LU R8, [R1+0x5178] ;  /* 0x0051780001087983 */ /* 0x000ea80000300800 */
[----:B------:R-:W3:Y:S04]  /*5b270*/  LDL.LU R21, [R1+0x5f4] ;  /* 0x0005f40001157983 */ /* 0x000ee80000300800 */
[----:B------:R-:W4:Y:S04]  /*5b280*/  LDL.LU R22, [R1+0x5f8] ;  /* 0x0005f80001167983 */ /* 0x000f280000300800 */
[----:B------:R-:W4:Y:S04]  /*5b290*/  LDL.LU R23, [R1+0x5fc] ;  /* 0x0005fc0001177983 */ /* 0x000f280000300800 */
[----:B----4-:R-:W-:Y:S04]  /*5b2a0*/  STL.64 [R1+0x5120], R22 ;  /* 0x0051201601007387 */ /* 0x010fe80000100a00 */
[----:B---3--:R1:W-:Y:S04]  /*5b2b0*/  STL.64 [R1+0x5118], R20 ;  /* 0x0051181401007387 */ /* 0x0083e80000100a00 */
        /* <DEDUP_REMOVED lines=10> */
[----:B------:R-:W4:Y:S01]  /*5b360*/  LDL.LU R39, [R1+0x1fc] ;  /* 0x0001fc0001277983 */ /* 0x000f220000300800 */
[----:B0-----:R-:W-:-:S03]  /*5b370*/  IMAD.MOV.U32 R4, RZ, RZ, R7 ;  /* 0x000000ffff047224 */ /* 0x001fc600078e0007 */
[----:B------:R-:W2:Y:S01]  /*5b380*/  LDL.LU R32, [R1+0x200] ;  /* 0x0002000001207983 */ /* 0x000ea20000300800 */
[----:B------:R-:W-:-:S03]  /*5b390*/  IMAD.MOV.U32 R5, RZ, RZ, R6 ;  /* 0x000000ffff057224 */ /* 0x000fc600078e0006 */
[----:B------:R-:W2:Y:S04]  /*5b3a0*/  LDL.LU R33, [R1+0x204] ;  /* 0x0002040001217983 */ /* 0x000ea80000300800 */
[----:B------:R-:W2:Y:S04]  /*5b3b0*/  LDL.LU R34, [R1+0x208] ;  /* 0x0002080001227983 */ /* 0x000ea80000300800 */
[----:B------:R-:W2:Y:S04]  /*5b3c0*/  LDL.LU R35, [R1+0x20c] ;  /* 0x00020c0001237983 */ /* 0x000ea80000300800 */
[----:B------:R-:W2:Y:S04]  /*5b3d0*/  LDL.LU R40, [R1+0x1e0] ;  /* 0x0001e00001287983 */ /* 0x000ea80000300800 */
[----:B------:R-:W2:Y:S04]  /*5b3e0*/  LDL.LU R41, [R1+0x1e4] ;  /* 0x0001e40001297983 */ /* 0x000ea80000300800 */
[----:B------:R-:W2:Y:S04]  /*5b3f0*/  LDL.LU R42, [R1+0x1e8] ;  /* 0x0001e800012a7983 */ /* 0x000ea80000300800 */
[----:B------:R-:W2:Y:S04]  /*5b400*/  LDL.LU R43, [R1+0x1ec] ;  /* 0x0001ec00012b7983 */ /* 0x000ea80000300800 */
[----:B------:R0:W-:Y:S04]  /*5b410*/  STL.64 [R1+0x5128], R4 ;  /* 0x0051280401007387 */ /* 0x0001e80000100a00 */
[----:B-1----:R-:W2:Y:S04]  /*5b420*/  LDL.LU R20, [R1+0x600] ;  /* 0x0006000001147983 */ /* 0x002ea80000300800 */
[----:B------:R-:W2:Y:S04]  /*5b430*/  LDL.LU R21, [R1+0x604] ;  /* 0x0006040001157983 */ /* 0x000ea80000300800 */
[----:B------:R-:W2:Y:S04]  /*5b440*/  LDL.LU R22, [R1+0x608] ;  /* 0x0006080001167983 */ /* 0x000ea80000300800 */
[----:B------:R-:W2:Y:S04]  /*5b450*/  LDL.LU R23, [R1+0x60c] ;  /* 0x00060c0001177983 */ /* 0x000ea80000300800 */
[----:B0-----:R-:W2:Y:S04]  /*5b460*/  LDL.LU R4, [R1+0x720] ;  /* 0x0007200001047983 */ /* 0x001ea80000300800 */
[----:B------:R-:W2:Y:S04]  /*5b470*/  LDL.LU R5, [R1+0x724] ;  /* 0x0007240001057983 */ /* 0x000ea80000300800 */
[----:B------:R-:W2:Y:S04]  /*5b480*/  LDL.LU R6, [R1+0x728] ;  /* 0x0007280001067983 */ /* 0x000ea80000300800 */
[----:B------:R-:W2:Y:S04]  /*5b490*/  LDL.LU R7, [R1+0x72c] ;  /* 0x00072c0001077983 */ /* 0x000ea80000300800 */
[----:B------:R-:W2:Y:S04]  /*5b4a0*/  LDL.64 R16, [R1+0xc0] ;  /* 0x0000c00001107983 */ /* 0x000ea80000100a00 */
[----:B------:R-:W2:Y:S04]  /*5b4b0*/  LDL.LU R12, [R1+0x5e0] ;  /* 0x0005e000010c7983 */ /* 0x000ea80000300800 */
[----:B------:R-:W2:Y:S04]  /*5b4c0*/  LDL.LU R13, [R1+0x5e4] ;  /* 0x0005e400010d7983 */ /* 0x000ea80000300800 */
[----:B------:R-:W2:Y:S04]  /*5b4d0*/  LDL.LU R14, [R1+0x5e8] ;  /* 0x0005e800010e7983 */ /* 0x000ea80000300800 */
[----:B------:R-:W2:Y:S04]  /*5b4e0*/  LDL.LU R15, [R1+0x5ec] ;  /* 0x0005ec00010f7983 */ /* 0x000ea80000300800 */
[----:B------:R-:W2:Y:S04]  /*5b4f0*/  LDL.64 R56, [R1+0xa0] ;  /* 0x0000a00001387983 */ /* 0x000ea80000100a00 */
[----:B------:R-:W2:Y:S04]  /*5b500*/  LDL.LU R48, [R1+0x5b0] ;  /* 0x0005b00001307983 */ /* 0x000ea80000300800 */
[----:B------:R-:W2:Y:S04]  /*5b510*/  LDL.LU R49, [R1+0x5b4] ;  /* 0x0005b40001317983 */ /* 0x000ea80000300800 */
[----:B------:R-:W2:Y:S04]  /*5b520*/  LDL.LU R50, [R1+0x5b8] ;  /* 0x0005b80001327983 */ /* 0x000ea80000300800 */
[----:B------:R-:W2:Y:S01]  /*5b530*/  LDL.LU R51, [R1+0x5bc] ;  /* 0x0005bc0001337983 */ /* 0x000ea20000300800 */
[----:B---3--:R-:W-:-:S15]  /*5b540*/  HMMA.16816.F32.BF16 R28, R52, R24, R28 ;  /* 0x00000018341c723c */ /* 0x008fde000004181c */
[----:B------:R-:W-:-:S04]  /*5b550*/  NOP ;  /* 0x0000000000007918 */ /* 0x000fc80000000000 */
[----:B------:R-:W-:Y:S01]  /*5b560*/  IMAD.MOV.U32 R2, RZ, RZ, R30 ;  /* 0x000000ffff027224 */ /* 0x000fe200078e001e */
[----:B------:R0:W-:Y:S01]  /*5b570*/  STL.64 [R1+0x210], R28 ;  /* 0x0002101c01007387 */ /* 0x0001e20000100a00 */
[----:B------:R-:W-:-:S03]  /*5b580*/  IMAD.MOV.U32 R3, RZ, RZ, R31 ;  /* 0x000000ffff037224 */ /* 0x000fc600078e001f */
[----:B------:R-:W3:Y:S04]  /*5b590*/  LDL.LU.64 R30, [R1+0x5170] ;  /* 0x00517000011e7983 */ /* 0x000ee80000300a00 */
[----:B0-----:R-:W2:Y:S04]  /*5b5a0*/  LDL.LU.64 R28, [R1+0x5168] ;  /* 0x00516800011c7983 */ /* 0x001ea80000300a00 */
[----:B------:R-:W-:Y:S04]  /*5b5b0*/  STL.64 [R1+0x5088], R26 ;  /* 0x0050881a01007387 */ /* 0x000fe80000100a00 */
[----:B------:R-:W-:Y:S04]  /*5b5c0*/  STL.64 [R1+0x5080], R24 ;  /* 0x0050801801007387 */ /* 0x000fe80000100a00 */
[----:B------:R-:W-:Y:S04]  /*5b5d0*/  STL [R1+0x4d3c], R3 ;  /* 0x004d3c0301007387 */ /* 0x000fe80000100800 */
[----:B------:R-:W-:Y:S01]  /*5b5e0*/  STL [R1+0x4d38], R2 ;  /* 0x004d380201007387 */ /* 0x000fe20000100800 */
[----:B--2---:R-:W-:-:S15]  /*5b5f0*/  HMMA.16816.F32.BF16 R32, R52, R28, R32 ;  /* 0x0000001c3420723c */ /* 0x004fde0000041820 */
[----:B------:R-:W-:-:S04]  /*5b600*/  NOP ;  /* 0x0000000000007918 */ /* 0x000fc80000000000 */
[----:B------:R-:W-:Y:S04]  /*5b610*/  STL.64 [R1+0x200], R32 ;  /* 0x0002002001007387 */ /* 0x000fe80000100a00 */
[----:B------:R0:W-:Y:S04]  /*5b620*/  STL.64 [R1+0x208], R34 ;  /* 0x0002082201007387 */ /* 0x0001e80000100a00 */
[----:B0-----:R-:W2:Y:S04]  /*5b630*/  LDL.LU.64 R34, [R1+0x5160] ;  /* 0x0051600001227983 */ /* 0x001ea80000300a00 */
[----:B------:R-:W4:Y:S02]  /*5b640*/  LDL.LU.64 R32, [R1+0x5158] ;  /* 0x0051580001207983 */ /* 0x000f240000300a00 */
[----:B----4-:R-:W-:-:S15]  /*5b650*/  HMMA.16816.F32.BF16 R36, R52, R32, R36 ;  /* 0x000000203424723c */ /* 0x010fde0000041824 */
[----:B------:R-:W-:-:S04]  /*5b660*/  NOP ;  /* 0x0000000000007918 */ /* 0x000fc80000000000 */
[----:B------:R-:W-:Y:S04]  /*5b670*/  STL.64 [R1+0x1f0], R36 ;  /* 0x0001f02401007387 */ /* 0x000fe80000100a00 */
[----:B------:R0:W-:Y:S04]  /*5b680*/  STL.64 [R1+0x1f8], R38 ;  /* 0x0001f82601007387 */ /* 0x0001e80000100a00 */
[----:B0-----:R-:W4:Y:S04]  /*5b690*/  LDL.LU.64 R38, [R1+0x5150] ;  /* 0x0051500001267983 */ /* 0x001f280000300a00 */
[----:B------:R-:W2:Y:S02]  /*5b6a0*/  LDL.LU.64 R36, [R1+0x5148] ;  /* 0x0051480001247983 */ /* 0x000ea40000300a00 */
[----:B--2---:R-:W-:-:S15]  /*5b6b0*/  HMMA.16816.F32.BF16 R40, R52, R36, R40 ;  /* 0x000000243428723c */ /* 0x004fde0000041828 */
[----:B------:R-:W-:-:S04]  /*5b6c0*/  NOP ;  /* 0x0000000000007918 */ /* 0x000fc80000000000 */
[----:B------:R-:W-:Y:S04]  /*5b6d0*/  STL.64 [R1+0x1e0], R40 ;  /* 0x0001e02801007387 */ /* 0x000fe80000100a00 */
[----:B------:R0:W-:Y:S04]  /*5b6e0*/  STL.64 [R1+0x1e8], R42 ;  /* 0x0001e82a01007387 */ /* 0x0001e80000100a00 */
[----:B0-----:R-:W2:Y:S04]  /*5b6f0*/  LDL.LU.64 R42, [R1+0x5140] ;  /* 0x00514000012a7983 */ /* 0x001ea80000300a00 */
[----:B------:R-:W2:Y:S02]  /*5b700*/  LDL.LU.64 R40, [R1+0x5138] ;  /* 0x0051380001287983 */ /* 0x000ea40000300a00 */
[----:B--2---:R-:W-:-:S15]  /*5b710*/  HMMA.16816.F32.BF16 R8, R52, R40, R8 ;  /* 0x000000283408723c */ /* 0x004fde0000041808 */
[----:B------:R-:W-:-:S04]  /*5b720*/  NOP ;  /* 0x0000000000007918 */ /* 0x000fc80000000000 */
[----:B------:R0:W-:Y:S04]  /*5b730*/  STL.64 [R1+0x1d0], R8 ;  /* 0x0001d00801007387 */ /* 0x0001e80000100a00 */
[----:B------:R-:W-:Y:S04]  /*5b740*/  STL.64 [R1+0x1d8], R10 ;  /* 0x0001d80a01007387 */ /* 0x000fe80000100a00 */
[----:B0-----:R-:W2:Y:S01]  /*5b750*/  LDL.LU R9, [R1+0x5130] ;  /* 0x0051300001097983 */ /* 0x001ea20000300800 */
[C---:B------:R-:W-:Y:S03]  /*5b760*/  HMMA.16816.F32.BF16 R4, R52.reuse, R44, R4 ;  /* 0x0000002c3404723c */ /* 0x040fe60000041804 */
[----:B--2---:R-:W0:Y:S04]  /*5b770*/  LDSM.16.MT88.4 R8, [R9+UR5+0x2080] ;  /* 0x002080050908783b */ /* 0x004e280008004200 */
[----:B0-----:R-:W-:Y:S04]  /*5b780*/  STL.64 [R1+0x4fd0], R10 ;  /* 0x004fd00a01007387 */ /* 0x001fe80000100a00 */
[----:B------:R0:W-:Y:S04]  /*5b790*/  STL.64 [R1+0x4fc8], R8 ;  /* 0x004fc80801007387 */ /* 0x0001e80000100a00 */
[----:B0-----:R-:W2:Y:S04]  /*5b7a0*/  LDL.LU R8, [R1+0x5a0] ;  /* 0x0005a00001087983 */ /* 0x001ea80000300800 */
[----:B------:R-:W2:Y:S04]  /*5b7b0*/  LDL.LU R9, [R1+0x5a4] ;  /* 0x0005a40001097983 */ /* 0x000ea80000300800 */
[----:B------:R-:W2:Y:S04]  /*5b7c0*/  LDL.LU R10, [R1+0x5a8] ;  /* 0x0005a800010a7983 */ /* 0x000ea80000300800 */
[----:B------:R-:W2:Y:S04]  /*5b7d0*/  LDL.LU R11, [R1+0x5ac] ;  /* 0x0005ac00010b7983 */ /* 0x000ea80000300800 */
[----:B------:R0:W-:Y:S04]  /*5b7e0*/  STL.64 [R1+0x610], R4 ;  /* 0x0006100401007387 */ /* 0x0001e80000100a00 */
[----:B------:R1:W-:Y:S04]  /*5b7f0*/  STL.64 [R1+0x618], R6 ;  /* 0x0006180601007387 */ /* 0x0003e80000100a00 */
[----:B0-----:R-:W1:Y:S02]  /*5b800*/  LDL.LU.64 R4, [R1+0x5128] ;  /* 0x0051280001047983 */ /* 0x001e640000300a00 */
[----:B-1----:R-:W-:Y:S02]  /*5b810*/  HMMA.16816.F32.BF16 R4, R52, R4, R20 ;  /* 0x000000043404723c */ /* 0x002fe40000041814 */
[----:B------:R-:W2:Y:S04]  /*5b820*/  LDL.LU.64 R22, [R1+0x5120] ;  /* 0x0051200001167983 */ /* 0x000ea80000300a00 */
[----:B------:R-:W2:-:S13]  /*5b830*/  LDL.LU.64 R20, [R1+0x5118] ;  /* 0x0051180001147983 */ /* 0x000e9a0000300a00 */
[----:B------:R0:W-:Y:S04]  /*5b840*/  STL.64 [R1+0x600], R4 ;  /* 0x0006000401007387 */ /* 0x0001e80000100a00 */
[----:B------:R-:W-:Y:S04]  /*5b850*/  STL.64 [R1+0x608], R6 ;  /* 0x0006080601007387 */ /* 0x000fe80000100a00 */
[----:B0-----:R-:W3:Y:S01]  /*5b860*/  LDL.LU.64 R4, [R1+0x5110] ;  /* 0x0051100001047983 */ /* 0x001ee20000300a00 */
[----:B--2---:R-:W-:-:S15]  /*5b870*/  HMMA.16816.F32.BF16 R20, R52, R16, R20 ;  /* 0x000000103414723c */ /* 0x004fde0000041814 */
[----:B------:R-:W-:-:S04]  /*5b880*/  NOP ;  /* 0x0000000000007918 */ /* 0x000fc80000000000 */
[----:B------:R0:W-:Y:S04]  /*5b890*/  STL.64 [R1+0x5f0], R20 ;  /* 0x0005f01401007387 */ /* 0x0001e80000100a00 */
[----:B------:R1:W-:Y:S04]  /*5b8a0*/  STL.64 [R1+0x5f8], R22 ;  /* 0x0005f81601007387 */ /* 0x0003e80000100a00 */
[----:B0-----:R-:W2:Y:S01]  /*5b8b0*/  LDL.LU.64 R20, [R1+0x5108] ;  /* 0x0051080001147983 */ /* 0x001ea20000300a00 */
[----:B-1----:R-:W-:-:S03]  /*5b8c0*/  IMAD.MOV.U32 R23, RZ, RZ, R16 ;  /* 0x000000ffff177224 */ /* 0x002fc600078e0010 */
[----:B------:R-:W2:Y:S01]  /*5b8d0*/  LDL.LU.64 R18, [R1+0x5100] ;  /* 0x0051000001127983 */ /* 0x000ea20000300a00 */
[----:B------:R-:W-:-:S03]  /*5b8e0*/  IMAD.MOV.U32 R22, RZ, RZ, R17 ;  /* 0x000000ffff167224 */ /* 0x000fc600078e0011 */
[----:B------:R-:W2:Y:S01]  /*5b8f0*/  LDL.LU.64 R16, [R1+0x50f8] ;  /* 0x0050f80001107983 */ /* 0x000ea20000300a00 */
[----:B---3--:R-:W-:Y:S03]  /*5b900*/  HMMA.16816.F32.BF16 R4, R52, R4, R12 ;  /* 0x000000043404723c */ /* 0x008fe6000004180c */
[----:B------:R-:W3:Y:S04]  /*5b910*/  LDL.LU.64 R14, [R1+0x50f0] ;  /* 0x0050f000010e7983 */ /* 0x000ee80000300a00 */
[----:B------:R-:W3:Y:S01]  /*5b920*/  LDL.LU.64 R12, [R1+0x50e8] ;  /* 0x0050e800010c7983 */ /* 0x000ee20000300a00 */
[----:B------:R-:W-:Y:S02]  /*5b930*/  IMAD.MOV.U32 R24, RZ, RZ, R31 ;  /* 0x000000ffff187224 */ /* 0x000fe400078e001f */
[----:B------:R-:W-:-:S02]  /*5b940*/  IMAD.MOV.U32 R25, RZ, RZ, R30 ;  /* 0x000000ffff197224 */ /* 0x000fc400078e001e */
[----:B------:R-:W-:-:S07]  /*5b950*/  IMAD.MOV.U32 R31, RZ, RZ, R56 ;  /* 0x000000ffff1f7224 */ /* 0x000fce00078e0038 */
[----:B------:R0:W-:Y:S04]  /*5b960*/  STL.64 [R1+0x5e0], R4 ;  /* 0x0005e00401007387 */ /* 0x0001e80000100a00 */
[----:B------:R-:W-:Y:S01]  /*5b970*/  STL.64 [R1+0x5e8], R6 ;  /* 0x0005e80601007387 */ /* 0x000fe20000100a00 */
[----:B------:R-:W-:-:S03]  /*5b980*/  IMAD.MOV.U32 R30, RZ, RZ, R57 ;  /* 0x000000ffff1e7224 */ /* 0x000fc600078e0039 */
[----:B0-----:R-:W3:Y:S01]  /*5b990*/  LDL.LU.64 R4, [R1+0x50e0] ;  /* 0x0050e00001047983 */ /* 0x001ee20000300a00 */
[----:B--2---:R-:W-:-:S15]  /*5b9a0*/  HMMA.16816.F32.BF16 R16, R52, R56, R16 ;  /* 0x000000383410723c */ /* 0x004fde0000041810 */
[----:B------:R-:W-:-:S04]  /*5b9b0*/  NOP ;  /* 0x0000000000007918 */ /* 0x000fc80000000000 */
[----:B------:R-:W-:Y:S04]  /*5b9c0*/  STL.64 [R1+0x5d0], R16 ;  /* 0x0005d01001007387 */ /* 0x000fe80000100a00 */
[----:B------:R0:W-:Y:S04]  /*5b9d0*/  STL.64 [R1+0x5d8], R18 ;  /* 0x0005d81201007387 */ /* 0x0001e80000100a00 */
[----:B0-----:R-:W2:Y:S04]  /*5b9e0*/  LDL.LU.64 R18, [R1+0x50d8] ;  /* 0x0050d80001127983 */ /* 0x001ea80000300a00 */
[----:B------:R-:W2:Y:S04]  /*5b9f0*/  LDL.LU.64 R16, [R1+0x50d0] ;  /* 0x0050d00001107983 */ /* 0x000ea80000300a00 */
[----:B------:R-:W2:Y:S01]  /*5ba00*/  LDL.LU.64 R56, [R1+0x50c8] ;  /* 0x0050c80001387983 */ /* 0x000ea20000300a00 */
[C---:B---3--:R-:W-:Y:S08]  /*5ba10*/  HMMA.16816.F32.BF16 R4, R52.reuse, R4, R48 ;  /* 0x000000043404723c */ /* 0x048ff00000041830 */
[----:B--2---:R-:W-:-:S15]  /*5ba20*/  HMMA.16816.F32.BF16 R12, R52, R56, R12 ;  /* 0x00000038340c723c */ /* 0x004fde000004180c */
[----:B------:R-:W-:-:S04]  /*5ba30*/  NOP ;  /* 0x0000000000007918 */ /* 0x000fc80000000000 */
[----:B------:R-:W-:Y:S04]  /*5ba40*/  STL.64 [R1+0x5c0], R12 ;  /* 0x0005c00c01007387 */ /* 0x000fe80000100a00 */
[----:B------:R0:W-:Y:S04]  /*5ba50*/  STL.64 [R1+0x5c8], R14 ;  /* 0x0005c80e01007387 */ /* 0x0001e80000100a00 */
[----:B0-----:R-:W2:Y:S04]  /*5ba60*/  LDL.LU.64 R14, [R1+0x50c0] ;  /* 0x0050c000010e7983 */ /* 0x001ea80000300a00 */
[----:B------:R-:W2:Y:S04]  /*5ba70*/  LDL.LU.64 R12, [R1+0x50b8] ;  /* 0x0050b800010c7983 */ /* 0x000ea80000300a00 */
[----:B------:R-:W3:Y:S04]  /*5ba80*/  LDL.LU.64 R50, [R1+0x50b0] ;  /* 0x0050b00001327983 */ /* 0x000ee80000300a00 */
[----:B------:R-:W2:Y:S04]  /*5ba90*/  LDL.LU.64 R48, [R1+0x50a8] ;  /* 0x0050a80001307983 */ /* 0x000ea80000300a00 */
[----:B------:R0:W-:Y:S04]  /*5baa0*/  STL.64 [R1+0x5b0], R4 ;  /* 0x0005b00401007387 */ /* 0x0001e80000100a00 */
[----:B------:R1:W-:Y:S04]  /*5bab0*/  STL.64 [R1+0x5b8], R6 ;  /* 0x0005b80601007387 */ /* 0x0003e80000100a00 */
[----:B0-----:R-:W2:Y:S01]  /*5bac0*/  LDL.LU.64 R4, [R1+0x50a0] ;  /* 0x0050a00001047983 */ /* 0x001ea20000300a00 */
[----:B------:R-:W-:-:S15]  /*5bad0*/  HMMA.16816.F32.BF16 R24, R52, R24, R8 ;  /* 0x000000183418723c */ /* 0x000fde0000041808 */
[----:B------:R-:W-:-:S04]  /*5bae0*/  NOP ;  /* 0x0000000000007918 */ /* 0x000fc80000000000 */
[----:B------:R0:W-:Y:S04]  /*5baf0*/  STL.64 [R1+0x5a0], R24 ;  /* 0x0005a01801007387 */ /* 0x0001e80000100a00 */
[----:B------:R0:W-:Y:S01]  /*5bb00*/  STL.64 [R1+0x5a8], R26 ;  /* 0x0005a81a01007387 */ /* 0x0001e20000100a00 */
[----:B--2---:R-:W-:Y:S01]  /*5bb10*/  HMMA.16816.F32.BF16 R8, R52, R4, R16 ;  /* 0x000000043408723c */ /* 0x004fe20000041810 */
[----:B------:R-:W-:Y:S02]  /*5bb20*/  IMAD.MOV.U32 R3, RZ, RZ, R4 ;  /* 0x000000ffff037224 */ /* 0x000fe400078e0004 */
[----:B------:R-:W-:-:S05]  /*5bb30*/  IMAD.MOV.U32 R2, RZ, RZ, R5 ;  /* 0x000000ffff027224 */ /* 0x000fca00078e0005 */
[----:B------:R-:W-:Y:S11]  /*5bb40*/  HMMA.16816.F32.BF16 R16, R52, R48, R12 ;  /* 0x000000303410723c */ /* 0x000ff6000004180c */
[----:B------:R2:W-:Y:S04]  /*5bb50*/  STL.64 [R1+0x590], R8 ;  /* 0x0005900801007387 */ /* 0x0005e80000100a00 */
[----:B------:R0:W-:Y:S04]  /*5bb60*/  STL.64 [R1+0x598], R10 ;  /* 0x0005980a01007387 */ /* 0x0001e80000100a00 */
[----:B-1----:R-:W4:Y:S04]  /*5bb70*/  LDL.LU.64 R6, [R1+0x5098] ;  /* 0x0050980001067983 */ /* 0x002f280000300a00 */
[----:B------:R-:W4:Y:S04]  /*5bb80*/  LDL.LU.64 R4, [R1+0x5090] ;  /* 0x0050900001047983 */ /* 0x000f280000300a00 */
        /* <DEDUP_REMOVED lines=8> */
[----:B--2---:R-:W2:Y:S04]  /*5bc10*/  LDL.LU R8, [R1+0x930] ;  /* 0x0009300001087983 */ /* 0x004ea80000300800 */
[----:B------:R-:W2:Y:S04]  /*5bc20*/  LDL.LU R9, [R1+0x934] ;  /* 0x0009340001097983 */ /* 0x000ea80000300800 */
[----:B------:R-:W2:Y:S04]  /*5bc30*/  LDL.LU R10, [R1+0x938] ;  /* 0x00093800010a7983 */ /* 0x000ea80000300800 */
[----:B------:R-:W2:Y:S04]  /*5bc40*/  LDL.LU R11, [R1+0x93c] ;  /* 0x00093c00010b7983 */ /* 0x000ea80000300800 */
[----:B---3--:R-:W-:Y:S04]  /*5bc50*/  STL.64 [R1+0x4fe0], R50 ;  /* 0x004fe03201007387 */ /* 0x008fe80000100a00 */
[----:B------:R0:W-:Y:S04]  /*5bc60*/  STL.64 [R1+0x4fd8], R48 ;  /* 0x004fd83001007387 */ /* 0x0001e80000100a00 */
[----:B0-----:R-:W3:Y:S04]  /*5bc70*/  LDL.LU R48, [R1+0x3c0] ;  /* 0x0003c00001307983 */ /* 0x001ee80000300800 */
[----:B------:R-:W3:Y:S04]  /*5bc80*/  LDL.LU R49, [R1+0x3c4] ;  /* 0x0003c40001317983 */ /* 0x000ee80000300800 */
[----:B------:R-:W3:Y:S04]  /*5bc90*/  LDL.LU R50, [R1+0x3c8] ;  /* 0x0003c80001327983 */ /* 0x000ee80000300800 */
[----:B------:R-:W3:Y:S04]  /*5bca0*/  LDL.LU R51, [R1+0x3cc] ;  /* 0x0003cc0001337983 */ /* 0x000ee80000300800 */
[----:B------:R-:W2:Y:S04]  /*5bcb0*/  LDL.LU.64 R52, [R1+0xb0] ;  /* 0x0000b00001347983 */ /* 0x000ea80000300a00 */
[----:B--2---:R0:W-:Y:S04]  /*5bcc0*/  STL.64 [R1+0x5050], R52 ;  /* 0x0050503401007387 */ /* 0x0041e80000100a00 */
[----:B0-----:R-:W2:Y:S04]  /*5bcd0*/  LDL.LU R52, [R1+0x3d0] ;  /* 0x0003d00001347983 */ /* 0x001ea80000300800 */
[----:B------:R-:W2:Y:S04]  /*5bce0*/  LDL.LU R53, [R1+0x3d4] ;  /* 0x0003d40001357983 */ /* 0x000ea80000300800 */
[----:B------:R-:W2:Y:S04]  /*5bcf0*/  LDL.LU R54, [R1+0x3d8] ;  /* 0x0003d80001367983 */ /* 0x000ea80000300800 */
[----:B------:R-:W2:Y:S04]  /*5bd00*/  LDL.LU R55, [R1+0x3dc] ;  /* 0x0003dc0001377983 */ /* 0x000ea80000300800 */
[----:B------:R-:W-:Y:S04]  /*5bd10*/  STL.64 [R1+0x4ae8], R18 ;  /* 0x004ae81201007387 */ /* 0x000fe80000100a00 */
[----:B------:R0:W-:Y:S04]  /*5bd20*/  STL.64 [R1+0x4ae0], R16 ;  /* 0x004ae01001007387 */ /* 0x0001e80000100a00 */
[----:B0-----:R-:W2:Y:S04]  /*5bd30*/  LDL.LU.64 R16, [R1+0x70] ;  /* 0x0000700001107983 */ /* 0x001ea80000300a00 */
[----:B------:R-:W2:Y:S01]  /*5bd40*/  LDL.64 R18, [R1+0x78] ;  /* 0x0000780001127983 */ /* 0x000ea20000100a00 */
[C---:B----4-:R-:W-:Y:S03]  /*5bd50*/  HMMA.16816.F32.BF16 R24, R4.reuse, R20, R24 ;  /* 0x000000140418723c */ /* 0x050fe60000041818 */
[----:B--2---:R-:W-:Y:S04]  /*5bd60*/  STL.64 [R1+0x5008], R18 ;  /* 0x0050081201007387 */ /* 0x004fe80000100a00 */
[----:B------:R0:W-:Y:S04]  /*5bd70*/  STL.64 [R1+0x5000], R16 ;  /* 0x0050001001007387 */ /* 0x0001e80000100a00 */
[----:B0-----:R-:W2:Y:S04]  /*5bd80*/  LDL.LU R16, [R1+0x3f0] ;  /* 0x0003f00001107983 */ /* 0x001ea80000300800 */
[----:B------:R-:W2:Y:S04]  /*5bd90*/  LDL.LU R17, [R1+0x3f4] ;  /* 0x0003f40001117983 */ /* 0x000ea80000300800 */
[----:B------:R-:W2:Y:S04]  /*5bda0*/  LDL.LU R18, [R1+0x3f8] ;  /* 0x0003f80001127983 */ /* 0x000ea80000300800 */
[----:B------:R-:W2:Y:S04]  /*5bdb0*/  LDL.LU R19, [R1+0x3fc] ;  /* 0x0003fc0001137983 */ /* 0x000ea80000300800 */
[----:B------:R-:W-:Y:S04]  /*5bdc0*/  STL.64 [R1+0x400], R24 ;  /* 0x0004001801007387 */ /* 0x000fe80000100a00 */
[----:B------:R0:W-:Y:S04]  /*5bdd0*/  STL.64 [R1+0x408], R26 ;  /* 0x0004081a01007387 */ /* 0x0001e80000100a00 */
[----:B0-----:R-:W4:Y:S04]  /*5bde0*/  LDL.LU.64 R26, [R1+0x5088] ;  /* 0x00508800011a7983 */ /* 0x001f280000300a00 */
[----:B------:R-:W2:Y:S04]  /*5bdf0*/  LDL.LU.64 R24, [R1+0x5080] ;  /* 0x0050800001187983 */ /* 0x000ea80000300a00 */
[----:B------:R-:W-:Y:S01]  /*5be00*/  STL.64 [R1+0x5078], R20 ;  /* 0x0050781401007387 */ /* 0x000fe20000100a00 */
[----:B------:R-:W0:Y:S01]  /*5be10*/  S2R R59, SR_TID.X ;  /* 0x00000000003b7919 */ /* 0x000e220000002100 */
[----:B--2---:R-:W-:Y:S02]  /*5be20*/  HMMA.16816.F32.BF16 R16, R4, R24, R16 ;  /* 0x000000180410723c */ /* 0x004fe40000041810 */
[----:B----4-:R-:W-:-:S15]  /*5be30*/  STL.64 [R1+0x4fc0], R26 ;  /* 0x004fc01a01007387 */ /* 0x010fde0000100a00 */
[----:B------:R-:W-:Y:S02]  /*5be40*/  NOP ;  /* 0x0000000000007918 */ /* 0x000fe40000000000 */
[----:B------:R-:W-:Y:S04]  /*5be50*/  STL.64 [R1+0x3f0], R16 ;  /* 0x0003f01001007387 */ /* 0x000fe80000100a00 */
[----:B------:R-:W-:Y:S04]  /*5be60*/  STL.64 [R1+0x3f8], R18 ;  /* 0x0003f81201007387 */ /* 0x000fe80000100a00 */
[----:B------:R1:W-:Y:S04]  /*5be70*/  STL.64 [R1+0x4fb8], R24 ;  /* 0x004fb81801007387 */ /* 0x0003e80000100a00 */
[----:B-1----:R-:W2:Y:S04]  /*5be80*/  LDL.LU R24, [R1+0x3e0] ;  /* 0x0003e00001187983 */ /* 0x002ea80000300800 */
[----:B------:R-:W2:Y:S04]  /*5be90*/  LDL.LU R25, [R1+0x3e4] ;  /* 0x0003e40001197983 */ /* 0x000ea80000300800 */
[----:B------:R-:W2:Y:S04]  /*5bea0*/  LDL.LU R26, [R1+0x3e8] ;  /* 0x0003e800011a7983 */ /* 0x000ea80000300800 */
[----:B------:R-:W2:Y:S01]  /*5beb0*/  LDL.LU R27, [R1+0x3ec] ;  /* 0x0003ec00011b7983 */ /* 0x000ea20000300800 */
[----:B------:R-:W1:Y:S01]  /*5bec0*/  S2R R58, SR_TID.X ;  /* 0x00000000003a7919 */ /* 0x000e620000002100 */
[----:B0-----:R-:W-:-:S05]  /*5bed0*/  LOP3.LUT R59, R59, 0x7, RZ, 0xc0, !PT ;  /* 0x000000073b3b7812 */ /* 0x001fca00078ec0ff */
[----:B------:R-:W-:Y:S01]  /*5bee0*/  IMAD R59, R59, 0x110, RZ ;  /* 0x000001103b3b7824 */ /* 0x000fe200078e02ff */
[----:B------:R-:W-:Y:S01]  /*5bef0*/  STL.64 [R1+0x4fe8], R28 ;  /* 0x004fe81c01007387 */ /* 0x000fe20000100a00 */
[----:B-1----:R-:W-:-:S05]  /*5bf00*/  IMAD.SHL.U32 R19, R58, 0x2, RZ ;  /* 0x000000023a137824 */ /* 0x002fca00078e00ff */
[----:B------:R-:W-:Y:S02]  /*5bf10*/  LOP3.LUT R59, R59, 0x10, R19, 0x78, !PT ;  /* 0x000000103b3b7812 */ /* 0x000fe400078e7813 */
[----:B------:R-:W-:Y:S01]  /*5bf20*/  HMMA.16816.F32.BF16 R16, R4, R32, R52 ;  /* 0x000000200410723c */ /* 0x000fe20000041834 */
[----:B------:R-:W-:-:S07]  /*5bf30*/  IMAD.SHL.U32 R58, R58, 0x80, RZ ;  /* 0x000000803a3a7824 */ /* 0x000fce00078e00ff */
[----:B------:R-:W-:Y:S01]  /*5bf40*/  HMMA.16816.F32.BF16 R12, R4, R40, R12 ;  /* 0x00000028040c723c */ /* 0x000fe2000004180c */
[----:B------:R-:W-:-:S04]  /*5bf50*/  LOP3.LUT R59, R59, 0x800, R58, 0xf8, !PT ;  /* 0x000008003b3b7812 */ /* 0x000fc800078ef83a */
[----:B------:R-:W-:-:S03]  /*5bf60*/  LOP3.LUT R59, R59, 0x40, RZ, 0x3c, !PT ;  /* 0x000000403b3b7812 */ /* 0x000fc600078e3cff */
[C---:B------:R-:W-:Y:S08]  /*5bf70*/  HMMA.16816.F32.BF16 R8, R4.reuse, R44, R8 ;  /* 0x0000002c0408723c */ /* 0x040ff00000041808 */
[----:B--2---:R-:W-:-:S15]  /*5bf80*/  HMMA.16816.F32.BF16 R24, R4, R28, R24 ;  /* 0x0000001c0418723c */ /* 0x004fde0000041818 */
[----:B------:R-:W-:-:S04]  /*5bf90*/  NOP ;  /* 0x0000000000007918 */ /* 0x000fc80000000000 */
[----:B------:R-:W-:Y:S04]  /*5bfa0*/  STL.64 [R1+0x3e0], R24 ;  /* 0x0003e01801007387 */ /* 0x000fe80000100a00 */
[----:B------:R-:W-:Y:S04]  /*5bfb0*/  STL.64 [R1+0x3e8], R26 ;  /* 0x0003e81a01007387 */ /* 0x000fe80000100a00 */
[----:B------:R-:W-:Y:S04]  /*5bfc0*/  STL.64 [R1+0x4ff8], R34 ;  /* 0x004ff82201007387 */ /* 0x000fe80000100a00 */
[----:B------:R-:W-:Y:S04]  /*5bfd0*/  STL.64 [R1+0x4ff0], R32 ;  /* 0x004ff02001007387 */ /* 0x000fe80000100a00 */
[----:B------:R-:W-:Y:S04]  /*5bfe0*/  STL.64 [R1+0x3d0], R16 ;  /* 0x0003d01001007387 */ /* 0x000fe80000100a00 */
[----:B------:R3:W-:Y:S02]  /*5bff0*/  STL.64 [R1+0x3d8], R18 ;  /* 0x0003d81201007387 */ /* 0x0007e40000100a00 */
[----:B---3--:R-:W-:Y:S02]  /*5c000*/  HMMA.16816.F32.BF16 R16, R4, R36, R48 ;  /* 0x000000240410723c */ /* 0x008fe40000041830 */
[----:B------:R-:W-:Y:S04]  /*5c010*/  STL.64 [R1+0x5018], R38 ;  /* 0x0050182601007387 */ /* 0x000fe80000100a00 */
[----:B------:R-:W-:-:S13]  /*5c020*/  STL.64 [R1+0x5010], R36 ;  /* 0x0050102401007387 */ /* 0x000fda0000100a00 */
[----:B------:R-:W-:Y:S04]  /*5c030*/  STL.64 [R1+0x3c0], R16 ;  /* 0x0003c01001007387 */ /* 0x000fe80000100a00 */
[----:B------:R-:W-:Y:S04]  /*5c040*/  STL.64 [R1+0x3c8], R18 ;  /* 0x0003c81201007387 */ /* 0x000fe80000100a00 */
[----:B------:R-:W-:Y:S04]  /*5c050*/  STL.64 [R1+0x5028], R42 ;  /* 0x0050282a01007387 */ /* 0x000fe80000100a00 */
[----:B------:R-:W-:Y:S04]  /*5c060*/  STL.64 [R1+0x5020], R40 ;  /* 0x0050202801007387 */ /* 0x000fe80000100a00 */
[----:B------:R-:W-:Y:S04]  /*5c070*/  STL.64 [R1+0x3b0], R12 ;  /* 0x0003b00c01007387 */ /* 0x000fe80000100a00 */
[----:B------:R-:W-:Y:S04]  /*5c080*/  STL.64 [R1+0x3b8], R14 ;  /* 0x0003b80e01007387 */ /* 0x000fe80000100a00 */
[----:B------:R-:W0:Y:S04]  /*5c090*/  LDSM.16.MT88.4 R12, [R59+UR5+0x2000] ;  /* 0x002000053b0c783b */ /* 0x000e280008004200 */
[----:B------:R-:W-:Y:S04]  /*5c0a0*/  STL [R1+0x5038], R59 ;  /* 0x0050383b01007387 */ /* 0x000fe80000100800 */
[----:B------:R-:W-:Y:S04]  /*5c0b0*/  STL.64 [R1+0x5030], R56 ;  /* 0x0050303801007387 */ /* 0x000fe80000100a00 */
[----:B0-----:R-:W-:Y:S04]  /*5c0c0*/  STL.64 [R1+0x4f38], R14 ;  /* 0x004f380e01007387 */ /* 0x001fe80000100a00 */
[----:B------:R-:W-:Y:S04]  /*5c0d0*/  STL.64 [R1+0x4f30], R12 ;  /* 0x004f300c01007387 */ /* 0x000fe80000100a00 */
[----:B------:R-:W-:Y:S04]  /*5c0e0*/  STL.64 [R1+0x5048], R46 ;  /* 0x0050482e01007387 */ /* 0x000fe80000100a00 */
[----:B------:R-:W-:Y:S04]  /*5c0f0*/  STL.64 [R1+0x5040], R44 ;  /* 0x0050402c01007387 */ /* 0x000fe80000100a00 */
[----:B------:R0:W-:Y:S04]  /*5c100*/  STL.64 [R1+0x720], R8 ;  /* 0x0007200801007387 */ /* 0x0001e80000100a00 */
[----:B------:R1:W-:Y:S04]  /*5c110*/  STL.64 [R1+0x728], R10 ;  /* 0x0007280a01007387 */ /* 0x0003e80000100a00 */
[----:B0-----:R-:W2:Y:S04]  /*5c120*/  LDL.LU R8, [R1+0x3a0] ;  /* 0x0003a00001087983 */ /* 0x001ea80000300800 */
[----:B------:R-:W2:Y:S04]  /*5c130*/  LDL.LU R9, [R1+0x3a4] ;  /* 0x0003a40001097983 */ /* 0x000ea80000300800 */
[----:B-1----:R-:W3:Y:S04]  /*5c140*/  LDL.LU R10, [R1+0x3a8] ;  /* 0x0003a800010a7983 */ /* 0x002ee80000300800 */
[----:B------:R-:W3:Y:S04]  /*5c150*/  LDL.LU R11, [R1+0x3ac] ;  /* 0x0003ac00010b7983 */ /* 0x000ee80000300800 */
[----:B---3--:R-:W-:Y:S04]  /*5c160*/  STL.64 [R1+0x5060], R10 ;  /* 0x0050600a01007387 */ /* 0x008fe80000100a00 */
[----:B--2---:R-:W-:Y:S04]  /*5c170*/  STL.64 [R1+0x5058], R8 ;  /* 0x0050580801007387 */ /* 0x004fe80000100a00 */
        /* <DEDUP_REMOVED lines=9> */
[----:B------:R-:W2:Y:S04]  /*5c210*/  LDL.LU R21, [R1+0x714] ;  /* 0x0007140001157983 */ /* 0x000ea80000300800 */
[----:B------:R-:W2:Y:S04]  /*5c220*/  LDL.LU R22, [R1+0x718] ;  /* 0x0007180001167983 */ /* 0x000ea80000300800 */
[----:B------:R-:W2:Y:S04]  /*5c230*/  LDL.LU R23, [R1+0x71c] ;  /* 0x00071c0001177983 */ /* 0x000ea80000300800 */
[----:B0-----:R-:W2:Y:S04]  /*5c240*/  LDL.64 R24, [R1+0xd0] ;  /* 0x0000d00001187983 */ /* 0x001ea80000100a00 */
        /* <DEDUP_REMOVED lines=18> */
[----:B------:R-:W4:Y:S01]  /*5c370*/  LDL.LU R33, [R1+0x6b4] ;  /* 0x0006b40001217983 */ /* 0x000f220000300800 */
[----:B------:R-:W-:-:S03]  /*5c380*/  IMAD.MOV.U32 R57, RZ, RZ, R30 ;  /* 0x000000ffff397224 */ /* 0x000fc600078e001e */
[----:B------:R-:W4:Y:S01]  /*5c390*/  LDL.LU R34, [R1+0x6b8] ;  /* 0x0006b80001227983 */ /* 0x000f220000300800 */
[----:B------:R-:W-:-:S03]  /*5c3a0*/  IMAD.MOV.U32 R56, RZ, RZ, R31 ;  /* 0x000000ffff387224 */ /* 0x000fc600078e001f */
        /* <DEDUP_REMOVED lines=9> */
[C---:B--2---:R-:W-:Y:S08]  /*5c440*/  HMMA.16816.F32.BF16 R20, R4.reuse, R24, R20 ;  /* 0x000000180414723c */ /* 0x044ff00000041814 */
[----:B---3--:R-:W-:Y:S11]  /*5c450*/  HMMA.16816.F32.BF16 R52, R4, R52, R8 ;  /* 0x000000340434723c */ /* 0x008ff60000041808 */
[----:B------:R0:W-:Y:S04]  /*5c460*/  STL.64 [R1+0x710], R20 ;  /* 0x0007101401007387 */ /* 0x0001e80000100a00 */
[----:B------:R1:W-:Y:S04]  /*5c470*/  STL.64 [R1+0x718], R22 ;  /* 0x0007181601007387 */ /* 0x0003e80000100a00 */
[----:B0-----:R-:W2:Y:S01]  /*5c480*/  LDL.LU.64 R20, [R1+0x5078] ;  /* 0x0050780001147983 */ /* 0x001ea20000300a00 */
[----:B-1----:R-:W-:-:S03]  /*5c490*/  IMAD.MOV.U32 R23, RZ, RZ, R24 ;  /* 0x000000ffff177224 */ /* 0x002fc600078e0018 */
[----:B------:R-:W3:Y:S01]  /*5c4a0*/  LDL.LU.64 R26, [R1+0x5070] ;  /* 0x00507000011a7983 */ /* 0x000ee20000300a00 */
[----:B------:R-:W-:-:S03]  /*5c4b0*/  IMAD.MOV.U32 R22, RZ, RZ, R25 ;  /* 0x000000ffff167224 */ /* 0x000fc600078e0019 */
[----:B------:R-:W3:Y:S04]  /*5c4c0*/  LDL.LU.64 R24, [R1+0x5068] ;  /* 0x0050680001187983 */ /* 0x000ee80000300a00 */
[----:B------:R-:W2:Y:S04]  /*5c4d0*/  LDL.LU.64 R10, [R1+0x5060] ;  /* 0x00506000010a7983 */ /* 0x000ea80000300a00 */
[----:B------:R-:W2:Y:S04]  /*5c4e0*/  LDL.LU.64 R8, [R1+0x5058] ;  /* 0x0050580001087983 */ /* 0x000ea80000300a00 */
[----:B------:R0:W-:Y:S04]  /*5c4f0*/  STL.64 [R1+0x700], R52 ;  /* 0x0007003401007387 */ /* 0x0001e80000100a00 */
[----:B------:R-:W-:Y:S04]  /*5c500*/  STL.64 [R1+0x708], R54 ;  /* 0x0007083601007387 */ /* 0x000fe80000100a00 */
[----:B0-----:R-:W3:Y:S01]  /*5c510*/  LDL.LU.64 R52, [R1+0x5050] ;  /* 0x0050500001347983 */ /* 0x001ee20000300a00 */
[C---:B----4-:R-:W-:Y:S08]  /*5c520*/  HMMA.16816.F32.BF16 R56, R4.reuse, R56, R44 ;  /* 0x000000380438723c */ /* 0x050ff0000004182c */
[----:B---3--:R-:W-:-:S15]  /*5c530*/  HMMA.16816.F32.BF16 R24, R4, R52, R24 ;  /* 0x000000340418723c */ /* 0x008fde0000041818 */
[----:B------:R-:W-:-:S04]  /*5c540*/  NOP ;  /* 0x0000000000007918 */ /* 0x000fc80000000000 */
[----:B------:R0:W-:Y:S04]  /*5c550*/  STL.64 [R1+0x6f0], R24 ;  /* 0x0006f01801007387 */ /* 0x0001e80000100a00 */
[----:B------:R1:W-:Y:S04]  /*5c560*/  STL.64 [R1+0x6f8], R26 ;  /* 0x0006f81a01007387 */ /* 0x0003e80000100a00 */
[----:B0-----:R-:W3:Y:S04]  /*5c570*/  LDL.LU R24, [R1+0x1b0] ;  /* 0x0001b00001187983 */ /* 0x001ee80000300800 */
[----:B------:R-:W3:Y:S04]  /*5c580*/  LDL.LU R25, [R1+0x1b4] ;  /* 0x0001b40001197983 */ /* 0x000ee80000300800 */
[----:B-1----:R-:W3:Y:S04]  /*5c590*/  LDL.LU R26, [R1+0x1b8] ;  /* 0x0001b800011a7983 */ /* 0x002ee80000300800 */
[----:B------:R-:W3:Y:S04]  /*5c5a0*/  LDL.LU R27, [R1+0x1bc] ;  /* 0x0001bc00011b7983 */ /* 0x000ee80000300800 */
[----:B------:R0:W-:Y:S04]  /*5c5b0*/  STL.64 [R1+0x4f98], R52 ;  /* 0x004f983401007387 */ /* 0x0001e80000100a00 */
[----:B0-----:R-:W4:Y:S04]  /*5c5c0*/  LDL.LU R52, [R1+0x170] ;  /* 0x0001700001347983 */ /* 0x001f280000300800 */
[----:B------:R-:W4:Y:S04]  /*5c5d0*/  LDL.LU R53, [R1+0x174] ;  /* 0x0001740001357983 */ /* 0x000f280000300800 */
[----:B------:R-:W4:Y:S04]  /*5c5e0*/  LDL.LU R54, [R1+0x178] ;  /* 0x0001780001367983 */ /* 0x000f280000300800 */
[----:B------:R-:W4:Y:S04]  /*5c5f0*/  LDL.LU R55, [R1+0x17c] ;  /* 0x00017c0001377983 */ /* 0x000f280000300800 */
[----:B------:R-:W2:Y:S04]  /*5c600*/  LDL.LU.64 R46, [R1+0x5048] ;  /* 0x00504800012e7983 */ /* 0x000ea80000300a00 */
[----:B------:R-:W2:Y:S04]  /*5c610*/  LDL.LU.64 R44, [R1+0x5040] ;  /* 0x00504000012c7983 */ /* 0x000ea80000300a00 */
[----:B------:R-:W-:Y:S04]  /*5c620*/  STL.64 [R1+0x6e0], R56 ;  /* 0x0006e03801007387 */ /* 0x000fe80000100a00 */
[----:B------:R0:W-:Y:S04]  /*5c630*/  STL.64 [R1+0x6e8], R58 ;  /* 0x0006e83a01007387 */ /* 0x0001e80000100a00 */
[----:B0-----:R-:W2:Y:S04]  /*5c640*/  LDL.LU R59, [R1+0x5038] ;  /* 0x00503800013b7983 */ /* 0x001ea80000300800 */
[----:B------:R-:W2:Y:S01]  /*5c650*/  LDL.LU.64 R56, [R1+0x5030] ;  /* 0x0050300001387983 */ /* 0x000ea20000300a00 */
[----:B------:R-:W-:Y:S01]  /*5c660*/  HMMA.16816.F32.BF16 R36, R4, R16, R36 ;  /* 0x000000100424723c */ /* 0x000fe20000041824 */
        /* <DEDUP_REMOVED lines=9> */
[----:B------:R-:W2:Y:S04]  /*5c700*/  LDL.LU.64 R40, [R1+0x5020] ;  /* 0x0050200001287983 */ /* 0x000ea80000300a00 */
[----:B------:R-:W-:Y:S04]  /*5c710*/  STL.64 [R1+0x4f80], R56 ;  /* 0x004f803801007387 */ /* 0x000fe80000100a00 */
[----:B------:R-:W-:Y:S04]  /*5c720*/  STL.64 [R1+0x6c0], R36 ;  /* 0x0006c02401007387 */ /* 0x000fe80000100a00 */
[----:B------:R0:W-:Y:S04]  /*5c730*/  STL.64 [R1+0x6c8], R38 ;  /* 0x0006c82601007387 */ /* 0x0001e80000100a00 */
[----:B0-----:R-:W2:Y:S04]  /*5c740*/  LDL.LU.64 R38, [R1+0x5018] ;  /* 0x0050180001267983 */ /* 0x001ea80000300a00 */
[----:B------:R-:W4:Y:S04]  /*5c750*/  LDL.LU.64 R36, [R1+0x5010] ;  /* 0x0050100001247983 */ /* 0x000f280000300a00 */
        /* <DEDUP_REMOVED lines=11> */
[----:B0-----:R-:W2:Y:S04]  /*5c810*/  LDL.LU R16, [R1+0x180] ;  /* 0x0001800001107983 */ /* 0x001ea80000300800 */
[----:B------:R-:W2:Y:S04]  /*5c820*/  LDL.LU R17, [R1+0x184] ;  /* 0x0001840001117983 */ /* 0x000ea80000300800 */
[----:B------:R-:W2:Y:S04]  /*5c830*/  LDL.LU R18, [R1+0x188] ;  /* 0x0001880001127983 */ /* 0x000ea80000300800 */
[----:B------:R-:W2:Y:S04]  /*5c840*/  LDL.LU R19, [R1+0x18c] ;  /* 0x00018c0001137983 */ /* 0x000ea80000300800 */
[----:B------:R-:W2:Y:S04]  /*5c850*/  LDL.LU.64 R28, [R1+0x4fe8] ;  /* 0x004fe800011c7983 */ /* 0x000ea80000300a00 */
[----:B------:R-:W-:Y:S04]  /*5c860*/  STL.64 [R1+0x6a0], R48 ;  /* 0x0006a03001007387 */ /* 0x000fe80000100a00 */
[----:B------:R0:W-:Y:S04]  /*5c870*/  STL.64 [R1+0x6a8], R50 ;  /* 0x0006a83201007387 */ /* 0x0001e80000100a00 */
[----:B0-----:R-:W2:Y:S04]  /*5c880*/  LDL.LU.64 R50, [R1+0x4fe0] ;  /* 0x004fe00001327983 */ /* 0x001ea80000300a00 */
[----:B------:R-:W2:Y:S02]  /*5c890*/  LDL.LU.64 R48, [R1+0x4fd8] ;  /* 0x004fd80001307983 */ /* 0x000ea40000300a00 */
[----:B--2---:R-:W-:Y:S02]  /*5c8a0*/  HMMA.16816.F32.BF16 R4, R4, R48, R8 ;  /* 0x000000300404723c */ /* 0x004fe40000041808 */
[----:B------:R-:W3:Y:S04]  /*5c8b0*/  LDL.LU.64 R10, [R1+0x4fd0] ;  /* 0x004fd000010a7983 */ /* 0x000ee80000300a00 */
[----:B------:R-:W3:-:S13]  /*5c8c0*/  LDL.LU.64 R8, [R1+0x4fc8] ;  /* 0x004fc80001087983 */ /* 0x000eda0000300a00 */
[----:B------:R0:W-:Y:S04]  /*5c8d0*/  STL.64 [R1+0x3a0], R4 ;  /* 0x0003a00401007387 */ /* 0x0001e80000100a00 */
[----:B------:R1:W-:Y:S04]  /*5c8e0*/  STL.64 [R1+0x3a8], R6 ;  /* 0x0003a80601007387 */ /* 0x0003e80000100a00 */
[----:B0-----:R-:W2:Y:S04]  /*5c8f0*/  LDL.LU R4, [R1+0x190] ;  /* 0x0001900001047983 */ /* 0x001ea80000300800 */
[----:B------:R-:W2:Y:S04]  /*5c900*/  LDL.LU R5, [R1+0x194] ;  /* 0x0001940001057983 */ /* 0x000ea80000300800 */
[----:B-1----:R-:W2:Y:S04]  /*5c910*/  LDL.LU R6, [R1+0x198] ;  /* 0x0001980001067983 */ /* 0x002ea80000300800 */
[----:B------:R-:W2:Y:S04]  /*5c920*/  LDL.LU R7, [R1+0x19c] ;  /* 0x00019c0001077983 */ /* 0x000ea80000300800 */
[----:B------:R-:W-:Y:S04]  /*5c930*/  STL.64 [R1+0x4f48], R50 ;  /* 0x004f483201007387 */ /* 0x000fe80000100a00 */
[----:B------:R0:W-:Y:S04]  /*5c940*/  STL.64 [R1+0x4f40], R48 ;  /* 0x004f403001007387 */ /* 0x0001e80000100a00 */
[----:B0-----:R-:W2:Y:S04]  /*5c950*/  LDL.LU R48, [R1+0x1a0] ;  /* 0x0001a00001307983 */ /* 0x001ea80000300800 */
[----:B------:R-:W2:Y:S04]  /*5c960*/  LDL.LU R49, [R1+0x1a4] ;  /* 0x0001a40001317983 */ /* 0x000ea80000300800 */
[----:B------:R-:W2:Y:S04]  /*5c970*/  LDL.LU R50, [R1+0x1a8] ;  /* 0x0001a80001327983 */ /* 0x000ea80000300800 */
[----:B------:R-:W2:Y:S01]  /*5c980*/  LDL.LU R51, [R1+0x1ac] ;  /* 0x0001ac0001337983 */ /* 0x000ea20000300800 */
[----:B---3--:R-:W-:-:S15]  /*5c990*/  HMMA.16816.F32.BF16 R24, R8, R20, R24 ;  /* 0x000000140818723c */ /* 0x008fde0000041818 */
[----:B------:R-:W-:-:S04]  /*5c9a0*/  NOP ;  /* 0x0000000000007918 */ /* 0x000fc80000000000 */
[----:B------:R-:W-:Y:S04]  /*5c9b0*/  STL.64 [R1+0x1c0], R24 ;  /* 0x0001c01801007387 */ /* 0x000fe80000100a00 */
[----:B------:R0:W-:Y:S04]  /*5c9c0*/  STL.64 [R1+0x1c8], R26 ;  /* 0x0001c81a01007387 */ /* 0x0001e80000100a00 */
[----:B0-----:R-:W3:Y:S04]  /*5c9d0*/  LDL.LU.64 R26, [R1+0x4fc0] ;  /* 0x004fc000011a7983 */ /* 0x001ee80000300a00 */
[----:B------:R-:W2:Y:S04]  /*5c9e0*/  LDL.LU.64 R24, [R1+0x4fb8] ;  /* 0x004fb80001187983 */ /* 0x000ea80000300a00 */
[----:B------:R-:W-:Y:S04]  /*5c9f0*/  STL.64 [R1+0x4f50], R20 ;  /* 0x004f501401007387 */ /* 0x000fe80000100a00 */
[----:B---3--:R-:W-:Y:S01]  /*5ca00*/  STL.64 [R1+0x4f28], R26 ;  /* 0x004f281a01007387 */ /* 0x008fe20000100a00 */
[C---:B--2---:R-:W-:Y:S03]  /*5ca10*/  HMMA.16816.F32.BF16 R48, R8.reuse, R24, R48 ;  /* 0x000000180830723c */ /* 0x044fe60000041830 */
[----:B------:R0:W-:Y:S05]  /*5ca20*/  STL.64 [R1+0x4f20], R24 ;  /* 0x004f201801007387 */ /* 0x0001ea0000100a00 */
[C---:B0-----:R-:W-:Y:S08]  /*5ca30*/  HMMA.16816.F32.BF16 R24, R8.reuse, R28, R4 ;  /* 0x0000001c0818723c */ /* 0x041ff00000041804 */
[C---:B------:R-:W-:Y:S03]  /*5ca40*/  HMMA.16816.F32.BF16 R4, R8.reuse, R32, R16 ;  /* 0x000000200804723c */ /* 0x040fe60000041810 */
[----:B------:R-:W-:Y:S04]  /*5ca50*/  STL.64 [R1+0x1b0], R48 ;  /* 0x0001b03001007387 */ /* 0x000fe80000100a00 */
        /* <DEDUP_REMOVED lines=8> */
[----:B----4-:R-:W-:Y:S02]  /*5cae0*/  HMMA.16816.F32.BF16 R4, R8, R36, R52 ;  /* 0x000000240804723c */ /* 0x010fe40000041834 */
        /* <DEDUP_REMOVED lines=9> */
[----:B------:R-:W2:Y:S04]  /*5cb80*/  LDL.64 R52, [R1+0xc0] ;  /* 0x0000c00001347983 */ /* 0x000ea80000100a00 */
[----:B------:R-:W0:Y:S04]  /*5cb90*/  LDSM.16.MT88.4 R4, [R59+UR5+0x2080] ;  /* 0x002080053b04783b */ /* 0x000e280008004200 */
[----:B--2---:R1:W-:Y:S04]  /*5cba0*/  STL.64 [R1+0x4fb0], R52 ;  /* 0x004fb03401007387 */ /* 0x0043e80000100a00 */
[----:B------:R-:W2:Y:S04]  /*5cbb0*/  LDL.LU R24, [R1+0x130] ;  /* 0x0001300001187983 */ /* 0x000ea80000300800 */
[----:B------:R-:W2:Y:S04]  /*5cbc0*/  LDL.LU R25, [R1+0x134] ;  /* 0x0001340001197983 */ /* 0x000ea80000300800 */
[----:B------:R-:W2:Y:S04]  /*5cbd0*/  LDL.LU R26, [R1+0x138] ;  /* 0x00013800011a7983 */ /* 0x000ea80000300800 */
[----:B------:R-:W2:Y:S04]  /*5cbe0*/  LDL.LU R27, [R1+0x13c] ;  /* 0x00013c00011b7983 */ /* 0x000ea80000300800 */
[----:B------:R-:W3:Y:S04]  /*5cbf0*/  LDL.LU R12, [R1+0x580] ;  /* 0x00058000010c7983 */ /* 0x000ee80000300800 */
[----:B------:R-:W3:Y:S04]  /*5cc00*/  LDL.LU R13, [R1+0x584] ;  /* 0x00058400010d7983 */ /* 0x000ee80000300800 */
[----:B------:R-:W3:Y:S04]  /*5cc10*/  LDL.LU R14, [R1+0x588] ;  /* 0x00058800010e7983 */ /* 0x000ee80000300800 */
[----:B------:R-:W3:Y:S04]  /*5cc20*/  LDL.LU R15, [R1+0x58c] ;  /* 0x00058c00010f7983 */ /* 0x000ee80000300800 */
[----:B-1----:R-:W4:Y:S04]  /*5cc30*/  LDL.LU R52, [R1+0x150] ;  /* 0x0001500001347983 */ /* 0x002f280000300800 */
[----:B------:R-:W4:Y:S04]  /*5cc40*/  LDL.LU R53, [R1+0x154] ;  /* 0x0001540001357983 */ /* 0x000f280000300800 */
[----:B------:R-:W4:Y:S04]  /*5cc50*/  LDL.LU R54, [R1+0x158] ;  /* 0x0001580001367983 */ /* 0x000f280000300800 */
[----:B------:R-:W4:Y:S01]  /*5cc60*/  LDL.LU R55, [R1+0x15c] ;  /* 0x00015c0001377983 */ /* 0x000f220000300800 */
[----:B------:R-:W-:-:S03]  /*5cc70*/  IMAD.MOV.U32 R41, RZ, RZ, R22 ;  /* 0x000000ffff297224 */ /* 0x000fc600078e0016 */
        /* <DEDUP_REMOVED lines=18> */
[----:B0-----:R-:W-:Y:S04]  /*5cda0*/  STL.64 [R1+0x4e78], R6 ;  /* 0x004e780601007387 */ /* 0x001fe80000100a00 */
[----:B------:R0:W-:Y:S04]  /*5cdb0*/  STL.64 [R1+0x4e70], R4 ;  /* 0x004e700401007387 */ /* 0x0001e80000100a00 */
[----:B0-----:R-:W2:Y:S04]  /*5cdc0*/  LDL.LU R4, [R1+0x140] ;  /* 0x0001400001047983 */ /* 0x001ea80000300800 */
[----:B------:R-:W2:Y:S04]  /*5cdd0*/  LDL.LU R5, [R1+0x144] ;  /* 0x0001440001057983 */ /* 0x000ea80000300800 */
[----:B------:R-:W2:Y:S04]  /*5cde0*/  LDL.LU R6, [R1+0x148] ;  /* 0x0001480001067983 */ /* 0x000ea80000300800 */
[----:B------:R-:W2:Y:S04]  /*5cdf0*/  LDL.LU R7, [R1+0x14c] ;  /* 0x00014c0001077983 */ /* 0x000ea80000300800 */
[----:B------:R-:W2:Y:S01]  /*5ce00*/  LDL.64 R48, [R1+0x60] ;  /* 0x0000600001307983 */ /* 0x000ea20000100a00 */
[----:B---3--:R-:W-:-:S15]  /*5ce10*/  HMMA.16816.F32.BF16 R12, R8, R44, R12 ;  /* 0x0000002c080c723c */ /* 0x008fde000004180c */
[----:B------:R-:W-:-:S04]  /*5ce20*/  NOP ;  /* 0x0000000000007918 */ /* 0x000fc80000000000 */
[----:B------:R0:W-:Y:S04]  /*5ce30*/  STL.64 [R1+0x160], R12 ;  /* 0x0001600c01007387 */ /* 0x0001e80000100a00 */
[----:B------:R1:W-:Y:S01]  /*5ce40*/  STL.64 [R1+0x168], R14 ;  /* 0x0001680e01007387 */ /* 0x0003e20000100a00 */
[C---:B----4-:R-:W-:Y:S03]  /*5ce50*/  HMMA.16816.F32.BF16 R40, R8.reuse, R40, R52 ;  /* 0x000000280828723c */ /* 0x050fe60000041834 */
[----:B0-----:R-:W3:Y:S04]  /*5ce60*/  LDL.LU R12, [R1+0xe0] ;  /* 0x0000e000010c7983 */ /* 0x001ee80000300800 */
[----:B------:R-:W3:Y:S04]  /*5ce70*/  LDL.LU R13, [R1+0xe4] ;  /* 0x0000e400010d7983 */ /* 0x000ee80000300800 */
[----:B-1----:R-:W3:Y:S04]  /*5ce80*/  LDL.LU R14, [R1+0xe8] ;  /* 0x0000e800010e7983 */ /* 0x002ee80000300800 */
[----:B------:R-:W3:Y:S04]  /*5ce90*/  LDL.LU R15, [R1+0xec] ;  /* 0x0000ec00010f7983 */ /* 0x000ee80000300800 */
[----:B------:R-:W2:Y:S04]  /*5cea0*/  LDL.LU.64 R52, [R1+0x4fb0] ;  /* 0x004fb00001347983 */ /* 0x000ea80000300a00 */
[----:B------:R-:W-:Y:S04]  /*5ceb0*/  STL.64 [R1+0x150], R40 ;  /* 0x0001502801007387 */ /* 0x000fe80000100a00 */
[----:B------:R0:W-:Y:S04]  /*5cec0*/  STL.64 [R1+0x158], R42 ;  /* 0x0001582a01007387 */ /* 0x0001e80000100a00 */
[----:B0-----:R-:W4:Y:S04]  /*5ced0*/  LDL.LU.64 R42, [R1+0x4fa8] ;  /* 0x004fa800012a7983 */ /* 0x001f280000300a00 */
[----:B------:R-:W3:Y:S01]  /*5cee0*/  LDL.LU.64 R40, [R1+0x4fa0] ;  /* 0x004fa00001287983 */ /* 0x000ee20000300a00 */
[----:B--2---:R-:W-:-:S15]  /*5cef0*/  HMMA.16816.F32.BF16 R4, R8, R52, R4 ;  /* 0x000000340804723c */ /* 0x004fde0000041804 */
[----:B------:R-:W-:-:S04]  /*5cf00*/  NOP ;  /* 0x0000000000007918 */ /* 0x000fc80000000000 */
[----:B------:R0:W-:Y:S04]  /*5cf10*/  STL.64 [R1+0x140], R4 ;  /* 0x0001400401007387 */ /* 0x0001e80000100a00 */
[----:B------:R1:W-:Y:S01]  /*5cf20*/  STL.64 [R1+0x148], R6 ;  /* 0x0001480601007387 */ /* 0x0003e20000100a00 */
[----:B0-----:R-:W-:Y:S02]  /*5cf30*/  IMAD.MOV.U32 R5, RZ, RZ, R52 ;  /* 0x000000ffff057224 */ /* 0x001fe400078e0034 */
[----:B------:R-:W-:Y:S02]  /*5cf40*/  IMAD.MOV.U32 R4, RZ, RZ, R53 ;  /* 0x000000ffff047224 */ /* 0x000fe400078e0035 */
[----:B------:R-:W2:Y:S01]  /*5cf50*/  LDL.LU.64 R52, [R1+0x4f98] ;  /* 0x004f980001347983 */ /* 0x000ea20000300a00 */
[----:B------:R-:W-:Y:S01]  /*5cf60*/  HMMA.16816.F32.BF16 R36, R8, R56, R36 ;  /* 0x000000380824723c */ /* 0x000fe20000041824 */
[----:B-1----:R-:W-:-:S02]  /*5cf70*/  IMAD.MOV.U32 R7, RZ, RZ, R56 ;  /* 0x000000ffff077224 */ /* 0x002fc400078e0038 */
[----:B------:R-:W-:-:S05]  /*5cf80*/  IMAD.MOV.U32 R6, RZ, RZ, R57 ;  /* 0x000000ffff067224 */ /* 0x000fca00078e0039 */
        /* <DEDUP_REMOVED lines=16> */
[----:B------:R-:W2:Y:S04]  /*5d090*/  LDL.LU.64 R36, [R1+0x4f88] ;  /* 0x004f880001247983 */ /* 0x000ea80000300a00 */
[----:B------:R-:W2:Y:S01]  /*5d0a0*/  LDL.LU.64 R56, [R1+0x4f80] ;  /* 0x004f800001387983 */ /* 0x000ea20000300a00 */
[----:B------:R-:W-:-:S02]  /*5d0b0*/  IMAD.MOV.U32 R16, RZ, RZ, R3 ;  /* 0x000000ffff107224 */ /* 0x000fc400078e0003 */
[----:B------:R-:W-:-:S07]  /*5d0c0*/  IMAD.MOV.U32 R17, RZ, RZ, R2 ;  /* 0x000000ffff117224 */ /* 0x000fce00078e0002 */
        /* <DEDUP_REMOVED lines=21> */
[----:B0-----:R-:W2:Y:S04]  /*5d220*/  LDL.LU.64 R20, [R1+0x4f50] ;  /* 0x004f500001147983 */ /* 0x001ea80000300a00 */
[----:B------:R-:W-:Y:S04]  /*5d230*/  STL.64 [R1+0x4ea8], R18 ;  /* 0x004ea81201007387 */ /* 0x000fe80000100a00 */
[----:B------:R0:W-:Y:S04]  /*5d240*/  STL.64 [R1+0x4ea0], R16 ;  /* 0x004ea01001007387 */ /* 0x0001e80000100a00 */
[----:B0-----:R-:W2:Y:S04]  /*5d250*/  LDL.LU R16, [R1+0x570] ;  /* 0x0005700001107983 */ /* 0x001ea80000300800 */
[----:B------:R-:W2:Y:S04]  /*5d260*/  LDL.LU R17, [R1+0x574] ;  /* 0x0005740001117983 */ /* 0x000ea80000300800 */
[----:B------:R-:W2:Y:S04]  /*5d270*/  LDL.LU R18, [R1+0x578] ;  /* 0x0005780001127983 */ /* 0x000ea80000300800 */
[----:B------:R-:W2:Y:S01]  /*5d280*/  LDL.LU R19, [R1+0x57c] ;  /* 0x00057c0001137983 */ /* 0x000ea20000300800 */
[----:B------:R-:W-:Y:S01]  /*5d290*/  IMAD.MOV.U32 R2, RZ, RZ, R49 ;  /* 0x000000ffff027224 */ /* 0x000fe200078e0031 */
[----:B--2---:R-:W-:-:S15]  /*5d2a0*/  HMMA.16816.F32.BF16 R16, R8, R48, R16 ;  /* 0x000000300810723c */ /* 0x004fde0000041810 */
[----:B------:R-:W-:-:S04]  /*5d2b0*/  NOP ;  /* 0x0000000000007918 */ /* 0x000fc80000000000 */
[----:B------:R-:W-:Y:S04]  /*5d2c0*/  STL.64 [R1+0x580], R16 ;  /* 0x0005801001007387 */ /* 0x000fe80000100a00 */
[----:B------:R0:W-:Y:S04]  /*5d2d0*/  STL.64 [R1+0x588], R18 ;  /* 0x0005881201007387 */ /* 0x0001e80000100a00 */
[----:B------:R-:W2:Y:S01]  /*5d2e0*/  LDL.LU.64 R50, [R1+0x4f48] ;  /* 0x004f480001327983 */ /* 0x000ea20000300a00 */
[----:B0-----:R-:W-:-:S03]  /*5d2f0*/  IMAD.MOV.U32 R18, RZ, RZ, R48 ;  /* 0x000000ffff127224 */ /* 0x001fc600078e0030 */
[----:B------:R-:W3:Y:S02]  /*5d300*/  LDL.LU.64 R48, [R1+0x4f40] ;  /* 0x004f400001307983 */ /* 0x000ee40000300a00 */
[----:B---3--:R-:W-:Y:S02]  /*5d310*/  HMMA.16816.F32.BF16 R8, R8, R48, R12 ;  /* 0x000000300808723c */ /* 0x008fe4000004180c */
[----:B------:R-:W3:Y:S04]  /*5d320*/  LDL.LU.64 R14, [R1+0x4f38] ;  /* 0x004f3800010e7983 */ /* 0x000ee80000300a00 */
[----:B------:R-:W3:-:S13]  /*5d330*/  LDL.LU.64 R12, [R1+0x4f30] ;  /* 0x004f3000010c7983 */ /* 0x000eda0000300a00 */
[----:B------:R0:W-:Y:S04]  /*5d340*/  STL.64 [R1+0xe0], R8 ;  /* 0x0000e00801007387 */ /* 0x0001e80000100a00 */
[----:B------:R1:W-:Y:S04]  /*5d350*/  STL.64 [R1+0xe8], R10 ;  /* 0x0000e80a01007387 */ /* 0x0003e80000100a00 */
[----:B0-----:R-:W4:Y:S04]  /*5d360*/  LDL.LU R8, [R1+0x360] ;  /* 0x0003600001087983 */ /* 0x001f280000300800 */
[----:B------:R-:W4:Y:S04]  /*5d370*/  LDL.LU R9, [R1+0x364] ;  /* 0x0003640001097983 */ /* 0x000f280000300800 */
[----:B-1----:R-:W4:Y:S04]  /*5d380*/  LDL.LU R10, [R1+0x368] ;  /* 0x00036800010a7983 */ /* 0x002f280000300800 */
[----:B------:R-:W4:Y:S04]  /*5d390*/  LDL.LU R11, [R1+0x36c] ;  /* 0x00036c00010b7983 */ /* 0x000f280000300800 */
[----:B--2---:R-:W-:Y:S04]  /*5d3a0*/  STL.64 [R1+0x4e88], R50 ;  /* 0x004e883201007387 */ /* 0x004fe80000100a00 */
        /* <DEDUP_REMOVED lines=11> */
[----:B------:R0:W-:Y:S04]  /*5d460*/  STL.64 [R1+0x4e98], R20 ;  /* 0x004e981401007387 */ /* 0x0001e80000100a00 */
[----:B0-----:R-:W2:Y:S04]  /*5d470*/  LDL.LU R20, [R1+0x380] ;  /* 0x0003800001147983 */ /* 0x001ea80000300800 */
[----:B------:R-:W2:Y:S04]  /*5d480*/  LDL.LU R21, [R1+0x384] ;  /* 0x0003840001157983 */ /* 0x000ea80000300800 */
[----:B------:R-:W2:Y:S04]  /*5d490*/  LDL.LU R22, [R1+0x388] ;  /* 0x0003880001167983 */ /* 0x000ea80000300800 */
[----:B------:R-:W2:Y:S01]  /*5d4a0*/  LDL.LU R23, [R1+0x38c] ;  /* 0x00038c0001177983 */ /* 0x000ea20000300800 */
[C---:B----4-:R-:W-:Y:S08]  /*5d4b0*/  HMMA.16816.F32.BF16 R8, R12.reuse, R32, R8 ;  /* 0x000000200c08723c */ /* 0x050ff00000041808 */
[----:B--2---:R-:W-:-:S15]  /*5d4c0*/  HMMA.16816.F32.BF16 R20, R12, R24, R20 ;  /* 0x000000180c14723c */ /* 0x004fde0000041814 */
[----:B------:R-:W-:-:S04]  /*5d4d0*/  NOP ;  /* 0x0000000000007918 */ /* 0x000fc80000000000 */
[----:B------:R-:W-:Y:S04]  /*5d4e0*/  STL.64 [R1+0x380], R20 ;  /* 0x0003801401007387 */ /* 0x000fe80000100a00 */
[----:B------:R-:W-:Y:S04]  /*5d4f0*/  STL.64 [R1+0x388], R22 ;  /* 0x0003881601007387 */ /* 0x000fe80000100a00 */
[----:B---3--:R-:W-:Y:S04]  /*5d500*/  STL.64 [R1+0x4eb8], R26 ;  /* 0x004eb81a01007387 */ /* 0x008fe80000100a00 */
[----:B------:R0:W-:Y:S02]  /*5d510*/  STL.64 [R1+0x4eb0], R24 ;  /* 0x004eb01801007387 */ /* 0x0001e40000100a00 */
[----:B0-----:R-:W-:Y:S02]  /*5d520*/  HMMA.16816.F32.BF16 R24, R12, R28, R48 ;  /* 0x0000001c0c18723c */ /* 0x001fe40000041830 */
[----:B------:R-:W-:-:S15]  /*5d530*/  STL.64 [R1+0x4ec8], R28 ;  /* 0x004ec81c01007387 */ /* 0x000fde0000100a00 */
[----:B------:R-:W-:Y:S02]  /*5d540*/  NOP ;  /* 0x0000000000007918 */ /* 0x000fe40000000000 */
        /* <DEDUP_REMOVED lines=11> */
[----:B0-----:R-:W-:Y:S01]  /*5d600*/  HMMA.16816.F32.BF16 R8, R12, R40, R52 ;  /* 0x000000280c08723c */ /* 0x001fe20000041834 */
[----:B------:R-:W-:Y:S01]  /*5d610*/  IMAD.MOV.U32 R56, RZ, RZ, R7 ;  /* 0x000000ffff387224 */ /* 0x000fe200078e0007 */
[----:B------:R-:W-:Y:S01]  /*5d620*/  STL.64 [R1+0x4f00], R42 ;  /* 0x004f002a01007387 */ /* 0x000fe20000100a00 */
[----:B------:R-:W-:-:S03]  /*5d630*/  IMAD.MOV.U32 R57, RZ, RZ, R6 ;  /* 0x000000ffff397224 */ /* 0x000fc600078e0006 */
[----:B------:R-:W-:-:S13]  /*5d640*/  STL.64 [R1+0x4ef8], R40 ;  /* 0x004ef82801007387 */ /* 0x000fda0000100a00 */
[----:B------:R-:W-:Y:S04]  /*5d650*/  STL.64 [R1+0x340], R8 ;  /* 0x0003400801007387 */ /* 0x000fe80000100a00 */
[----:B------:R-:W-:Y:S04]  /*5d660*/  STL.64 [R1+0x348], R10 ;  /* 0x0003480a01007387 */ /* 0x000fe80000100a00 */
[----:B------:R0:W-:Y:S04]  /*5d670*/  STL.64 [R1+0x4f08], R56 ;  /* 0x004f083801007387 */ /* 0x0001e80000100a00 */
[----:B------:R-:W2:Y:S04]  /*5d680*/  LDL.LU R32, [R1+0x670] ;  /* 0x0006700001207983 */ /* 0x000ea80000300800 */
[----:B------:R-:W2:Y:S04]  /*5d690*/  LDL.LU R33, [R1+0x674] ;  /* 0x0006740001217983 */ /* 0x000ea80000300800 */
[----:B------:R-:W3:Y:S04]  /*5d6a0*/  LDL.LU R34, [R1+0x678] ;  /* 0x0006780001227983 */ /* 0x000ee80000300800 */
[----:B------:R-:W3:Y:S01]  /*5d6b0*/  LDL.LU R35, [R1+0x67c] ;  /* 0x00067c0001237983 */ /* 0x000ee20000300800 */
[----:B------:R-:W1:Y:S02]  /*5d6c0*/  S2R R31, SR_TID.X ;  /* 0x00000000001f7919 */ /* 0x000e640000002100 */
[----:B-1----:R-:W-:Y:S01]  /*5d6d0*/  LOP3.LUT R30, R31, 0x7, RZ, 0xc0, !PT ;  /* 0x000000071f1e7812 */ /* 0x002fe200078ec0ff */
[----:B---3--:R-:W-:Y:S04]  /*5d6e0*/  STL.64 [R1+0x4f18], R34 ;  /* 0x004f182201007387 */ /* 0x008fe80000100a00 */
[----:B--2---:R1:W-:Y:S04]  /*5d6f0*/  STL.64 [R1+0x4f10], R32 ;  /* 0x004f102001007387 */ /* 0x0043e80000100a00 */
[----:B0-----:R-:W2:Y:S04]  /*5d700*/  LDL.LU R56, [R1+0x690] ;  /* 0x0006900001387983 */ /* 0x001ea80000300800 */
[----:B------:R-:W2:Y:S04]  /*5d710*/  LDL.LU R57, [R1+0x694] ;  /* 0x0006940001397983 */ /* 0x000ea80000300800 */
[----:B------:R-:W2:Y:S04]  /*5d720*/  LDL.LU R58, [R1+0x698] ;  /* 0x00069800013a7983 */ /* 0x000ea80000300800 */
[----:B------:R-:W2:Y:S04]  /*5d730*/  LDL.LU R59, [R1+0x69c] ;  /* 0x00069c00013b7983 */ /* 0x000ea80000300800 */
[----:B-1----:R-:W3:Y:S04]  /*5d740*/  LDL.LU R32, [R1+0x330] ;  /* 0x0003300001207983 */ /* 0x002ee80000300800 */
[----:B------:R-:W3:Y:S04]  /*5d750*/  LDL.LU R33, [R1+0x334] ;  /* 0x0003340001217983 */ /* 0x000ee80000300800 */
[----:B------:R-:W3:Y:S04]  /*5d760*/  LDL.LU R34, [R1+0x338] ;  /* 0x0003380001227983 */ /* 0x000ee80000300800 */
[----:B------:R-:W3:Y:S04]  /*5d770*/  LDL.LU R35, [R1+0x33c] ;  /* 0x00033c0001237983 */ /* 0x000ee80000300800 */
[----:B------:R-:W2:Y:S04]  /*5d780*/  LDL.64 R40, [R1+0xd0] ;  /* 0x0000d00001287983 */ /* 0x000ea80000100a00 */
[----:B------:R-:W4:Y:S04]  /*5d790*/  LDL.LU R36, [R1+0x680] ;  /* 0x0006800001247983 */ /* 0x000f280000300800 */
[----:B------:R-:W4:Y:S04]  /*5d7a0*/  LDL.LU R37, [R1+0x684] ;  /* 0x0006840001257983 */ /* 0x000f280000300800 */
[----:B------:R-:W4:Y:S04]  /*5d7b0*/  LDL.LU R38, [R1+0x688] ;  /* 0x0006880001267983 */ /* 0x000f280000300800 */
[----:B------:R-:W4:Y:S01]  /*5d7c0*/  LDL.LU R39, [R1+0x68c] ;  /* 0x00068c0001277983 */ /* 0x000f220000300800 */
[----:B------:R-:W-:-:S02]  /*5d7d0*/  IMAD R30, R30, 0x110, RZ ;  /* 0x000001101e1e7824 */ /* 0x000fc400078e02ff */
[C---:B------:R-:W-:Y:S01]  /*5d7e0*/  IMAD.SHL.U32 R22, R31.reuse, 0x2, RZ ;  /* 0x000000021f167824 */ /* 0x040fe200078e00ff */
[----:B------:R-:W4:Y:S01]  /*5d7f0*/  LDL.LU R28, [R1+0x660] ;  /* 0x00066000011c7983 */ /* 0x000f220000300800 */
[----:B------:R-:W-:-:S03]  /*5d800*/  IMAD.SHL.U32 R31, R31, 0x80, RZ ;  /* 0x000000801f1f7824 */ /* 0x000fc600078e00ff */
[----:B------:R-:W-:Y:S01]  /*5d810*/  LOP3.LUT R3, R30, 0x10, R22, 0x78, !PT ;  /* 0x000000101e037812 */ /* 0x000fe200078e7816 */
[----:B------:R-:W4:Y:S03]  /*5d820*/  LDL.LU R29, [R1+0x664] ;  /* 0x00066400011d7983 */ /* 0x000f260000300800 */
[----:B------:R-:W-:Y:S01]  /*5d830*/  LOP3.LUT R3, R3, 0x800, R31, 0xf8, !PT ;  /* 0x0000080003037812 */ /* 0x000fe200078ef81f */
[----:B------:R-:W4:Y:S03]  /*5d840*/  LDL.LU R30, [R1+0x668] ;  /* 0x00066800011e7983 */ /* 0x000f260000300800 */
[----:B------:R-:W-:Y:S01]  /*5d850*/  LOP3.LUT R3, R3, 0x60, RZ, 0x3c, !PT ;  /* 0x0000006003037812 */ /* 0x000fe200078e3cff */
[----:B------:R-:W4:Y:S04]  /*5d860*/  LDL.LU R31, [R1+0x66c] ;  /* 0x00066c00011f7983 */ /* 0x000f280000300800 */
[----:B------:R-:W0:Y:S04]  /*5d870*/  LDSM.16.MT88.4 R8, [R3+UR5+0x2000] ;  /* 0x002000050308783b */ /* 0x000e280008004200 */
[----:B------:R-:W4:Y:S01]  /*5d880*/  LDL.LU R24, [R1+0x650] ;  /* 0x0006500001187983 */ /* 0x000f220000300800 */
[----:B------:R-:W-:-:S03]  /*5d890*/  IMAD.MOV.U32 R52, RZ, RZ, R5 ;  /* 0x000000ffff347224 */ /* 0x000fc600078e0005 */
[----:B------:R-:W4:Y:S01]  /*5d8a0*/  LDL.LU R25, [R1+0x654] ;  /* 0x0006540001197983 */ /* 0x000f220000300800 */
[----:B------:R-:W-:-:S03]  /*5d8b0*/  IMAD.MOV.U32 R53, RZ, RZ, R4 ;  /* 0x000000ffff357224 */ /* 0x000fc600078e0004 */
        /* <DEDUP_REMOVED lines=15> */
[----:B0-----:R0:W-:Y:S04]  /*5d9b0*/  STL.64 [R1+0x4df8], R10 ;  /* 0x004df80a01007387 */ /* 0x0011e80000100a00 */
[----:B------:R-:W-:Y:S01]  /*5d9c0*/  STL.64 [R1+0x4df0], R8 ;  /* 0x004df00801007387 */ /* 0x000fe20000100a00 */
[C---:B---3--:R-:W-:Y:S08]  /*5d9d0*/  HMMA.16816.F32.BF16 R32, R12.reuse, R44, R32 ;  /* 0x0000002c0c20723c */ /* 0x048ff00000041820 */
[C---:B--2---:R-:W-:Y:S08]  /*5d9e0*/  HMMA.16816.F32.BF16 R56, R12.reuse, R40, R56 ;  /* 0x000000280c38723c */ /* 0x044ff00000041838 */
[----:B----4-:R-:W-:Y:S03]  /*5d9f0*/  HMMA.16816.F32.BF16 R52, R12, R52, R36 ;  /* 0x000000340c34723c */ /* 0x010fe60000041824 */
[----:B------:R-:W-:Y:S04]  /*5da00*/  STL.64 [R1+0x330], R32 ;  /* 0x0003302001007387 */ /* 0x000fe80000100a00 */
[----:B------:R1:W-:Y:S01]  /*5da10*/  STL.64 [R1+0x338], R34 ;  /* 0x0003382201007387 */ /* 0x0003e20000100a00 */
[----:B0-----:R-:W-:-:S02]  /*5da20*/  IMAD.MOV.U32 R11, RZ, RZ, R40 ;  /* 0x000000ffff0b7224 */ /* 0x001fc400078e0028 */
[----:B------:R-:W-:Y:S01]  /*5da30*/  IMAD.MOV.U32 R10, RZ, RZ, R41 ;  /* 0x000000ffff0a7224 */ /* 0x000fe200078e0029 */
[----:B-1----:R-:W2:Y:S04]  /*5da40*/  LDL.LU.64 R34, [R1+0x4f18] ;  /* 0x004f180001227983 */ /* 0x002ea80000300a00 */
[----:B------:R-:W2:Y:S04]  /*5da50*/  LDL.LU.64 R32, [R1+0x4f10] ;  /* 0x004f100001207983 */ /* 0x000ea80000300a00 */
[----:B------:R0:W-:Y:S04]  /*5da60*/  STL.64 [R1+0x690], R56 ;  /* 0x0006903801007387 */ /* 0x0001e80000100a00 */
[----:B------:R-:W-:Y:S04]  /*5da70*/  STL.64 [R1+0x698], R58 ;  /* 0x0006983a01007387 */ /* 0x000fe80000100a00 */
[----:B0-----:R-:W3:Y:S04]  /*5da80*/  LDL.LU.64 R56, [R1+0x4f08] ;  /* 0x004f080001387983 */ /* 0x001ee80000300a00 */
[----:B------:R-:W4:Y:S04]  /*5da90*/  LDL.LU.64 R42, [R1+0x4f00] ;  /* 0x004f0000012a7983 */ /* 0x000f280000300a00 */
[----:B------:R-:W2:Y:S04]  /*5daa0*/  LDL.LU.64 R40, [R1+0x4ef8] ;  /* 0x004ef80001287983 */ /* 0x000ea80000300a00 */
[----:B------:R-:W2:Y:S04]  /*5dab0*/  LDL.LU.64 R38, [R1+0x4ef0] ;  /* 0x004ef00001267983 */ /* 0x000ea80000300a00 */
[----:B------:R-:W2:Y:S04]  /*5dac0*/  LDL.LU.64 R36, [R1+0x4ee8] ;  /* 0x004ee80001247983 */ /* 0x000ea80000300a00 */
[----:B------:R0:W-:Y:S04]  /*5dad0*/  STL.64 [R1+0x680], R52 ;  /* 0x0006803401007387 */ /* 0x0001e80000100a00 */
[----:B------:R-:W-:Y:S04]  /*5dae0*/  STL.64 [R1+0x688], R54 ;  /* 0x0006883601007387 */ /* 0x000fe80000100a00 */
[----:B0-----:R-:W2:Y:S01]  /*5daf0*/  LDL.LU.64 R52, [R1+0x4ee0] ;  /* 0x004ee00001347983 */ /* 0x001ea20000300a00 */
[C---:B---3--:R-:W-:Y:S08]  /*5db00*/  HMMA.16816.F32.BF16 R56, R12.reuse, R56, R28 ;  /* 0x000000380c38723c */ /* 0x048ff0000004181c */
[----:B--2---:R-:W-:-:S15]  /*5db10*/  HMMA.16816.F32.BF16 R32, R12, R52, R32 ;  /* 0x000000340c20723c */ /* 0x004fde0000041820 */
[----:B------:R-:W-:-:S04]  /*5db20*/  NOP ;  /* 0x0000000000007918 */ /* 0x000fc80000000000 */
[----:B------:R-:W-:Y:S04]  /*5db30*/  STL.64 [R1+0x670], R32 ;  /* 0x0006702001007387 */ /* 0x000fe80000100a00 */
[----:B------:R0:W-:Y:S04]  /*5db40*/  STL.64 [R1+0x678], R34 ;  /* 0x0006782201007387 */ /* 0x0001e80000100a00 */
[----:B0-----:R-:W2:Y:S04]  /*5db50*/  LDL.LU.64 R34, [R1+0x4ed8] ;  /* 0x004ed80001227983 */ /* 0x001ea80000300a00 */
[----:B------:R-:W3:Y:S04]  /*5db60*/  LDL.LU.64 R32, [R1+0x4ed0] ;  /* 0x004ed00001207983 */ /* 0x000ee80000300a00 */
[----:B------:R0:W-:Y:S04]  /*5db70*/  STL.64 [R1+0x4e30], R52 ;  /* 0x004e303401007387 */ /* 0x0001e80000100a00 */
[----:B0-----:R-:W2:Y:S04]  /*5db80*/  LDL.LU R52, [R1+0x640] ;  /* 0x0006400001347983 */ /* 0x001ea80000300800 */
[----:B------:R-:W2:Y:S04]  /*5db90*/  LDL.LU R53, [R1+0x644] ;  /* 0x0006440001357983 */ /* 0x000ea80000300800 */
[----:B------:R-:W2:Y:S04]  /*5dba0*/  LDL.LU R54, [R1+0x648] ;  /* 0x0006480001367983 */ /* 0x000ea80000300800 */
[----:B------:R-:W2:Y:S04]  /*5dbb0*/  LDL.LU R55, [R1+0x64c] ;  /* 0x00064c0001377983 */ /* 0x000ea80000300800 */
[----:B------:R-:W3:Y:S04]  /*5dbc0*/  LDL.LU.64 R28, [R1+0x4ec8] ;  /* 0x004ec800011c7983 */ /* 0x000ee80000300a00 */
[----:B------:R0:W-:Y:S04]  /*5dbd0*/  STL.64 [R1+0x660], R56 ;  /* 0x0006603801007387 */ /* 0x0001e80000100a00 */
[----:B------:R-:W-:Y:S04]  /*5dbe0*/  STL.64 [R1+0x668], R58 ;  /* 0x0006683a01007387 */ /* 0x000fe80000100a00 */
[----:B0-----:R-:W3:Y:S01]  /*5dbf0*/  LDL.LU.64 R56, [R1+0x4ec0] ;  /* 0x004ec00001387983 */ /* 0x001ee20000300a00 */
[----:B------:R-:W-:-:S02]  /*5dc00*/  IMAD.MOV.U32 R8, RZ, RZ, R18 ;  /* 0x000000ffff087224 */ /* 0x000fc400078e0012 */
[----:B------:R-:W-:Y:S02]  /*5dc10*/  IMAD.MOV.U32 R9, RZ, RZ, R2 ;  /* 0x000000ffff097224 */ /* 0x000fe400078e0002 */
[----:B------:R-:W-:Y:S01]  /*5dc20*/  IMAD.MOV.U32 R2, RZ, RZ, R17 ;  /* 0x000000ffff027224 */ /* 0x000fe200078e0011 */
[C---:B--2---:R-:W-:Y:S08]  /*5dc30*/  HMMA.16816.F32.BF16 R52, R12.reuse, R16, R52 ;  /* 0x000000100c34723c */ /* 0x044ff00000041834 */
[----:B---3--:R-:W-:-:S15]  /*5dc40*/  HMMA.16816.F32.BF16 R24, R12, R56, R24 ;  /* 0x000000380c18723c */ /* 0x008fde0000041818 */
        /* <DEDUP_REMOVED lines=10> */
[----:B------:R-:W-:Y:S04]  /*5dcf0*/  STL.64 [R1+0x640], R52 ;  /* 0x0006403401007387 */ /* 0x000fe80000100a00 */
[----:B------:R0:W-:Y:S04]  /*5dd00*/  STL.64 [R1+0x648], R54 ;  /* 0x0006483601007387 */ /* 0x0001e80000100a00 */
[----:B------:R-:W2:Y:S01]  /*5dd10*/  LDL.LU.64 R18, [R1+0x4ea8] ;  /* 0x004ea80001127983 */ /* 0x000ea20000300a00 */
[----:B0-----:R-:W-:-:S03]  /*5dd20*/  IMAD.MOV.U32 R54, RZ, RZ, R16 ;  /* 0x000000ffff367224 */ /* 0x001fc600078e0010 */
[----:B------:R-:W2:Y:S01]  /*5dd30*/  LDL.LU.64 R16, [R1+0x4ea0] ;  /* 0x004ea00001107983 */ /* 0x000ea20000300a00 */
[C---:B------:R-:W-:Y:S08]  /*5dd40*/  HMMA.16816.F32.BF16 R48, R12.reuse, R8, R48 ;  /* 0x000000080c30723c */ /* 0x040ff00000041830 */
[----:B--2---:R-:W-:-:S15]  /*5dd50*/  HMMA.16816.F32.BF16 R20, R12, R16, R20 ;  /* 0x000000100c14723c */ /* 0x004fde0000041814 */
[----:B------:R-:W-:-:S04]  /*5dd60*/  NOP ;  /* 0x0000000000007918 */ /* 0x000fc80000000000 */
[----:B------:R0:W-:Y:S04]  /*5dd70*/  STL.64 [R1+0x630], R20 ;  /* 0x0006301401007387 */ /* 0x0001e80000100a00 */
[----:B------:R-:W-:Y:S04]  /*5dd80*/  STL.64 [R1+0x638], R22 ;  /* 0x0006381601007387 */ /* 0x000fe80000100a00 */
[----:B0-----:R-:W2:Y:S04]  /*5dd90*/  LDL.LU.64 R20, [R1+0x4e98] ;  /* 0x004e980001147983 */ /* 0x001ea80000300a00 */
[----:B------:R0:W-:Y:S04]  /*5dda0*/  STL.64 [R1+0x4e18], R18 ;  /* 0x004e181201007387 */ /* 0x0001e80000100a00 */
[----:B------:R1:W-:Y:S01]  /*5ddb0*/  STL.64 [R1+0x4e10], R16 ;  /* 0x004e101001007387 */ /* 0x0003e20000100a00 */
[----:B0-----:R-:W-:-:S03]  /*5ddc0*/  IMAD.MOV.U32 R19, RZ, RZ, R61 ;  /* 0x000000ffff137224 */ /* 0x001fc600078e003d */
[----:B-1----:R-:W2:Y:S04]  /*5ddd0*/  LDL.LU R16, [R1+0x540] ;  /* 0x0005400001107983 */ /* 0x002ea80000300800 */
[----:B------:R-:W2:Y:S04]  /*5dde0*/  LDL.LU R17, [R1+0x544] ;  /* 0x0005440001117983 */ /* 0x000ea80000300800 */
[----:B------:R-:W2:Y:S04]  /*5ddf0*/  LDL.LU R18, [R1+0x548] ;  /* 0x0005480001127983 */ /* 0x000ea80000300800 */
[----:B------:R-:W2:Y:S04]  /*5de00*/  LDL.LU R61, [R1+0x4e90] ;  /* 0x004e9000013d7983 */ /* 0x000ea80000300800 */
[----:B------:R-:W-:Y:S04]  /*5de10*/  STL.64 [R1+0x620], R48 ;  /* 0x0006203001007387 */ /* 0x000fe80000100a00 */
[----:B------:R0:W-:Y:S04]  /*5de20*/  STL.64 [R1+0x628], R50 ;  /* 0x0006283201007387 */ /* 0x0001e80000100a00 */
[----:B0-----:R-:W2:Y:S04]  /*5de30*/  LDL.LU.64 R50, [R1+0x4e88] ;  /* 0x004e880001327983 */ /* 0x001ea80000300a00 */
[----:B------:R-:W2:Y:S04]  /*5de40*/  LDL.LU.64 R48, [R1+0x4e80] ;  /* 0x004e800001307983 */ /* 0x000ea80000300a00 */
[----:B------:R-:W-:Y:S01]  /*5de50*/  STL.64 [R1+0x4e20], R8 ;  /* 0x004e200801007387 */ /* 0x000fe20000100a00 */
[----:B--2---:R-:W-:Y:S03]  /*5de60*/  HMMA.16816.F32.BF16 R12, R12, R48, R4 ;  /* 0x000000300c0c723c */ /* 0x004fe60000041804 */
[----:B------:R-:W3:Y:S04]  /*5de70*/  LDL.LU.64 R6, [R1+0x4e78] ;  /* 0x004e780001067983 */ /* 0x000ee80000300a00 */
[----:B------:R-:W3:-:S12]  /*5de80*/  LDL.LU.64 R4, [R1+0x4e70] ;  /* 0x004e700001047983 */ /* 0x000ed80000300a00 */
[----:B------:R0:W-:Y:S04]  /*5de90*/  STL.64 [R1+0x320], R12 ;  /* 0x0003200c01007387 */ /* 0x0001e80000100a00 */
[----:B------:R1:W-:Y:S04]  /*5dea0*/  STL.64 [R1+0x328], R14 ;  /* 0x0003280e01007387 */ /* 0x0003e80000100a00 */
        /* <DEDUP_REMOVED lines=8> */
[----:B------:R-:W2:Y:S01]  /*5df30*/  LDL.LU R50, [R1+0x568] ;  /* 0x0005680001327983 */ /* 0x000ea20000300800 */
[----:B------:R-:W-:Y:S01]  /*5df40*/  IMAD.MOV.U32 R51, RZ, RZ, R61 ;  /* 0x000000ffff337224 */ /* 0x000fe200078e003d */
[C---:B---3--:R-:W-:Y:S08]  /*5df50*/  HMMA.16816.F32.BF16 R12, R4.reuse, R24, R12 ;  /* 0x00000018040c723c */ /* 0x048ff0000004180c */
[----:B--2---:R-:W-:-:S15]  /*5df60*/  HMMA.16816.F32.BF16 R48, R4, R20, R48 ;  /* 0x000000140430723c */ /* 0x004fde0000041830 */
[----:B------:R-:W-:-:S04]  /*5df70*/  NOP ;  /* 0x0000000000007918 */ /* 0x000fc80000000000 */
[----:B------:R-:W-:Y:S01]  /*5df80*/  IMAD.MOV.U32 R61, RZ, RZ, R51 ;  /* 0x000000ffff3d7224 */ /* 0x000fe200078e0033 */
[----:B------:R-:W-:Y:S04]  /*5df90*/  STL.64 [R1+0x570], R48 ;  /* 0x0005703001007387 */ /* 0x000fe80000100a00 */
[----:B------:R-:W-:Y:S04]  /*5dfa0*/  STL [R1+0x578], R50 ;  /* 0x0005783201007387 */ /* 0x000fe80000100800 */
        /* <DEDUP_REMOVED lines=11> */
[C---:B0-----:R-:W-:Y:S02]  /*5e060*/  HMMA.16816.F32.BF16 R12, R4.reuse, R32, R56 ;  /* 0x00000020040c723c */ /* 0x041fe40000041838 */
[----:B------:R0:W-:Y:S04]  /*5e070*/  STL.64 [R1+0x4de8], R28 ;  /* 0x004de81c01007387 */ /* 0x0001e80000100a00 */
[----:B------:R-:W-:Y:S04]  /*5e080*/  STL [R1+0x4980], R61 ;  /* 0x0049803d01007387 */ /* 0x000fe80000100800 */
[----:B------:R-:W2:Y:S09]  /*5e090*/  LDL.LU R16, [R1+0x4b0] ;  /* 0x0004b00001107983 */ /* 0x000eb20000300800 */
[----:B------:R1:W-:Y:S04]  /*5e0a0*/  STL.64 [R1+0x540], R12 ;  /* 0x0005400c01007387 */ /* 0x0003e80000100a00 */
[----:B------:R3:W-:Y:S04]  /*5e0b0*/  STL.64 [R1+0x548], R14 ;  /* 0x0005480e01007387 */ /* 0x0007e80000100a00 */
[----:B------:R-:W2:Y:S04]  /*5e0c0*/  LDL.LU R17, [R1+0x4b4] ;  /* 0x0004b40001117983 */ /* 0x000ea80000300800 */
[----:B------:R-:W2:Y:S04]  /*5e0d0*/  LDL.LU R18, [R1+0x4b8] ;  /* 0x0004b80001127983 */ /* 0x000ea80000300800 */
[----:B------:R-:W2:Y:S04]  /*5e0e0*/  LDL.LU R19, [R1+0x4bc] ;  /* 0x0004bc0001137983 */ /* 0x000ea80000300800 */
[----:B--2---:R-:W-:Y:S04]  /*5e0f0*/  STL.64 [R1+0x4e58], R18 ;  /* 0x004e581201007387 */ /* 0x004fe80000100a00 */
[----:B------:R2:W-:Y:S04]  /*5e100*/  STL.64 [R1+0x4e50], R16 ;  /* 0x004e501001007387 */ /* 0x0005e80000100a00 */
[----:B0-----:R-:W2:Y:S04]  /*5e110*/  LDL.LU R28, [R1+0x4d0] ;  /* 0x0004d000011c7983 */ /* 0x001ea80000300800 */
[----:B------:R-:W2:Y:S04]  /*5e120*/  LDL.LU R29, [R1+0x4d4] ;  /* 0x0004d400011d7983 */ /* 0x000ea80000300800 */
[----:B------:R-:W2:Y:S04]  /*5e130*/  LDL.LU R30, [R1+0x4d8] ;  /* 0x0004d800011e7983 */ /* 0x000ea80000300800 */
[----:B------:R-:W2:Y:S04]  /*5e140*/  LDL.LU R31, [R1+0x4dc] ;  /* 0x0004dc00011f7983 */ /* 0x000ea80000300800 */
[----:B-1----:R-:W4:Y:S04]  /*5e150*/  LDL.LU R12, [R1+0x510] ;  /* 0x00051000010c7983 */ /* 0x002f280000300800 */
[----:B------:R-:W4:Y:S04]  /*5e160*/  LDL.LU R13, [R1+0x514] ;  /* 0x00051400010d7983 */ /* 0x000f280000300800 */
[----:B---3--:R-:W4:Y:S04]  /*5e170*/  LDL.LU R14, [R1+0x518] ;  /* 0x00051800010e7983 */ /* 0x008f280000300800 */
[----:B------:R-:W4:Y:S04]  /*5e180*/  LDL.LU R15, [R1+0x51c] ;  /* 0x00051c00010f7983 */ /* 0x000f280000300800 */
[----:B------:R-:W3:Y:S04]  /*5e190*/  LDL.LU R48, [R1+0x520] ;  /* 0x0005200001307983 */ /* 0x000ee80000300800 */
[----:B------:R-:W3:Y:S04]  /*5e1a0*/  LDL.LU R49, [R1+0x524] ;  /* 0x0005240001317983 */ /* 0x000ee80000300800 */
[----:B------:R-:W3:Y:S04]  /*5e1b0*/  LDL.LU R50, [R1+0x528] ;  /* 0x0005280001327983 */ /* 0x000ee80000300800 */
[----:B------:R-:W3:Y:S04]  /*5e1c0*/  LDL.LU R51, [R1+0x52c] ;  /* 0x00052c0001337983 */ /* 0x000ee80000300800 */
[----:B--2---:R-:W-:Y:S04]  /*5e1d0*/  STL.64 [R1+0x4e68], R30 ;  /* 0x004e681e01007387 */ /* 0x004fe80000100a00 */
[----:B------:R0:W-:Y:S04]  /*5e1e0*/  STL.64 [R1+0x4e60], R28 ;  /* 0x004e601c01007387 */ /* 0x0001e80000100a00 */
        /* <DEDUP_REMOVED lines=8> */
[----:B0-----:R-:W2:Y:S04]  /*5e270*/  LDL.LU R28, [R1+0x920] ;  /* 0x00092000011c7983 */ /* 0x001ea80000300800 */
[----:B------:R-:W2:Y:S04]  /*5e280*/  LDL.LU R29, [R1+0x924] ;  /* 0x00092400011d7983 */ /* 0x000ea80000300800 */
[----:B------:R-:W2:Y:S04]  /*5e290*/  LDL.LU R30, [R1+0x928] ;  /* 0x00092800011e7983 */ /* 0x000ea80000300800 */
[----:B------:R-:W2:Y:S04]  /*5e2a0*/  LDL.LU R31, [R1+0x92c] ;  /* 0x00092c00011f7983 */ /* 0x000ea80000300800 */
[----:B------:R-:W2:Y:S01]  /*5e2b0*/  LDL.64 R52, [R1+0xc0] ;  /* 0x0000c00001347983 */ /* 0x000ea20000100a00 */
[C---:B---3--:R-:W-:Y:S03]  /*5e2c0*/  HMMA.16816.F32.BF16 R48, R4.reuse, R36, R48 ;  /* 0x000000240430723c */ /* 0x048fe60000041830 */
[----:B------:R-:W3:Y:S04]  /*5e2d0*/  LDL.LU R56, [R1+0x4e0] ;  /* 0x0004e00001387983 */ /* 0x000ee80000300800 */
[----:B------:R-:W3:Y:S01]  /*5e2e0*/  LDL.LU R57, [R1+0x4e4] ;  /* 0x0004e40001397983 */ /* 0x000ee20000300800 */
[----:B----4-:R-:W-:Y:S03]  /*5e2f0*/  HMMA.16816.F32.BF16 R12, R4, R40, R12 ;  /* 0x00000028040c723c */ /* 0x010fe6000004180c */
[----:B------:R-:W3:Y:S01]  /*5e300*/  LDL.LU R58, [R1+0x4e8] ;  /* 0x0004e800013a7983 */ /* 0x000ee20000300800 */
[----:B------:R-:W-:-:S03]  /*5e310*/  IMAD.MOV.U32 R25, RZ, RZ, R10 ;  /* 0x000000ffff197224 */ /* 0x000fc600078e000a */
[----:B------:R-:W3:Y:S01]  /*5e320*/  LDL.LU R59, [R1+0x4ec] ;  /* 0x0004ec00013b7983 */ /* 0x000ee20000300800 */
[----:B------:R-:W-:-:S03]  /*5e330*/  IMAD.MOV.U32 R24, RZ, RZ, R11 ;  /* 0x000000ffff187224 */ /* 0x000fc600078e000b */
[----:B------:R-:W4:Y:S04]  /*5e340*/  LDL.LU R8, [R1+0x4c0] ;  /* 0x0004c00001087983 */ /* 0x000f280000300800 */
[----:B------:R-:W4:Y:S04]  /*5e350*/  LDL.LU R9, [R1+0x4c4] ;  /* 0x0004c40001097983 */ /* 0x000f280000300800 */
[----:B------:R-:W4:Y:S04]  /*5e360*/  LDL.LU R10, [R1+0x4c8] ;  /* 0x0004c800010a7983 */ /* 0x000f280000300800 */
[----:B------:R-:W4:Y:S04]  /*5e370*/  LDL.LU R11, [R1+0x4cc] ;  /* 0x0004cc00010b7983 */ /* 0x000f280000300800 */
[----:B------:R-:W-:Y:S04]  /*5e380*/  STL.64 [R1+0x4de0], R34 ;  /* 0x004de02201007387 */ /* 0x000fe80000100a00 */
[----:B------:R0:W-:Y:S04]  /*5e390*/  STL.64 [R1+0x4dd8], R32 ;  /* 0x004dd82001007387 */ /* 0x0001e80000100a00 */
[----:B0-----:R-:W3:Y:S04]  /*5e3a0*/  LDL.LU R32, [R1+0x4a0] ;  /* 0x0004a00001207983 */ /* 0x001ee80000300800 */
[----:B------:R-:W3:Y:S04]  /*5e3b0*/  LDL.LU R33, [R1+0x4a4] ;  /* 0x0004a40001217983 */ /* 0x000ee80000300800 */
[----:B------:R-:W3:Y:S04]  /*5e3c0*/  LDL.LU R34, [R1+0x4a8] ;  /* 0x0004a80001227983 */ /* 0x000ee80000300800 */
[----:B------:R-:W3:Y:S04]  /*5e3d0*/  LDL.LU R35, [R1+0x4ac] ;  /* 0x0004ac0001237983 */ /* 0x000ee80000300800 */
[----:B------:R0:W-:Y:S04]  /*5e3e0*/  STL.64 [R1+0x530], R48 ;  /* 0x0005303001007387 */ /* 0x0001e80000100a00 */
[----:B------:R1:W-:Y:S04]  /*5e3f0*/  STL [R1+0x538], R50 ;  /* 0x0005383201007387 */ /* 0x0003e80000100800 */
[----:B------:R-:W-:Y:S04]  /*5e400*/  STL.64 [R1+0x4dd0], R42 ;  /* 0x004dd02a01007387 */ /* 0x000fe80000100a00 */
[----:B------:R0:W-:Y:S04]  /*5e410*/  STL.64 [R1+0x4dc8], R40 ;  /* 0x004dc82801007387 */ /* 0x0001e80000100a00 */
[----:B------:R-:W-:Y:S04]  /*5e420*/  STL.64 [R1+0x520], R12 ;  /* 0x0005200c01007387 */ /* 0x000fe80000100a00 */
[----:B------:R-:W-:Y:S04]  /*5e430*/  STL.64 [R1+0x528], R14 ;  /* 0x0005280e01007387 */ /* 0x000fe80000100a00 */
[----:B------:R-:W1:Y:S01]  /*5e440*/  LDSM.16.MT88.4 R12, [R3+UR5+0x2080] ;  /* 0x00208005030c783b */ /* 0x000e620008004200 */
[----:B------:R-:W-:-:S03]  /*5e450*/  IMAD.MOV.U32 R61, RZ, RZ, R51 ;  /* 0x000000ffff3d7224 */ /* 0x000fc600078e0033 */
[----:B0-----:R-:W3:Y:S04]  /*5e460*/  LDL.LU R48, [R1+0x490] ;  /* 0x0004900001307983 */ /* 0x001ee80000300800 */
[----:B------:R-:W3:Y:S04]  /*5e470*/  LDL.LU R49, [R1+0x494] ;  /* 0x0004940001317983 */ /* 0x000ee80000300800 */
[----:B-1----:R-:W3:Y:S04]  /*5e480*/  LDL.LU R50, [R1+0x498] ;  /* 0x0004980001327983 */ /* 0x002ee80000300800 */
[----:B------:R-:W3:Y:S01]  /*5e490*/  LDL.LU R51, [R1+0x49c] ;  /* 0x00049c0001337983 */ /* 0x000ee20000300800 */
[----:B------:R-:W-:-:S03]  /*5e4a0*/  IMAD.MOV.U32 R41, RZ, RZ, R2 ;  /* 0x000000ffff297224 */ /* 0x000fc600078e0002 */
[----:B------:R-:W-:Y:S04]  /*5e4b0*/  STL.64 [R1+0x4d88], R14 ;  /* 0x004d880e01007387 */ /* 0x000fe80000100a00 */
[----:B------:R0:W-:Y:S04]  /*5e4c0*/  STL.64 [R1+0x4d80], R12 ;  /* 0x004d800c01007387 */ /* 0x0001e80000100a00 */
[----:B0-----:R-:W3:Y:S01]  /*5e4d0*/  LDL.LU.64 R12, [R1+0xa0] ;  /* 0x0000a000010c7983 */ /* 0x001ee20000300a00 */
[C---:B--2---:R-:W-:Y:S08]  /*5e4e0*/  HMMA.16816.F32.BF16 R24, R4.reuse, R24, R16 ;  /* 0x000000180418723c */ /* 0x044ff00000041810 */
[C---:B------:R-:W-:Y:S08]  /*5e4f0*/  HMMA.16816.F32.BF16 R28, R4.reuse, R44, R28 ;  /* 0x0000002c041c723c */ /* 0x040ff0000004181c */
[----:B------:R-:W-:Y:S11]  /*5e500*/  HMMA.16816.F32.BF16 R20, R4, R52, R20 ;  /* 0x000000340414723c */ /* 0x000ff60000041814 */
[----:B------:R-:W-:Y:S04]  /*5e510*/  STL.64 [R1+0x510], R28 ;  /* 0x0005101c01007387 */ /* 0x000fe80000100a00 */
[----:B------:R0:W-:Y:S01]  /*5e520*/  STL.64 [R1+0x518], R30 ;  /* 0x0005181e01007387 */ /* 0x0001e20000100a00 */
[----:B------:R-:W-:-:S03]  /*5e530*/  IMAD.MOV.U32 R3, RZ, RZ, R52 ;  /* 0x000000ffff037224 */ /* 0x000fc600078e0034 */
[----:B0-----:R-:W2:Y:S04]  /*5e540*/  LDL.LU.64 R30, [R1+0x4e68] ;  /* 0x004e6800011e7983 */ /* 0x001ea80000300a00 */
[----:B------:R-:W2:Y:S04]  /*5e550*/  LDL.LU.64 R28, [R1+0x4e60] ;  /* 0x004e6000011c7983 */ /* 0x000ea80000300a00 */
[----:B------:R-:W2:Y:S04]  /*5e560*/  LDL.LU.64 R18, [R1+0x4e58] ;  /* 0x004e580001127983 */ /* 0x000ea80000300a00 */
[----:B------:R-:W2:Y:S04]  /*5e570*/  LDL.LU.64 R16, [R1+0x4e50] ;  /* 0x004e500001107983 */ /* 0x000ea80000300a00 */
[----:B------:R-:W-:Y:S04]  /*5e580*/  STL.64 [R1+0x500], R24 ;  /* 0x0005001801007387 */ /* 0x000fe80000100a00 */
[----:B------:R0:W-:Y:S01]  /*5e590*/  STL.64 [R1+0x508], R26 ;  /* 0x0005081a01007387 */ /* 0x0001e20000100a00 */
[----:B------:R-:W-:-:S03]  /*5e5a0*/  IMAD.MOV.U32 R2, RZ, RZ, R53 ;  /* 0x000000ffff027224 */ /* 0x000fc600078e0035 */
[----:B0-----:R-:W2:Y:S04]  /*5e5b0*/  LDL.LU.64 R26, [R1+0x4e48] ;  /* 0x004e4800011a7983 */ /* 0x001ea80000300a00 */
[----:B------:R-:W2:Y:S04]  /*5e5c0*/  LDL.LU.64 R24, [R1+0x4e40] ;  /* 0x004e400001187983 */ /* 0x000ea80000300a00 */
[----:B------:R0:W-:Y:S04]  /*5e5d0*/  STL.64 [R1+0x4f0], R20 ;  /* 0x0004f01401007387 */ /* 0x0001e80000100a00 */
[----:B------:R-:W-:Y:S04]  /*5e5e0*/  STL.64 [R1+0x4f8], R22 ;  /* 0x0004f81601007387 */ /* 0x000fe80000100a00 */
[----:B0-----:R-:W2:Y:S04]  /*5e5f0*/  LDL.LU.64 R20, [R1+0x4e38] ;  /* 0x004e380001147983 */ /* 0x001ea80000300a00 */
[----:B------:R-:W3:Y:S02]  /*5e600*/  LDL.LU.64 R52, [R1+0x4e30] ;  /* 0x004e300001347983 */ /* 0x000ee40000300a00 */
[----:B---3--:R-:W-:-:S15]  /*5e610*/  HMMA.16816.F32.BF16 R56, R4, R52, R56 ;  /* 0x000000340438723c */ /* 0x008fde0000041838 */
[----:B------:R-:W-:-:S04]  /*5e620*/  NOP ;  /* 0x0000000000007918 */ /* 0x000fc80000000000 */
[----:B------:R0:W-:Y:S04]  /*5e630*/  STL.64 [R1+0x4e0], R56 ;  /* 0x0004e03801007387 */ /* 0x0001e80000100a00 */
[----:B------:R-:W-:Y:S04]  /*5e640*/  STL.64 [R1+0x4e8], R58 ;  /* 0x0004e83a01007387 */ /* 0x000fe80000100a00 */
[----:B0-----:R-:W4:Y:S01]  /*5e650*/  LDL.LU.64 R56, [R1+0x4e28] ;  /* 0x004e280001387983 */ /* 0x001f220000300a00 */
[----:B--2---:R-:W-:Y:S01]  /*5e660*/  HMMA.16816.F32.BF16 R28, R4, R12, R28 ;  /* 0x0000000c041c723c */ /* 0x004fe2000004181c */
[----:B------:R-:W-:-:S07]  /*5e670*/  IMAD.MOV.U32 R40, RZ, RZ, R54 ;  /* 0x000000ffff287224 */ /* 0x000fce00078e0036 */
[C---:B------:R-:W-:Y:S11]  /*5e680*/  HMMA.16816.F32.BF16 R40, R4.reuse, R40, R16 ;  /* 0x000000280428723c */ /* 0x040ff60000041810 */
[----:B------:R0:W-:Y:S04]  /*5e690*/  STL.64 [R1+0x4d0], R28 ;  /* 0x0004d01c01007387 */ /* 0x0001e80000100a00 */
[----:B------:R1:W-:Y:S04]  /*5e6a0*/  STL.64 [R1+0x4d8], R30 ;  /* 0x0004d81e01007387 */ /* 0x0003e80000100a00 */
[----:B0-----:R-:W2:Y:S04]  /*5e6b0*/  LDL.LU R28, [R1+0x300] ;  /* 0x00030000011c7983 */ /* 0x001ea80000300800 */
[----:B------:R-:W2:Y:S04]  /*5e6c0*/  LDL.LU R29, [R1+0x304] ;  /* 0x00030400011d7983 */ /* 0x000ea80000300800 */
[----:B-1----:R-:W2:Y:S04]  /*5e6d0*/  LDL.LU R30, [R1+0x308] ;  /* 0x00030800011e7983 */ /* 0x002ea80000300800 */
[----:B------:R-:W2:Y:S01]  /*5e6e0*/  LDL.LU R31, [R1+0x30c] ;  /* 0x00030c00011f7983 */ /* 0x000ea20000300800 */
[----:B----4-:R-:W-:-:S15]  /*5e6f0*/  HMMA.16816.F32.BF16 R8, R4, R56, R8 ;  /* 0x000000380408723c */ /* 0x010fde0000041808 */
[----:B------:R-:W-:-:S04]  /*5e700*/  NOP ;  /* 0x0000000000007918 */ /* 0x000fc80000000000 */
[----:B------:R0:W-:Y:S04]  /*5e710*/  STL.64 [R1+0x4c0], R8 ;  /* 0x0004c00801007387 */ /* 0x0001e80000100a00 */
[----:B------:R-:W-:Y:S04]  /*5e720*/  STL.64 [R1+0x4c8], R10 ;  /* 0x0004c80a01007387 */ /* 0x000fe80000100a00 */
[----:B0-----:R-:W3:Y:S04]  /*5e730*/  LDL.LU.64 R8, [R1+0x4e20] ;  /* 0x004e200001087983 */ /* 0x001ee80000300a00 */
[----:B------:R-:W4:Y:S04]  /*5e740*/  LDL.LU.64 R18, [R1+0x4e18] ;  /* 0x004e180001127983 */ /* 0x000f280000300a00 */
[----:B------:R-:W2:Y:S04]  /*5e750*/  LDL.LU.64 R16, [R1+0x4e10] ;  /* 0x004e100001107983 */ /* 0x000ea80000300a00 */
[----:B------:R-:W-:Y:S04]  /*5e760*/  STL.64 [R1+0x4b0], R40 ;  /* 0x0004b02801007387 */ /* 0x000fe80000100a00 */
[----:B------:R2:W-:Y:S02]  /*5e770*/  STL.64 [R1+0x4b8], R42 ;  /* 0x0004b82a01007387 */ /* 0x0005e40000100a00 */
[----:B--2---:R-:W-:Y:S02]  /*5e780*/  HMMA.16816.F32.BF16 R40, R4, R16, R32 ;  /* 0x000000100428723c */ /* 0x004fe40000041820 */
[----:B------:R-:W2:-:S15]  /*5e790*/  LDL.LU R32, [R1+0x2f0] ;  /* 0x0002f00001207983 */ /* 0x000e9e0000300800 */
[----:B------:R-:W-:Y:S02]  /*5e7a0*/  NOP ;  /* 0x0000000000007918 */ /* 0x000fe40000000000 */
[----:B------:R0:W-:Y:S04]  /*5e7b0*/  STL.64 [R1+0x4a0], R40 ;  /* 0x0004a02801007387 */ /* 0x0001e80000100a00 */
[----:B------:R1:W-:Y:S04]  /*5e7c0*/  STL.64 [R1+0x4a8], R42 ;  /* 0x0004a82a01007387 */ /* 0x0003e80000100a00 */
[----:B------:R-:W2:Y:S04]  /*5e7d0*/  LDL.LU R33, [R1+0x2f4] ;  /* 0x0002f40001217983 */ /* 0x000ea80000300800 */
[----:B------:R-:W2:Y:S04]  /*5e7e0*/  LDL.LU R34, [R1+0x2f8] ;  /* 0x0002f80001227983 */ /* 0x000ea80000300800 */
[----:B------:R-:W2:Y:S04]  /*5e7f0*/  LDL.LU R35, [R1+0x2fc] ;  /* 0x0002fc0001237983 */ /* 0x000ea80000300800 */
[----:B0-----:R-:W2:Y:S04]  /*5e800*/  LDL.LU R40, [R1+0x2d0] ;  /* 0x0002d00001287983 */ /* 0x001ea80000300800 */
[----:B------:R-:W2:Y:S04]  /*5e810*/  LDL.LU R41, [R1+0x2d4] ;  /* 0x0002d40001297983 */ /* 0x000ea80000300800 */
[----:B-1----:R-:W2:Y:S04]  /*5e820*/  LDL.LU R42, [R1+0x2d8] ;  /* 0x0002d800012a7983 */ /* 0x002ea80000300800 */
[----:B------:R-:W2:Y:S04]  /*5e830*/  LDL.LU R43, [R1+0x2dc] ;  /* 0x0002dc00012b7983 */ /* 0x000ea80000300800 */
[----:B----4-:R-:W-:Y:S04]  /*5e840*/  STL.64 [R1+0x4da8], R18 ;  /* 0x004da81201007387 */ /* 0x010fe80000100a00 */
[----:B------:R0:W-:Y:S01]  /*5e850*/  STL.64 [R1+0x4da0], R16 ;  /* 0x004da01001007387 */ /* 0x0001e20000100a00 */
[C---:B---3--:R-:W-:Y:S03]  /*5e860*/  HMMA.16816.F32.BF16 R8, R4.reuse, R8, R48 ;  /* 0x000000080408723c */ /* 0x048fe60000041830 */
[----:B0-----:R-:W3:Y:S04]  /*5e870*/  LDL.LU R16, [R1+0x8e0] ;  /* 0x0008e00001107983 */ /* 0x001ee80000300800 */
[----:B------:R-:W3:Y:S04]  /*5e880*/  LDL.LU R17, [R1+0x8e4] ;  /* 0x0008e40001117983 */ /* 0x000ee80000300800 */
[----:B------:R-:W3:Y:S04]  /*5e890*/  LDL.LU R18, [R1+0x8e8] ;  /* 0x0008e80001127983 */ /* 0x000ee80000300800 */
[----:B------:R-:W3:Y:S04]  /*5e8a0*/  LDL.LU R19, [R1+0x8ec] ;  /* 0x0008ec0001137983 */ /* 0x000ee80000300800 */
[----:B------:R-:W4:Y:S04]  /*5e8b0*/  LDL.LU.64 R50, [R1+0x4e08] ;  /* 0x004e080001327983 */ /* 0x000f280000300a00 */
[----:B------:R-:W3:Y:S04]  /*5e8c0*/  LDL.LU.64 R48, [R1+0x4e00] ;  /* 0x004e000001307983 */ /* 0x000ee80000300a00 */
[----:B------:R-:W-:Y:S04]  /*5e8d0*/  STL.64 [R1+0x490], R8 ;  /* 0x0004900801007387 */ /* 0x000fe80000100a00 */
[----:B------:R0:W-:Y:S04]  /*5e8e0*/  STL.64 [R1+0x498], R10 ;  /* 0x0004980a01007387 */ /* 0x0001e80000100a00 */
[----:B0-----:R-:W2:Y:S04]  /*5e8f0*/  LDL.LU.64 R10, [R1+0x4df8] ;  /* 0x004df800010a7983 */ /* 0x001ea80000300a00 */
[----:B------:R-:W2:Y:S01]  /*5e900*/  LDL.LU.64 R8, [R1+0x4df0] ;  /* 0x004df00001087983 */ /* 0x000ea20000300a00 */
[----:B---3--:R-:W-:Y:S03]  /*5e910*/  HMMA.16816.F32.BF16 R16, R4, R48, R16 ;  /* 0x000000300410723c */ /* 0x008fe60000041810 */
[----:B------:R-:W3:-:S15]  /*5e920*/  LDL.LU R4, [R1+0x310] ;  /* 0x0003100001047983 */ /* 0x000ede0000300800 */
[----:B------:R-:W-:Y:S01]  /*5e930*/  NOP ;  /* 0x0000000000007918 */ /* 0x000fe20000000000 */
[----:B------:R0:W-:Y:S04]  /*5e940*/  STL.64 [R1+0x50], R16 ;  /* 0x0000501001007387 */ /* 0x0001e80000100a00 */
[----:B------:R1:W-:Y:S04]  /*5e950*/  STL.64 [R1+0x58], R18 ;  /* 0x0000581201007387 */ /* 0x0003e80000100a00 */
[----:B------:R-:W3:Y:S04]  /*5e960*/  LDL.LU R5, [R1+0x314] ;  /* 0x0003140001057983 */ /* 0x000ee80000300800 */
[----:B------:R-:W3:Y:S04]  /*5e970*/  LDL.LU R6, [R1+0x318] ;  /* 0x0003180001067983 */ /* 0x000ee80000300800 */
[----:B------:R-:W3:Y:S01]  /*5e980*/  LDL.LU R7, [R1+0x31c] ;  /* 0x00031c0001077983 */ /* 0x000ee20000300800 */
[C---:B--2---:R-:W-:Y:S03]  /*5e990*/  HMMA.16816.F32.BF16 R28, R8.reuse, R24, R28 ;  /* 0x00000018081c723c */ /* 0x044fe6000004181c */
[----:B0-----:R-:W2:Y:S04]  /*5e9a0*/  LDL.LU R16, [R1+0x280] ;  /* 0x0002800001107983 */ /* 0x001ea80000300800 */
[----:B------:R-:W2:Y:S04]  /*5e9b0*/  LDL.LU R17, [R1+0x284] ;  /* 0x0002840001117983 */ /* 0x000ea80000300800 */
[----:B-1----:R-:W2:Y:S04]  /*5e9c0*/  LDL.LU R18, [R1+0x288] ;  /* 0x0002880001127983 */ /* 0x002ea80000300800 */
[----:B------:R-:W2:Y:S04]  /*5e9d0*/  LDL.LU R19, [R1+0x28c] ;  /* 0x00028c0001137983 */ /* 0x000ea80000300800 */
[----:B----4-:R-:W-:Y:S04]  /*5e9e0*/  STL.64 [R1+0x4d98], R50 ;  /* 0x004d983201007387 */ /* 0x010fe80000100a00 */
[----:B------:R0:W-:Y:S04]  /*5e9f0*/  STL.64 [R1+0x4d90], R48 ;  /* 0x004d903001007387 */ /* 0x0001e80000100a00 */
[----:B0-----:R-:W4:Y:S04]  /*5ea00*/  LDL.LU R48, [R1+0x2e0] ;  /* 0x0002e00001307983 */ /* 0x001f280000300800 */
[----:B------:R-:W4:Y:S04]  /*5ea10*/  LDL.LU R49, [R1+0x2e4] ;  /* 0x0002e40001317983 */ /* 0x000f280000300800 */
[----:B------:R-:W4:Y:S04]  /*5ea20*/  LDL.LU R50, [R1+0x2e8] ;  /* 0x0002e80001327983 */ /* 0x000f280000300800 */
[----:B------:R-:W4:Y:S01]  /*5ea30*/  LDL.LU R51, [R1+0x2ec] ;  /* 0x0002ec0001337983 */ /* 0x000f220000300800 */
        /* <DEDUP_REMOVED lines=9> */
[----:B------:R-:W-:Y:S04]  /*5ead0*/  STL.64 [R1+0x308], R30 ;  /* 0x0003081e01007387 */ /* 0x000fe80000100a00 */
[----:B0-----:R-:W2:Y:S04]  /*5eae0*/  LDL.LU.64 R28, [R1+0x4de8] ;  /* 0x004de800011c7983 */ /* 0x001ea80000300a00 */
        /* <DEDUP_REMOVED lines=11> */
[----:B------:R-:W4:Y:S01]  /*5eba0*/  LDL.LU.64 R32, [R1+0x4dd8] ;  /* 0x004dd80001207983 */ /* 0x000f220000300a00 */
[C---:B------:R-:W-:Y:S08]  /*5ebb0*/  HMMA.16816.F32.BF16 R40, R8.reuse, R36, R40 ;  /* 0x000000240828723c */ /* 0x040ff00000041828 */
        /* <DEDUP_REMOVED lines=8> */
[----:B--2---:R-:W-:Y:S04]  /*5ec40*/  STL.64 [R1+0x4d50], R34 ;  /* 0x004d502201007387 */ /* 0x004fe80000100a00 */
[----:B------:R-:W-:Y:S04]  /*5ec50*/  STL.64 [R1+0x4d48], R32 ;  /* 0x004d482001007387 */ /* 0x000fe80000100a00 */
[----:B------:R-:W-:Y:S04]  /*5ec60*/  STL.64 [R1+0x2d0], R40 ;  /* 0x0002d02801007387 */ /* 0x000fe80000100a00 */
[----:B------:R0:W-:Y:S04]  /*5ec70*/  STL.64 [R1+0x2d8], R42 ;  /* 0x0002d82a01007387 */ /* 0x0001e80000100a00 */
[----:B0-----:R-:W2:Y:S04]  /*5ec80*/  LDL.LU.64 R42, [R1+0x4dd0] ;  /* 0x004dd000012a7983 */ /* 0x001ea80000300a00 */
[----:B------:R-:W2:Y:S01]  /*5ec90*/  LDL.LU.64 R40, [R1+0x4dc8] ;  /* 0x004dc80001287983 */ /* 0x000ea20000300a00 */
[----:B------:R-:W0:Y:S01]  /*5eca0*/  S2R R59, SR_TID.X ;  /* 0x00000000003b7919 */ /* 0x000e220000002100 */
[----:B------:R-:W1:Y:S01]  /*5ecb0*/  S2R R58, SR_TID.X ;  /* 0x00000000003a7919 */ /* 0x000e620000002100 */
[----:B---3--:R-:W-:Y:S01]  /*5ecc0*/  HMMA.16816.F32.BF16 R4, R8, R44, R4 ;  /* 0x0000002c0804723c */ /* 0x008fe20000041804 */
[----:B------:R-:W-:Y:S04]  /*5ecd0*/  STL.64 [R1+0x4d60], R38 ;  /* 0x004d602601007387 */ /* 0x000fe80000100a00 */
[----:B------:R3:W-:Y:S04]  /*5ece0*/  STL.64 [R1+0x4d58], R36 ;  /* 0x004d582401007387 */ /* 0x0007e80000100a00 */
[----:B---3--:R-:W3:Y:S04]  /*5ecf0*/  LDL.LU R36, [R1+0x290] ;  /* 0x0002900001247983 */ /* 0x008ee80000300800 */
[----:B------:R-:W3:Y:S01]  /*5ed00*/  LDL.LU R37, [R1+0x294] ;  /* 0x0002940001257983 */ /* 0x000ee20000300800 */
[----:B0-----:R-:W-:-:S03]  /*5ed10*/  LOP3.LUT R59, R59, 0x7, RZ, 0xc0, !PT ;  /* 0x000000073b3b7812 */ /* 0x001fc600078ec0ff */
[----:B------:R-:W3:Y:S01]  /*5ed20*/  LDL.LU R38, [R1+0x298] ;  /* 0x0002980001267983 */ /* 0x000ee20000300800 */
[----:B-1----:R-:W-:-:S03]  /*5ed30*/  IMAD.SHL.U32 R31, R58, 0x2, RZ ;  /* 0x000000023a1f7824 */ /* 0x002fc600078e00ff */
[----:B------:R-:W3:Y:S01]  /*5ed40*/  LDL.LU R39, [R1+0x29c] ;  /* 0x00029c0001277983 */ /* 0x000ee20000300800 */
[----:B------:R-:W-:Y:S02]  /*5ed50*/  IMAD R59, R59, 0x110, RZ ;  /* 0x000001103b3b7824 */ /* 0x000fe400078e02ff */
[----:B------:R-:W-:-:S03]  /*5ed60*/  IMAD.SHL.U32 R58, R58, 0x80, RZ ;  /* 0x000000803a3a7824 */ /* 0x000fc600078e00ff */
[----:B------:R-:W-:-:S04]  /*5ed70*/  LOP3.LUT R59, R59, 0x10, R31, 0x78, !PT ;  /* 0x000000103b3b7812 */ /* 0x000fc800078e781f */
[----:B------:R-:W-:Y:S01]  /*5ed80*/  LOP3.LUT R59, R59, 0x800, R58, 0xf8, !PT ;  /* 0x000008003b3b7812 */ /* 0x000fe200078ef83a */
        /* <DEDUP_REMOVED lines=10> */
[----:B0-----:R-:W2:Y:S04]  /*5ee30*/  LDL.LU.64 R40, [R1+0xd0] ;  /* 0x0000d00001287983 */ /* 0x001ea80000300a00 */
[----:B------:R-:W-:Y:S04]  /*5ee40*/  STL.64 [R1+0x2b0], R4 ;  /* 0x0002b00401007387 */ /* 0x000fe80000100a00 */
[----:B------:R-:W-:Y:S04]  /*5ee50*/  STL.64 [R1+0x2b8], R6 ;  /* 0x0002b80601007387 */ /* 0x000fe80000100a00 */
[----:B------:R-:W0:Y:S04]  /*5ee60*/  LDSM.16.MT88.4 R4, [R59+UR5+0x3000] ;  /* 0x003000053b04783b */ /* 0x000e280008004200 */
[----:B0-----:R-:W-:Y:S04]  /*5ee70*/  STL.64 [R1+0x4c60], R6 ;  /* 0x004c600601007387 */ /* 0x001fe80000100a00 */
[----:B------:R0:W-:Y:S04]  /*5ee80*/  STL.64 [R1+0x4c58], R4 ;  /* 0x004c580401007387 */ /* 0x0001e80000100a00 */
[----:B0-----:R-:W4:Y:S04]  /*5ee90*/  LDL.LU R4, [R1+0x2a0] ;  /* 0x0002a00001047983 */ /* 0x001f280000300800 */
[----:B------:R-:W4:Y:S04]  /*5eea0*/  LDL.LU R5, [R1+0x2a4] ;  /* 0x0002a40001057983 */ /* 0x000f280000300800 */
[----:B------:R-:W4:Y:S04]  /*5eeb0*/  LDL.LU R6, [R1+0x2a8] ;  /* 0x0002a80001067983 */ /* 0x000f280000300800 */
[----:B------:R-:W4:Y:S01]  /*5eec0*/  LDL.LU R7, [R1+0x2ac] ;  /* 0x0002ac0001077983 */ /* 0x000f220000300800 */
[----:B------:R-:W-:-:S02]  /*5eed0*/  IMAD.MOV.U32 R32, RZ, RZ, R3 ;  /* 0x000000ffff207224 */ /* 0x000fc400078e0003 */
[----:B------:R-:W-:Y:S01]  /*5eee0*/  IMAD.MOV.U32 R33, RZ, RZ, R2 ;  /* 0x000000ffff217224 */ /* 0x000fe200078e0002 */
[C---:B------:R-:W-:Y:S08]  /*5eef0*/  HMMA.16816.F32.BF16 R16, R8.reuse, R52, R16 ;  /* 0x000000340810723c */ /* 0x040ff00000041810 */
[----:B---3--:R-:W-:Y:S01]  /*5ef00*/  HMMA.16816.F32.BF16 R32, R8, R32, R36 ;  /* 0x000000200820723c */ /* 0x008fe20000041824 */
[----:B--2---:R-:W-:-:S02]  /*5ef10*/  IMAD.MOV.U32 R22, RZ, RZ, R40 ;  /* 0x000000ffff167224 */ /* 0x004fc400078e0028 */
[----:B------:R-:W-:-:S05]  /*5ef20*/  IMAD.MOV.U32 R23, RZ, RZ, R41 ;  /* 0x000000ffff177224 */ /* 0x000fca00078e0029 */
[----:B----4-:R-:W-:-:S15]  /*5ef30*/  HMMA.16816.F32.BF16 R4, R8, R40, R4 ;  /* 0x000000280804723c */ /* 0x010fde0000041804 */
[----:B------:R-:W-:-:S04]  /*5ef40*/  NOP ;  /* 0x0000000000007918 */ /* 0x000fc80000000000 */
[----:B------:R-:W-:Y:S04]  /*5ef50*/  STL.64 [R1+0x2a0], R4 ;  /* 0x0002a00401007387 */ /* 0x000fe80000100a00 */
[----:B------:R-:W-:Y:S04]  /*5ef60*/  STL.64 [R1+0x2a8], R6 ;  /* 0x0002a80601007387 */ /* 0x000fe80000100a00 */
[----:B------:R-:W-:Y:S04]  /*5ef70*/  STL.64 [R1+0x290], R32 ;  /* 0x0002902001007387 */ /* 0x000fe80000100a00 */
[----:B------:R-:W-:Y:S04]  /*5ef80*/  STL.64 [R1+0x298], R34 ;  /* 0x0002982201007387 */ /* 0x000fe80000100a00 */
[----:B------:R0:W-:Y:S04]  /*5ef90*/  STL.64 [R1+0x280], R16 ;  /* 0x0002801001007387 */ /* 0x0001e80000100a00 */
[----:B------:R-:W-:Y:S04]  /*5efa0*/  STL.64 [R1+0x288], R18 ;  /* 0x0002881201007387 */ /* 0x000fe80000100a00 */
[----:B------:R-:W2:Y:S04]  /*5efb0*/  LDL.LU R40, [R1+0x250] ;  /* 0x0002500001287983 */ /* 0x000ea80000300800 */
[----:B------:R-:W2:Y:S04]  /*5efc0*/  LDL.LU R41, [R1+0x254] ;  /* 0x0002540001297983 */ /* 0x000ea80000300800 */
[----:B------:R-:W2:Y:S04]  /*5efd0*/  LDL.LU R42, [R1+0x258] ;  /* 0x00025800012a7983 */ /* 0x000ea80000300800 */
[----:B------:R-:W2:Y:S04]  /*5efe0*/  LDL.LU R43, [R1+0x25c] ;  /* 0x00025c00012b7983 */ /* 0x000ea80000300800 */
[----:B0-----:R-:W2:Y:S01]  /*5eff0*/  LDL.LU.64 R16, [R1+0x80] ;  /* 0x0000800001107983 */ /* 0x001ea20000300a00 */
[----:B------:R-:W-:Y:S01]  /*5f000*/  HMMA.16816.F32.BF16 R32, R8, R12, R48 ;  /* 0x0000000c0820723c */ /* 0x000fe20000041830 */
[----:B------:R-:W-:-:S07]  /*5f010*/  IMAD.MOV.U32 R5, RZ, RZ, R52 ;  /* 0x000000ffff057224 */ /* 0x000fce00078e0034 */
[----:B------:R-:W-:Y:S01]  /*5f020*/  HMMA.16816.F32.BF16 R24, R8, R56, R24 ;  /* 0x000000380818723c */ /* 0x000fe20000041818 */
[----:B------:R-:W-:Y:S01]  /*5f030*/  IMAD.MOV.U32 R4, RZ, RZ, R53 ;  /* 0x000000ffff047224 */ /* 0x000fe200078e0035 */
[----:B------:R-:W3:Y:S04]  /*5f040*/  LDL.LU R52, [R1+0x240] ;  /* 0x0002400001347983 */ /* 0x000ee80000300800 */
[----:B------:R-:W3:Y:S04]  /*5f050*/  LDL.LU R53, [R1+0x244] ;  /* 0x0002440001357983 */ /* 0x000ee80000300800 */
[----:B------:R-:W3:Y:S01]  /*5f060*/  LDL.LU R54, [R1+0x248] ;  /* 0x0002480001367983 */ /* 0x000ee20000300800 */
[----:B------:R-:W-:-:S03]  /*5f070*/  IMAD.MOV.U32 R31, RZ, RZ, R12 ;  /* 0x000000ffff1f7224 */ /* 0x000fc600078e000c */
[----:B------:R-:W3:Y:S01]  /*5f080*/  LDL.LU R55, [R1+0x24c] ;  /* 0x00024c0001377983 */ /* 0x000ee20000300800 */
[----:B------:R-:W-:-:S03]  /*5f090*/  IMAD.MOV.U32 R30, RZ, RZ, R13 ;  /* 0x000000ffff1e7224 */ /* 0x000fc600078e000d */
[----:B------:R0:W-:Y:S04]  /*5f0a0*/  STL.64 [R1+0x270], R32 ;  /* 0x0002702001007387 */ /* 0x0001e80000100a00 */
[----:B------:R1:W-:Y:S04]  /*5f0b0*/  STL.64 [R1+0x278], R34 ;  /* 0x0002782201007387 */ /* 0x0003e80000100a00 */
[----:B------:R-:W4:Y:S04]  /*5f0c0*/  LDL.LU.64 R48, [R1+0x60] ;  /* 0x0000600001307983 */ /* 0x000f280000300a00 */
[----:B------:R-:W3:Y:S04]  /*5f0d0*/  LDL.LU R12, [R1+0x8f0] ;  /* 0x0008f000010c7983 */ /* 0x000ee80000300800 */
[----:B------:R-:W3:Y:S01]  /*5f0e0*/  LDL.LU R13, [R1+0x8f4] ;  /* 0x0008f400010d7983 */ /* 0x000ee20000300800 */
[----:B------:R-:W-:-:S03]  /*5f0f0*/  IMAD.MOV.U32 R7, RZ, RZ, R56 ;  /* 0x000000ffff077224 */ /* 0x000fc600078e0038 */
[----:B------:R-:W3:Y:S01]  /*5f100*/  LDL.LU R14, [R1+0x8f8] ;  /* 0x0008f800010e7983 */ /* 0x000ee20000300800 */
[----:B------:R-:W-:-:S03]  /*5f110*/  IMAD.MOV.U32 R6, RZ, RZ, R57 ;  /* 0x000000ffff067224 */ /* 0x000fc600078e0039 */
[----:B------:R-:W3:Y:S04]  /*5f120*/  LDL.LU R15, [R1+0x8fc] ;  /* 0x0008fc00010f7983 */ /* 0x000ee80000300800 */
[----:B------:R0:W-:Y:S04]  /*5f130*/  STL.64 [R1+0x260], R24 ;  /* 0x0002601801007387 */ /* 0x0001e80000100a00 */
[----:B------:R1:W-:Y:S04]  /*5f140*/  STL.64 [R1+0x268], R26 ;  /* 0x0002681a01007387 */ /* 0x0003e80000100a00 */
[----:B------:R-:W3:Y:S04]  /*5f150*/  LDL.LU.64 R56, [R1+0x4dc0] ;  /* 0x004dc00001387983 */ /* 0x000ee80000300a00 */
[----:B0-----:R-:W3:Y:S04]  /*5f160*/  LDL.LU R32, [R1+0x880] ;  /* 0x0008800001207983 */ /* 0x001ee80000300800 */
        /* <DEDUP_REMOVED lines=13> */
[----:B--2---:R-:W-:Y:S01]  /*5f240*/  HMMA.16816.F32.BF16 R40, R8, R16, R40 ;  /* 0x000000100828723c */ /* 0x004fe20000041828 */
[----:B------:R-:W-:-:S02]  /*5f250*/  IMAD.MOV.U32 R3, RZ, RZ, R16 ;  /* 0x000000ffff037224 */ /* 0x000fc400078e0010 */
[----:B------:R-:W-:-:S15]  /*5f260*/  IMAD.MOV.U32 R2, RZ, RZ, R17 ;  /* 0x000000ffff027224 */ /* 0x000fde00078e0011 */
[----:B------:R-:W-:Y:S01]  /*5f270*/  NOP ;  /* 0x0000000000007918 */ /* 0x000fe20000000000 */
[----:B------:R-:W-:Y:S04]  /*5f280*/  STL.64 [R1+0x250], R40 ;  /* 0x0002502801007387 */ /* 0x000fe80000100a00 */
[----:B------:R0:W-:Y:S04]  /*5f290*/  STL.64 [R1+0x258], R42 ;  /* 0x0002582a01007387 */ /* 0x0001e80000100a00 */
[----:B0-----:R-:W2:Y:S04]  /*5f2a0*/  LDL.LU.64 R42, [R1+0x4db8] ;  /* 0x004db800012a7983 */ /* 0x001ea80000300a00 */
[----:B------:R-:W2:Y:S04]  /*5f2b0*/  LDL.LU.64 R40, [R1+0x4db0] ;  /* 0x004db00001287983 */ /* 0x000ea80000300a00 */
[----:B------:R-:W2:Y:S04]  /*5f2c0*/  LDL.LU.64 R18, [R1+0x4da8] ;  /* 0x004da80001127983 */ /* 0x000ea80000300a00 */
[----:B------:R-:W3:Y:S02]  /*5f2d0*/  LDL.LU.64 R16, [R1+0x4da0] ;  /* 0x004da00001107983 */ /* 0x000ee40000300a00 */
        /* <DEDUP_REMOVED lines=8> */
[----:B--2---:R-:W-:Y:S04]  /*5f360*/  STL.64 [R1+0x4ca0], R18 ;  /* 0x004ca01201007387 */ /* 0x004fe80000100a00 */
[----:B------:R0:W-:Y:S04]  /*5f370*/  STL.64 [R1+0x4c98], R16 ;  /* 0x004c981001007387 */ /* 0x0001e80000100a00 */
[----:B0-----:R-:W4:Y:S04]  /*5f380*/  LDL.LU R16, [R1+0x230] ;  /* 0x0002300001107983 */ /* 0x001f280000300800 */
[----:B------:R-:W4:Y:S04]  /*5f390*/  LDL.LU R17, [R1+0x234] ;  /* 0x0002340001117983 */ /* 0x000f280000300800 */
[----:B------:R-:W4:Y:S04]  /*5f3a0*/  LDL.LU R18, [R1+0x238] ;  /* 0x0002380001127983 */ /* 0x000f280000300800 */
[----:B------:R-:W4:Y:S02]  /*5f3b0*/  LDL.LU R19, [R1+0x23c] ;  /* 0x00023c0001137983 */ /* 0x000f240000300800 */
[----:B----4-:R-:W-:-:S15]  /*5f3c0*/  HMMA.16816.F32.BF16 R16, R8, R48, R16 ;  /* 0x000000300810723c */ /* 0x010fde0000041810 */
[----:B------:R-:W-:-:S04]  /*5f3d0*/  NOP ;  /* 0x0000000000007918 */ /* 0x000fc80000000000 */
[----:B------:R0:W-:Y:S04]  /*5f3e0*/  STL.64 [R1+0x230], R16 ;  /* 0x0002301001007387 */ /* 0x0001e80000100a00 */
[----:B------:R-:W-:Y:S04]  /*5f3f0*/  STL.64 [R1+0x238], R18 ;  /* 0x0002381201007387 */ /* 0x000fe80000100a00 */
[----:B------:R-:W2:Y:S01]  /*5f400*/  LDL.LU.64 R50, [R1+0x4d98] ;  /* 0x004d980001327983 */ /* 0x000ea20000300a00 */
[----:B0-----:R-:W-:Y:S02]  /*5f410*/  IMAD.MOV.U32 R17, RZ, RZ, R48 ;  /* 0x000000ffff117224 */ /* 0x001fe400078e0030 */
[----:B------:R-:W-:-:S02]  /*5f420*/  IMAD.MOV.U32 R16, RZ, RZ, R49 ;  /* 0x000000ffff107224 */ /* 0x000fc400078e0031 */
[----:B------:R-:W4:Y:S02]  /*5f430*/  LDL.LU.64 R48, [R1+0x4d90] ;  /* 0x004d900001307983 */ /* 0x000f240000300a00 */
[----:B----4-:R-:W-:Y:S02]  /*5f440*/  HMMA.16816.F32.BF16 R8, R8, R48, R12 ;  /* 0x000000300808723c */ /* 0x010fe4000004180c */
[----:B------:R-:W4:Y:S04]  /*5f450*/  LDL.LU.64 R14, [R1+0x4d88] ;  /* 0x004d8800010e7983 */ /* 0x000f280000300a00 */
[----:B------:R-:W4:-:S13]  /*5f460*/  LDL.LU.64 R12, [R1+0x4d80] ;  /* 0x004d8000010c7983 */ /* 0x000f1a0000300a00 */
[----:B------:R0:W-:Y:S04]  /*5f470*/  STL.64 [R1+0x40], R8 ;  /* 0x0000400801007387 */ /* 0x0001e80000100a00 */
[----:B------:R1:W-:Y:S04]  /*5f480*/  STL.64 [R1+0x48], R10 ;  /* 0x0000480a01007387 */ /* 0x0003e80000100a00 */
[----:B0-----:R-:W3:Y:S04]  /*5f490*/  LDL.LU R8, [R1+0x800] ;  /* 0x0008000001087983 */ /* 0x001ee80000300800 */
[----:B------:R-:W3:Y:S01]  /*5f4a0*/  LDL.LU R9, [R1+0x804] ;  /* 0x0008040001097983 */ /* 0x000ee20000300800 */
[----:B-1----:R-:W-:-:S03]  /*5f4b0*/  IMAD.MOV.U32 R10, RZ, RZ, R0 ;  /* 0x000000ffff0a7224 */ /* 0x002fc600078e0000 */
[----:B------:R-:W3:Y:S04]  /*5f4c0*/  LDL.LU R0, [R1+0x4d78] ;  /* 0x004d780001007983 */ /* 0x000ee80000300800 */
[----:B--2---:R-:W-:Y:S04]  /*5f4d0*/  STL.64 [R1+0x4c70], R50 ;  /* 0x004c703201007387 */ /* 0x004fe80000100a00 */
[----:B------:R0:W-:Y:S04]  /*5f4e0*/  STL.64 [R1+0x4c68], R48 ;  /* 0x004c683001007387 */ /* 0x0001e80000100a00 */
[----:B0-----:R-:W2:Y:S04]  /*5f4f0*/  LDL.LU R48, [R1+0x870] ;  /* 0x0008700001307983 */ /* 0x001ea80000300800 */
[----:B------:R-:W2:Y:S04]  /*5f500*/  LDL.LU R49, [R1+0x874] ;  /* 0x0008740001317983 */ /* 0x000ea80000300800 */
[----:B------:R-:W2:Y:S01]  /*5f510*/  LDL.LU R50, [R1+0x878] ;  /* 0x0008780001327983 */ /* 0x000ea20000300800 */
[----:B----4-:R-:W-:-:S15]  /*5f520*/  HMMA.16816.F32.BF16 R24, R12, R20, R24 ;  /* 0x000000140c18723c */ /* 0x010fde0000041818 */
[----:B------:R-:W-:-:S04]  /*5f530*/  NOP ;  /* 0x0000000000007918 */ /* 0x000fc80000000000 */
[----:B------:R-:W-:Y:S04]  /*5f540*/  STL.64 [R1+0x30], R24 ;  /* 0x0000301801007387 */ /* 0x000fe80000100a00 */
[----:B------:R0:W-:Y:S04]  /*5f550*/  STL.64 [R1+0x38], R26 ;  /* 0x0000381a01007387 */ /* 0x0001e80000100a00 */
[----:B0-----:R-:W4:Y:S04]  /*5f560*/  LDL.LU.64 R26, [R1+0x4d70] ;  /* 0x004d7000011a7983 */ /* 0x001f280000300a00 */
        /* <DEDUP_REMOVED lines=10> */
[----:B0-----:R-:W4:Y:S04]  /*5f610*/  LDL.LU.64 R34, [R1+0x4d50] ;  /* 0x004d500001227983 */ /* 0x001f280000300a00 */
[----:B------:R-:W4:Y:S01]  /*5f620*/  LDL.LU.64 R32, [R1+0x4d48] ;  /* 0x004d480001207983 */ /* 0x000f220000300a00 */
[----:B---3--:R-:W-:Y:S01]  /*5f630*/  IMAD.MOV.U32 R51, RZ, RZ, R0 ;  /* 0x000000ffff337224 */ /* 0x008fe200078e0000 */
[C---:B--2---:R-:W-:Y:S08]  /*5f640*/  HMMA.16816.F32.BF16 R56, R12.reuse, R36, R56 ;  /* 0x000000240c38723c */ /* 0x044ff00000041838 */
[----:B----4-:R-:W-:-:S15]  /*5f650*/  HMMA.16816.F32.BF16 R48, R12, R32, R48 ;  /* 0x000000200c30723c */ /* 0x010fde0000041830 */
[----:B------:R-:W-:-:S04]  /*5f660*/  NOP ;  /* 0x0000000000007918 */ /* 0x000fc80000000000 */
[----:B------:R-:W-:Y:S04]  /*5f670*/  STL.64 [R1], R48 ;  /* 0x0000003001007387 */ /* 0x000fe80000100a00 */
[----:B------:R-:W-:Y:S04]  /*5f680*/  STL [R1+0x8], R50 ;  /* 0x0000083201007387 */ /* 0x000fe80000100800 */
[----:B------:R-:W-:Y:S04]  /*5f690*/  STL.64 [R1+0x4c78], R38 ;  /* 0x004c782601007387 */ /* 0x000fe80000100a00 */
[----:B------:R-:W-:Y:S04]  /*5f6a0*/  STL.64 [R1+0x47d0], R58 ;  /* 0x0047d03a01007387 */ /* 0x000fe80000100a00 */
[----:B------:R0:W-:Y:S04]  /*5f6b0*/  STL.64 [R1+0x47c8], R56 ;  /* 0x0047c83801007387 */ /* 0x0001e80000100a00 */
[----:B0-----:R-:W2:Y:S04]  /*5f6c0*/  LDL.LU.64 R56, [R1+0xc0] ;  /* 0x0000c00001387983 */ /* 0x001ea80000300a00 */
[----:B------:R-:W3:Y:S01]  /*5f6d0*/  LDL.LU.64 R58, [R1+0xc8] ;  /* 0x0000c800013a7983 */ /* 0x000ee20000300a00 */
[----:B------:R-:W-:Y:S01]  /*5f6e0*/  HMMA.16816.F32.BF16 R52, R12, R40, R52 ;  /* 0x000000280c34723c */ /* 0x000fe20000041834 */
[----:B------:R-:W0:Y:S01]  /*5f6f0*/  S2R R0, SR_TID.X ;  /* 0x0000000000007919 */ /* 0x000e220000002100 */
[----:B------:R-:W-:-:S07]  /*5f700*/  IMAD.MOV.U32 R11, RZ, RZ, R60 ;  /* 0x000000ffff0b7224 */ /* 0x000fce00078e003c */
[----:B------:R-:W-:Y:S01]  /*5f710*/  HMMA.16816.F32.BF16 R8, R12, R44, R8 ;  /* 0x0000002c0c08723c */ /* 0x000fe20000041808 */
[----:B---3--:R-:W-:Y:S04]  /*5f720*/  STL.64 [R1+0x4d28], R58 ;  /* 0x004d283a01007387 */ /* 0x008fe80000100a00 */
[----:B--2---:R-:W-:Y:S04]  /*5f730*/  STL.64 [R1+0x4d20], R56 ;  /* 0x004d203801007387 */ /* 0x004fe80000100a00 */
[----:B------:R-:W-:Y:S04]  /*5f740*/  STL.64 [R1+0x4c90], R42 ;  /* 0x004c902a01007387 */ /* 0x000fe80000100a00 */
[----:B------:R-:W-:Y:S04]  /*5f750*/  STL.64 [R1+0x47e0], R54 ;  /* 0x0047e03601007387 */ /* 0x000fe80000100a00 */
[----:B------:R1:W-:Y:S02]  /*5f760*/  STL.64 [R1+0x47d8], R52 ;  /* 0x0047d83401007387 */ /* 0x0003e40000100a00 */
[----:B-1----:R-:W-:-:S02]  /*5f770*/  IMAD.MOV.U32 R52, RZ, RZ, R31 ;  /* 0x000000ffff347224 */ /* 0x002fc400078e001f */
[----:B------:R-:W2:Y:S01]  /*5f780*/  LDL.LU R31, [R1+0x4d44] ;  /* 0x004d4400011f7983 */ /* 0x000ea20000300800 */
[----:B------:R-:W-:-:S03]  /*5f790*/  IMAD.MOV.U32 R53, RZ, RZ, R30 ;  /* 0x000000ffff357224 */ /* 0x000fc600078e001e */
[----:B------:R-:W2:Y:S04]  /*5f7a0*/  LDL.LU R30, [R1+0x4d40] ;  /* 0x004d4000011e7983 */ /* 0x000ea80000300800 */
[----:B------:R-:W3:Y:S04]  /*5f7b0*/  LDL R54, [R1+0xa8] ;  /* 0x0000a80001367983 */ /* 0x000ee80000100800 */
[----:B------:R-:W3:Y:S01]  /*5f7c0*/  LDL R55, [R1+0xac] ;  /* 0x0000ac0001377983 */ /* 0x000ee20000100800 */
[----:B0-----:R-:W-:Y:S02]  /*5f7d0*/  IMAD.SHL.U32 R25, R0, 0x2, RZ ;  /* 0x0000000200197824 */ /* 0x001fe400078e00ff */
[----:B------:R-:W-:-:S02]  /*5f7e0*/  IMAD.MOV.U32 R24, RZ, RZ, R11 ;  /* 0x000000ffff187224 */ /* 0x000fc400078e000b */
[----:B------:R-:W-:Y:S02]  /*5f7f0*/  IMAD.MOV.U32 R29, RZ, RZ, R9 ;  /* 0x000000ffff1d7224 */ /* 0x000fe400078e0009 */
[----:B------:R-:W-:Y:S02]  /*5f800*/  IMAD.MOV.U32 R28, RZ, RZ, R10 ;  /* 0x000000ffff1c7224 */ /* 0x000fe400078e000a */
[----:B------:R-:W-:Y:S02]  /*5f810*/  IMAD.MOV.U32 R33, RZ, RZ, R51 ;  /* 0x000000ffff217224 */ /* 0x000fe400078e0033 */
[----:B------:R-:W-:Y:S02]  /*5f820*/  IMAD.MOV.U32 R32, RZ, RZ, R8 ;  /* 0x000000ffff207224 */ /* 0x000fe400078e0008 */
[----:B------:R-:W-:Y:S02]  /*5f830*/  IMAD.MOV.U32 R48, RZ, RZ, R17 ;  /* 0x000000ffff307224 */ /* 0x000fe400078e0011 */
[----:B------:R-:W-:Y:S01]  /*5f840*/  IMAD.MOV.U32 R49, RZ, RZ, R16 ;  /* 0x000000ffff317224 */ /* 0x000fe200078e0010 */
[----:B------:R-:W0:Y:S01]  /*5f850*/  S2R R60, SR_TID.X ;  /* 0x00000000003c7919 */ /* 0x000e220000002100 */
[----:B---3--:R-:W-:Y:S04]  /*5f860*/  STL.64 [R1+0x4cf8], R54 ;  /* 0x004cf83601007387 */ /* 0x008fe80000100a00 */
[----:B------:R-:W-:Y:S04]  /*5f870*/  STL.64 [R1+0x4cf0], R52 ;  /* 0x004cf03401007387 */ /* 0x000fe80000100a00 */
[----:B------:R-:W-:Y:S04]  /*5f880*/  STL.64 [R1+0x4ce8], R26 ;  /* 0x004ce81a01007387 */ /* 0x000fe80000100a00 */
[----:B------:R1:W-:Y:S04]  /*5f890*/  STL.64 [R1+0x4ce0], R24 ;  /* 0x004ce01801007387 */ /* 0x0003e80000100a00 */
[----:B--2---:R-:W-:Y:S04]  /*5f8a0*/  STL.64 [R1+0x4cc8], R30 ;  /* 0x004cc81e01007387 */ /* 0x004fe80000100a00 */
[----:B------:R-:W-:Y:S04]  /*5f8b0*/  STL.64 [R1+0x4cc0], R28 ;  /* 0x004cc01c01007387 */ /* 0x000fe80000100a00 */
[----:B------:R-:W-:Y:S04]  /*5f8c0*/  STL.64 [R1+0x4cb8], R34 ;  /* 0x004cb82201007387 */ /* 0x000fe80000100a00 */
[----:B------:R-:W-:Y:S04]  /*5f8d0*/  STL.64 [R1+0x4cb0], R32 ;  /* 0x004cb02001007387 */ /* 0x000fe80000100a00 */
[----:B------:R-:W-:Y:S04]  /*5f8e0*/  STL.64 [R1+0x4ca8], R46 ;  /* 0x004ca82e01007387 */ /* 0x000fe80000100a00 */
[----:B------:R-:W-:Y:S04]  /*5f8f0*/  STL.64 [R1+0x4d00], R48 ;  /* 0x004d003001007387 */ /* 0x000fe80000100a00 */
[----:B------:R-:W2:Y:S04]  /*5f900*/  LDL.LU R40, [R1+0x7d0] ;  /* 0x0007d00001287983 */ /* 0x000ea80000300800 */
[----:B------:R-:W2:Y:S04]  /*5f910*/  LDL.LU R41, [R1+0x7d4] ;  /* 0x0007d40001297983 */ /* 0x000ea80000300800 */
[----:B------:R-:W3:Y:S04]  /*5f920*/  LDL.LU R42, [R1+0x7d8] ;  /* 0x0007d800012a7983 */ /* 0x000ee80000300800 */
[----:B------:R-:W3:Y:S01]  /*5f930*/  LDL.LU R43, [R1+0x7dc] ;  /* 0x0007dc00012b7983 */ /* 0x000ee20000300800 */
[----:B0-----:R-:W-:Y:S01]  /*5f940*/  LOP3.LUT R60, R60, 0x7, RZ, 0xc0, !PT ;  /* 0x000000073c3c7812 */ /* 0x001fe200078ec0ff */
[----:B------:R-:W-:-:S04]  /*5f950*/  IMAD.MOV.U32 R16, RZ, RZ, R3 ;  /* 0x000000ffff107224 */ /* 0x000fc800078e0003 */
[----:B------:R-:W-:Y:S02]  /*5f960*/  IMAD R20, R60, 0x110, RZ ;  /* 0x000001103c147824 */ /* 0x000fe400078e02ff */
[----:B------:R-:W-:-:S03]  /*5f970*/  IMAD.MOV.U32 R17, RZ, RZ, R2 ;  /* 0x000000ffff117224 */ /* 0x000fc600078e0002 */
[----:B------:R-:W-:Y:S01]  /*5f980*/  LOP3.LUT R21, R20, 0x10, R25, 0x78, !PT ;  /* 0x0000001014157812 */ /* 0x000fe200078e7819 */
[----:B------:R-:W-:-:S05]  /*5f990*/  IMAD.SHL.U32 R60, R0, 0x80, RZ ;  /* 0x00000080003c7824 */ /* 0x000fca00078e00ff */
[----:B------:R-:W-:-:S05]  /*5f9a0*/  LOP3.LUT R21, R21, 0x800, R60, 0xf8, !PT ;  /* 0x0000080015157812 */ /* 0x000fca00078ef83c */
[----:B------:R-:W0:Y:S04]  /*5f9b0*/  LDSM.16.MT88.4 R8, [R21+UR5+0x3080] ;  /* 0x003080051508783b */ /* 0x000e280008004200 */
[----:B---3--:R-:W-:Y:S04]  /*5f9c0*/  STL.64 [R1+0x4d10], R42 ;  /* 0x004d102a01007387 */ /* 0x008fe80000100a00 */
[----:B--2---:R2:W-:Y:S04]  /*5f9d0*/  STL.64 [R1+0x4d08], R40 ;  /* 0x004d082801007387 */ /* 0x0045e80000100a00 */
[----:B------:R-:W3:Y:S04]  /*5f9e0*/  LDL.LU R3, [R1+0x4d3c] ;  /* 0x004d3c0001037983 */ /* 0x000ee80000300800 */
[----:B------:R-:W4:Y:S04]  /*5f9f0*/  LDL.LU R2, [R1+0x4d38] ;  /* 0x004d380001027983 */ /* 0x000f280000300800 */
        /* <DEDUP_REMOVED lines=8> */
[----:B--2---:R-:W2:Y:S04]  /*5fa80*/  LDL.LU R40, [R1+0x830] ;  /* 0x0008300001287983 */ /* 0x004ea80000300800 */
[----:B------:R-:W2:Y:S04]  /*5fa90*/  LDL.LU R41, [R1+0x834] ;  /* 0x0008340001297983 */ /* 0x000ea80000300800 */
[----:B------:R-:W2:Y:S04]  /*5faa0*/  LDL.LU R42, [R1+0x838] ;  /* 0x00083800012a7983 */ /* 0x000ea80000300800 */
        /* <DEDUP_REMOVED lines=13> */
[----:B------:R-:W-:-:S03]  /*5fb80*/  IMAD.MOV.U32 R53, RZ, RZ, R4 ;  /* 0x000000ffff357224 */ /* 0x000fc600078e0004 */
[----:B------:R-:W4:Y:S01]  /*5fb90*/  LDL.LU R36, [R1+0x7c0] ;  /* 0x0007c00001247983 */ /* 0x000f220000300800 */
[----:B------:R-:W-:-:S03]  /*5fba0*/  IMAD.MOV.U32 R52, RZ, RZ, R5 ;  /* 0x000000ffff347224 */ /* 0x000fc600078e0005 */
        /* <DEDUP_REMOVED lines=9> */
[----:B0-----:R-:W-:Y:S04]  /*5fc40*/  STL.64 [R1+0x4b98], R10 ;  /* 0x004b980a01007387 */ /* 0x001fe80000100a00 */
[----:B------:R0:W-:Y:S02]  /*5fc50*/  STL.64 [R1+0x4b90], R8 ;  /* 0x004b900801007387 */ /* 0x0001e40000100a00 */
[----:B0-----:R-:W-:-:S02]  /*5fc60*/  IMAD.MOV.U32 R8, RZ, RZ, R22 ;  /* 0x000000ffff087224 */ /* 0x001fc400078e0016 */
[----:B------:R-:W-:Y:S01]  /*5fc70*/  IMAD.MOV.U32 R9, RZ, RZ, R23 ;  /* 0x000000ffff097224 */ /* 0x000fe200078e0017 */
[----:B------:R-:W4:Y:S04]  /*5fc80*/  LDL.LU R22, [R1+0x4d34] ;  /* 0x004d340001167983 */ /* 0x000f280000300800 */
[----:B------:R-:W4:Y:S02]  /*5fc90*/  LDL.LU R23, [R1+0x4d30] ;  /* 0x004d300001177983 */ /* 0x000f240000300800 */
[----:B---3--:R-:W-:Y:S02]  /*5fca0*/  HMMA.16816.F32.BF16 R8, R12, R8, R56 ;  /* 0x000000080c08723c */ /* 0x008fe40000041838 */
[----:B------:R-:W3:Y:S04]  /*5fcb0*/  LDL.LU.64 R58, [R1+0x4d28] ;  /* 0x004d2800013a7983 */ /* 0x000ee80000300a00 */
[----:B------:R-:W3:-:S13]  /*5fcc0*/  LDL.LU.64 R56, [R1+0x4d20] ;  /* 0x004d200001387983 */ /* 0x000eda0000300a00 */
[----:B------:R0:W-:Y:S04]  /*5fcd0*/  STL.64 [R1+0x840], R8 ;  /* 0x0008400801007387 */ /* 0x0001e80000100a00 */
[----:B------:R4:W-:Y:S04]  /*5fce0*/  STL.64 [R1+0x848], R10 ;  /* 0x0008480a01007387 */ /* 0x0009e80000100a00 */
[----:B0-----:R-:W3:Y:S01]  /*5fcf0*/  LDL.LU R8, [R1+0x420] ;  /* 0x0004200001087983 */ /* 0x001ee20000300800 */
[----:B--2---:R-:W-:Y:S03]  /*5fd00*/  HMMA.16816.F32.BF16 R52, R12, R52, R48 ;  /* 0x000000340c34723c */ /* 0x004fe60000041830 */
[----:B------:R-:W2:Y:S01]  /*5fd10*/  LDL.LU R9, [R1+0x424] ;  /* 0x0004240001097983 */ /* 0x000ea20000300800 */
[----:B----4-:R-:W-:-:S03]  /*5fd20*/  IMAD.MOV.U32 R10, RZ, RZ, R22 ;  /* 0x000000ffff0a7224 */ /* 0x010fc600078e0016 */
[----:B------:R-:W4:Y:S01]  /*5fd30*/  LDL.LU R22, [R1+0x4d1c] ;  /* 0x004d1c0001167983 */ /* 0x000f220000300800 */
[----:B------:R-:W-:-:S03]  /*5fd40*/  IMAD.MOV.U32 R11, RZ, RZ, R23 ;  /* 0x000000ffff0b7224 */ /* 0x000fc600078e0017 */
[----:B------:R-:W2:Y:S01]  /*5fd50*/  LDL.LU R23, [R1+0x4d18] ;  /* 0x004d180001177983 */ /* 0x000ea20000300800 */
[----:B---3--:R-:W-:-:S15]  /*5fd60*/  HMMA.16816.F32.BF16 R40, R12, R56, R40 ;  /* 0x000000380c28723c */ /* 0x008fde0000041828 */
[----:B------:R-:W-:-:S04]  /*5fd70*/  NOP ;  /* 0x0000000000007918 */ /* 0x000fc80000000000 */
[----:B------:R-:W-:Y:S04]  /*5fd80*/  STL.64 [R1+0x830], R40 ;  /* 0x0008302801007387 */ /* 0x000fe80000100a00 */
[----:B------:R0:W-:Y:S04]  /*5fd90*/  STL.64 [R1+0x838], R42 ;  /* 0x0008382a01007387 */ /* 0x0001e80000100a00 */
[----:B0-----:R-:W3:Y:S04]  /*5fda0*/  LDL.LU.64 R42, [R1+0x4d10] ;  /* 0x004d1000012a7983 */ /* 0x001ee80000300a00 */
[----:B------:R-:W3:Y:S04]  /*5fdb0*/  LDL.LU.64 R40, [R1+0x4d08] ;  /* 0x004d080001287983 */ /* 0x000ee80000300a00 */
[----:B------:R0:W-:Y:S04]  /*5fdc0*/  STL.64 [R1+0x4bf8], R58 ;  /* 0x004bf83a01007387 */ /* 0x0001e80000100a00 */
[----:B------:R-:W2:Y:S04]  /*5fdd0*/  LDL.LU R56, [R1+0x430] ;  /* 0x0004300001387983 */ /* 0x000ea80000300800 */
[----:B------:R-:W2:Y:S04]  /*5fde0*/  LDL.LU R57, [R1+0x434] ;  /* 0x0004340001397983 */ /* 0x000ea80000300800 */
[----:B0-----:R-:W2:Y:S04]  /*5fdf0*/  LDL.LU R58, [R1+0x438] ;  /* 0x00043800013a7983 */ /* 0x001ea80000300800 */
        /* <DEDUP_REMOVED lines=10> */
[----:B0-----:R-:W2:Y:S01]  /*5fea0*/  LDL.LU.64 R26, [R1+0x4ce8] ;  /* 0x004ce800011a7983 */ /* 0x001ea20000300a00 */
[C---:B------:R-:W-:Y:S03]  /*5feb0*/  HMMA.16816.F32.BF16 R32, R12.reuse, R32, R28 ;  /* 0x000000200c20723c */ /* 0x040fe6000004181c */
[----:B------:R-:W3:Y:S05]  /*5fec0*/  LDL.LU.64 R24, [R1+0x4ce0] ;  /* 0x004ce00001187983 */ /* 0x000eea0000300a00 */
[----:B------:R-:W-:Y:S01]  /*5fed0*/  HMMA.16816.F32.BF16 R16, R12, R16, R44 ;  /* 0x000000100c10723c */ /* 0x000fe2000004182c */
[----:B------:R0:W-:Y:S04]  /*5fee0*/  STL.64 [R1+0x4bd8], R54 ;  /* 0x004bd83601007387 */ /* 0x0001e80000100a00 */
[----:B------:R-:W3:Y:S01]  /*5fef0*/  LDL.LU R52, [R1+0x440] ;  /* 0x0004400001347983 */ /* 0x000ee20000300800 */
[----:B0-----:R-:W-:-:S02]  /*5ff00*/  IMAD.MOV.U32 R54, RZ, RZ, R23 ;  /* 0x000000ffff367224 */ /* 0x001fc400078e0017 */
[----:B----4-:R-:W-:Y:S02]  /*5ff10*/  IMAD.MOV.U32 R55, RZ, RZ, R22 ;  /* 0x000000ffff377224 */ /* 0x010fe400078e0016 */
[----:B--2---:R-:W-:Y:S02]  /*5ff20*/  IMAD.MOV.U32 R53, RZ, RZ, R26 ;  /* 0x000000ffff357224 */ /* 0x004fe400078e001a */
[----:B------:R-:W2:Y:S04]  /*5ff30*/  LDL.LU R26, [R1+0x4cd8] ;  /* 0x004cd800011a7983 */ /* 0x000ea80000300800 */
[----:B------:R-:W4:Y:S04]  /*5ff40*/  LDL.LU R23, [R1+0x4cd4] ;  /* 0x004cd40001177983 */ /* 0x000f280000300800 */
[----:B------:R-:W2:Y:S04]  /*5ff50*/  LDL.LU R22, [R1+0x4cd0] ;  /* 0x004cd00001167983 */ /* 0x000ea80000300800 */
[----:B------:R-:W2:Y:S04]  /*5ff60*/  LDL.LU.64 R30, [R1+0x4cc8] ;  /* 0x004cc800011e7983 */ /* 0x000ea80000300a00 */
[----:B------:R-:W2:Y:S04]  /*5ff70*/  LDL.LU.64 R28, [R1+0x4cc0] ;  /* 0x004cc000011c7983 */ /* 0x000ea80000300a00 */
[----:B------:R-:W-:Y:S04]  /*5ff80*/  STL.64 [R1+0x7f0], R32 ;  /* 0x0007f02001007387 */ /* 0x000fe80000100a00 */
[----:B------:R0:W-:Y:S04]  /*5ff90*/  STL.64 [R1+0x7f8], R34 ;  /* 0x0007f82201007387 */ /* 0x0001e80000100a00 */
[----:B0-----:R-:W2:Y:S04]  /*5ffa0*/  LDL.LU.64 R34, [R1+0x4cb8] ;  /* 0x004cb80001227983 */ /* 0x001ea80000300a00 */
[----:B------:R-:W2:Y:S04]  /*5ffb0*/  LDL.LU.64 R32, [R1+0x4cb0] ;  /* 0x004cb00001207983 */ /* 0x000ea80000300a00 */
[----:B------:R-:W2:Y:S04]  /*5ffc0*/  LDL.LU.64 R46, [R1+0x4ca8] ;  /* 0x004ca800012e7983 */ /* 0x000ea80000300a00 */
[----:B------:R-:W-:Y:S04]  /*5ffd0*/  STL.64 [R1+0x7e0], R16 ;  /* 0x0007e01001007387 */ /* 0x000fe80000100a00 */
[----:B------:R0:W-:Y:S04]  /*5ffe0*/  STL.64 [R1+0x7e8], R18 ;  /* 0x0007e81201007387 */ /* 0x0001e80000100a00 */
[----:B0-----:R-:W2:Y:S04]  /*5fff0*/  LDL.LU.64 R18, [R1+0x4ca0] ;  /* 0x004ca00001127983 */ /* 0x001ea80000300a00 */
[----:B------:R-:W3:Y:S02]  /*60000*/  LDL.LU.64 R16, [R1+0x4c98] ;  /* 0x004c980001107983 */ /* 0x000ee40000300a00 */
[----:B---3--:R-:W-:-:S15]  /*60010*/  HMMA.16816.F32.BF16 R40, R12, R16, R40 ;  /* 0x000000100c28723c */ /* 0x008fde0000041828 */
[----:B------:R-:W-:-:S04]  /*60020*/  NOP ;  /* 0x0000000000007918 */ /* 0x000fc80000000000 */
[----:B------:R-:W-:Y:S04]  /*60030*/  STL.64 [R1+0x7d0], R40 ;  /* 0x0007d02801007387 */ /* 0x000fe80000100a00 */
[----:B------:R0:W-:Y:S04]  /*60040*/  STL.64 [R1+0x7d8], R42 ;  /* 0x0007d82a01007387 */ /* 0x0001e80000100a00 */
[----:B0-----:R-:W3:Y:S01]  /*60050*/  LDL.LU.64 R42, [R1+0x4c90] ;  /* 0x004c9000012a7983 */ /* 0x001ee20000300a00 */
[----:B------:R-:W-:Y:S01]  /*60060*/  HMMA.16816.F32.BF16 R48, R12, R48, R36 ;  /* 0x000000300c30723c */ /* 0x000fe20000041824 */
[----:B--2---:R-:W-:-:S02]  /*60070*/  IMAD.MOV.U32 R16, RZ, RZ, R35 ;  /* 0x000000ffff107224 */ /* 0x004fc400078e0023 */
[----:B------:R3:W-:Y:S01]  /*60080*/  STL.64 [R1+0x4be0], R18 ;  /* 0x004be01201007387 */ /* 0x0007e20000100a00 */
[----:B------:R-:W-:-:S03]  /*60090*/  IMAD.MOV.U32 R17, RZ, RZ, R27 ;  /* 0x000000ffff117224 */ /* 0x000fc600078e001b */
[----:B------:R-:W2:Y:S04]  /*600a0*/  LDL.LU R35, [R1+0x4c8c] ;  /* 0x004c8c0001237983 */ /* 0x000ea80000300800 */
[----:B------:R-:W2:Y:S01]  /*600b0*/  LDL.LU R27, [R1+0x4c88] ;  /* 0x004c8800011b7983 */ /* 0x000ea20000300800 */
[----:B---3--:R-:W-:-:S03]  /*600c0*/  IMAD.MOV.U32 R18, RZ, RZ, R42 ;  /* 0x000000ffff127224 */ /* 0x008fc600078e002a */
[----:B------:R-:W3:Y:S01]  /*600d0*/  LDL.LU R42, [R1+0x4c84] ;  /* 0x004c8400012a7983 */ /* 0x000ee20000300800 */
[----:B------:R-:W-:-:S03]  /*600e0*/  IMAD.MOV.U32 R19, RZ, RZ, R43 ;  /* 0x000000ffff137224 */ /* 0x000fc600078e002b */
[----:B------:R-:W3:Y:S04]  /*600f0*/  LDL.LU R43, [R1+0x4c80] ;  /* 0x004c8000012b7983 */ /* 0x000ee80000300800 */
[----:B------:R-:W2:Y:S04]  /*60100*/  LDL.LU.64 R38, [R1+0x4c78] ;  /* 0x004c780001267983 */ /* 0x000ea80000300a00 */
[----:B------:R-:W-:Y:S04]  /*60110*/  STL.64 [R1+0x7c0], R48 ;  /* 0x0007c03001007387 */ /* 0x000fe80000100a00 */
[----:B------:R0:W-:Y:S04]  /*60120*/  STL.64 [R1+0x7c8], R50 ;  /* 0x0007c83201007387 */ /* 0x0001e80000100a00 */
[----:B0-----:R-:W2:Y:S04]  /*60130*/  LDL.LU.64 R50, [R1+0x4c70] ;  /* 0x004c700001327983 */ /* 0x001ea80000300a00 */
[----:B------:R-:W2:Y:S02]  /*60140*/  LDL.LU.64 R48, [R1+0x4c68] ;  /* 0x004c680001307983 */ /* 0x000ea40000300a00 */
[----:B--2---:R-:W-:Y:S02]  /*60150*/  HMMA.16816.F32.BF16 R12, R12, R48, R4 ;  /* 0x000000300c0c723c */ /* 0x004fe40000041804 */
[----:B------:R-:W2:Y:S04]  /*60160*/  LDL.LU.64 R6, [R1+0x4c60] ;  /* 0x004c600001067983 */ /* 0x000ea80000300a00 */
[----:B------:R-:W2:Y:S01]  /*60170*/  LDL.LU.64 R4, [R1+0x4c58] ;  /* 0x004c580001047983 */ /* 0x000ea20000300a00 */
[----:B------:R-:W-:-:S12]  /*60180*/  IMAD.MOV.U32 R48, RZ, RZ, R27 ;  /* 0x000000ffff307224 */ /* 0x000fd800078e001b */
[----:B------:R0:W-:Y:S04]  /*60190*/  STL.64 [R1+0x480], R12 ;  /* 0x0004800c01007387 */ /* 0x0001e80000100a00 */
[----:B------:R4:W-:Y:S01]  /*601a0*/  STL.64 [R1+0x488], R14 ;  /* 0x0004880e01007387 */ /* 0x0009e20000100a00 */
[----:B0-----:R-:W-:-:S03]  /*601b0*/  IMAD.MOV.U32 R12, RZ, RZ, R34 ;  /* 0x000000ffff0c7224 */ /* 0x001fc600078e0022 */
[----:B------:R-:W2:Y:S01]  /*601c0*/  LDL.LU R34, [R1+0x4c54] ;  /* 0x004c540001227983 */ /* 0x000ea20000300800 */
[----:B------:R-:W-:Y:S02]  /*601d0*/  IMAD.MOV.U32 R13, RZ, RZ, R22 ;  /* 0x000000ffff0d7224 */ /* 0x000fe400078e0016 */
[----:B----4-:R-:W-:Y:S01]  /*601e0*/  IMAD.MOV.U32 R14, RZ, RZ, R23 ;  /* 0x000000ffff0e7224 */ /* 0x010fe200078e0017 */
[----:B------:R-:W2:Y:S01]  /*601f0*/  LDL.LU R22, [R1+0x4c50] ;  /* 0x004c500001167983 */ /* 0x000ea20000300800 */
[----:B------:R-:W-:-:S03]  /*60200*/  IMAD.MOV.U32 R15, RZ, RZ, R26 ;  /* 0x000000ffff0f7224 */ /* 0x000fc600078e001a */
[----:B------:R-:W2:Y:S04]  /*60210*/  LDL.LU R23, [R1+0x4c4c] ;  /* 0x004c4c0001177983 */ /* 0x000ea80000300800 */
[----:B------:R-:W4:Y:S04]  /*60220*/  LDL.LU R26, [R1+0x4c48] ;  /* 0x004c4800011a7983 */ /* 0x000f280000300800 */
[----:B------:R0:W-:Y:S04]  /*60230*/  STL.64 [R1+0x4ba0], R50 ;  /* 0x004ba03201007387 */ /* 0x0001e80000100a00 */
[----:B------:R-:W4:Y:S01]  /*60240*/  LDL.LU R27, [R1+0x4c44] ;  /* 0x004c4400011b7983 */ /* 0x000f220000300800 */
[----:B------:R-:W-:-:S03]  /*60250*/  IMAD.MOV.U32 R49, RZ, RZ, R35 ;  /* 0x000000ffff317224 */ /* 0x000fc600078e0023 */
[----:B------:R-:W3:Y:S01]  /*60260*/  LDL.LU R35, [R1+0x4c40] ;  /* 0x004c400001237983 */ /* 0x000ee20000300800 */
[----:B0-----:R-:W-:-:S03]  /*60270*/  IMAD.MOV.U32 R50, RZ, RZ, R30 ;  /* 0x000000ffff327224 */ /* 0x001fc600078e001e */
[----:B------:R-:W3:Y:S01]  /*60280*/  LDL.LU R30, [R1+0x4c3c] ;  /* 0x004c3c00011e7983 */ /* 0x000ee20000300800 */
[----:B------:R-:W-:-:S03]  /*60290*/  IMAD.MOV.U32 R51, RZ, RZ, R31 ;  /* 0x000000ffff337224 */ /* 0x000fc600078e001f */
[----:B------:R-:W3:Y:S01]  /*602a0*/  LDL.LU R31, [R1+0x4c38] ;  /* 0x004c3800011f7983 */ /* 0x000ee20000300800 */
[----:B------:R-:W-:-:S03]  /*602b0*/  LOP3.LUT R37, R0, 0x7, RZ, 0xc0, !PT ;  /* 0x0000000700257812 */ /* 0x000fc600078ec0ff */
[C---:B--2---:R-:W-:Y:S08]  /*602c0*/  HMMA.16816.F32.BF16 R48, R4.reuse, R22, R48 ;  /* 0x000000160430723c */ /* 0x044ff00000041830 */
[C---:B----4-:R-:W-:Y:S01]  /*602d0*/  HMMA.16816.F32.BF16 R12, R4.reuse, R26, R12 ;  /* 0x0000001a040c723c */ /* 0x050fe2000004180c */
[----:B------:R-:W-:Y:S04]  /*602e0*/  STL.64 [R1+0x4bb0], R22 ;  /* 0x004bb01601007387 */ /* 0x000fe80000100a00 */
[----:B------:R-:W-:Y:S06]  /*602f0*/  STL.64 [R1+0x4ba8], R20 ;  /* 0x004ba81401007387 */ /* 0x000fec0000100a00 */
        /* <DEDUP_REMOVED lines=10> */
[----:B------:R0:W-:Y:S02]  /*603a0*/  STL.64 [R1+0x458], R14 ;  /* 0x0004580e01007387 */ /* 0x0001e40000100a00 */
[C---:B0-----:R-:W-:Y:S08]  /*603b0*/  HMMA.16816.F32.BF16 R12, R4.reuse, R34, R52 ;  /* 0x00000022040c723c */ /* 0x041ff00000041834 */
[----:B------:R-:W-:Y:S11]  /*603c0*/  HMMA.16816.F32.BF16 R8, R4, R42, R8 ;  /* 0x0000002a0408723c */ /* 0x000ff60000041808 */
[----:B------:R-:W-:Y:S01]  /*603d0*/  STL.64 [R1+0x440], R12 ;  /* 0x0004400c01007387 */ /* 0x000fe20000100a00 */
[----:B------:R-:W-:-:S03]  /*603e0*/  IMAD.MOV.U32 R0, RZ, RZ, R15 ;  /* 0x000000ffff007224 */ /* 0x000fc600078e000f */
[----:B------:R0:W-:Y:S02]  /*603f0*/  STL [R1+0x448], R14 ;  /* 0x0004480e01007387 */ /* 0x0001e40000100800 */
[----:B0-----:R-:W-:Y:S02]  /*60400*/  HMMA.16816.F32.BF16 R12, R4, R38, R56 ;  /* 0x00000026040c723c */ /* 0x001fe40000041838 */
[----:B------:R-:W-:Y:S04]  /*60410*/  STL.64 [R1+0x4b88], R34 ;  /* 0x004b882201007387 */ /* 0x000fe80000100a00 */
[----:B------:R-:W-:Y:S04]  /*60420*/  STL.64 [R1+0x4b80], R32 ;  /* 0x004b802001007387 */ /* 0x000fe80000100a00 */
[----:B------:R-:W-:Y:S09]  /*60430*/  STL [R1+0x4788], R0 ;  /* 0x0047880001007387 */ /* 0x000ff20000100800 */
[----:B------:R-:W-:Y:S04]  /*60440*/  STL.64 [R1+0x430], R12 ;  /* 0x0004300c01007387 */ /* 0x000fe80000100a00 */
[----:B------:R-:W-:Y:S04]  /*60450*/  STL.64 [R1+0x438], R14 ;  /* 0x0004380e01007387 */ /* 0x000fe80000100a00 */
[----:B------:R-:W-:Y:S04]  /*60460*/  STL.64 [R1+0x420], R8 ;  /* 0x0004200801007387 */ /* 0x000fe80000100a00 */
[----:B------:R-:W-:Y:S04]  /*60470*/  STL [R1+0x428], R10 ;  /* 0x0004280a01007387 */ /* 0x000fe80000100800 */
[----:B------:R0:W-:Y:S04]  /*60480*/  STL.64 [R1+0x4b68], R42 ;  /* 0x004b682a01007387 */ /* 0x0001e80000100a00 */
[----:B------:R-:W2:Y:S04]  /*60490*/  LDL.LU R40, [R1+0x210] ;  /* 0x0002100001287983 */ /* 0x000ea80000300800 */
[----:B------:R-:W2:Y:S01]  /*604a0*/  LDL.LU R41, [R1+0x214] ;  /* 0x0002140001297983 */ /* 0x000ea20000300800 */
[----:B------:R-:W1:Y:S01]  /*604b0*/  S2R R36, SR_TID.X ;  /* 0x0000000000247919 */ /* 0x000e620000002100 */
[----:B------:R-:W-:-:S02]  /*604c0*/  IMAD R37, R37, 0x110, RZ ;  /* 0x0000011025257824 */ /* 0x000fc400078e02ff */
[----:B0-----:R-:W-:Y:S02]  /*604d0*/  IMAD.MOV.U32 R42, RZ, RZ, R2 ;  /* 0x000000ffff2a7224 */ /* 0x001fe400078e0002 */
[----:B------:R-:W-:Y:S01]  /*604e0*/  IMAD.MOV.U32 R43, RZ, RZ, R3 ;  /* 0x000000ffff2b7224 */ /* 0x000fe200078e0003 */
[----:B------:R-:W3:Y:S04]  /*604f0*/  LDL.LU R2, [R1+0x4c34] ;  /* 0x004c340001027983 */ /* 0x000ee80000300800 */
[----:B------:R-:W4:Y:S04]  /*60500*/  LDL.LU R3, [R1+0x4c30] ;  /* 0x004c300001037983 */ /* 0x000f280000300800 */
[----:B------:R-:W-:Y:S01]  /*60510*/  STL.64 [R1+0x4bf0], R42 ;  /* 0x004bf02a01007387 */ /* 0x000fe20000100a00 */
[----:B-1----:R-:W-:-:S05]  /*60520*/  IMAD.SHL.U32 R36, R36, 0x2, RZ ;  /* 0x0000000224247824 */ /* 0x002fca00078e00ff */
[----:B------:R-:W-:-:S04]  /*60530*/  LOP3.LUT R37, R37, 0x10, R36, 0x78, !PT ;  /* 0x0000001025257812 */ /* 0x000fc800078e7824 */
[----:B------:R-:W-:Y:S01]  /*60540*/  LOP3.LUT R37, R37, 0x800, R60, 0xf8, !PT ;  /* 0x0000080025257812 */ /* 0x000fe200078ef83c */
[----:B------:R-:W-:-:S03]  /*60550*/  IMAD.MOV.U32 R60, RZ, RZ, R11 ;  /* 0x000000ffff3c7224 */ /* 0x000fc600078e000b */
[----:B------:R-:W-:-:S05]  /*60560*/  LOP3.LUT R37, R37, 0x20, RZ, 0x3c, !PT ;  /* 0x0000002025257812 */ /* 0x000fca00078e3cff */
[----:B------:R-:W0:Y:S04]  /*60570*/  LDSM.16.MT88.4 R12, [R37+UR5+0x3000] ;  /* 0x00300005250c783b */ /* 0x000e280008004200 */
[----:B--2---:R-:W-:Y:S04]  /*60580*/  STL.64 [R1+0x4be8], R40 ;  /* 0x004be82801007387 */ /* 0x004fe80000100a00 */
[----:B------:R-:W-:Y:S04]  /*60590*/  STL [R1+0x478c], R60 ;  /* 0x00478c3c01007387 */ /* 0x000fe80000100800 */
[----:B------:R-:W-:Y:S04]  /*605a0*/  STL.64 [R1+0x4b78], R38 ;  /* 0x004b782601007387 */ /* 0x000fe80000100a00 */
[----:B------:R1:W-:Y:S04]  /*605b0*/  STL [R1+0x4b70], R37 ;  /* 0x004b702501007387 */ /* 0x0003e80000100800 */
[----:B------:R-:W2:Y:S04]  /*605c0*/  LDL.LU R36, [R1+0x220] ;  /* 0x0002200001247983 */ /* 0x000ea80000300800 */
[----:B-1----:R-:W2:Y:S01]  /*605d0*/  LDL.LU R37, [R1+0x224] ;  /* 0x0002240001257983 */ /* 0x002ea20000300800 */
[----:B------:R-:W-:-:S02]  /*605e0*/  IMAD.MOV.U32 R38, RZ, RZ, R47 ;  /* 0x000000ffff267224 */ /* 0x000fc400078e002f */
[----:B------:R-:W-:Y:S01]  /*605f0*/  IMAD.MOV.U32 R39, RZ, RZ, R46 ;  /* 0x000000ffff277224 */ /* 0x000fe200078e002e */
[----:B------:R-:W3:Y:S04]  /*60600*/  LDL.LU R47, [R1+0x4c2c] ;  /* 0x004c2c00012f7983 */ /* 0x000ee80000300800 */
[----:B------:R-:W3:Y:S04]  /*60610*/  LDL.LU R46, [R1+0x4c28] ;  /* 0x004c2800012e7983 */ /* 0x000ee80000300800 */
[----:B------:R-:W-:Y:S04]  /*60620*/  STL.64 [R1+0x4c08], R38 ;  /* 0x004c082601007387 */ /* 0x000fe80000100a00 */
[----:B--2---:R-:W-:Y:S04]  /*60630*/  STL.64 [R1+0x4c00], R36 ;  /* 0x004c002401007387 */ /* 0x004fe80000100a00 */
[----:B------:R-:W2:Y:S04]  /*60640*/  LDL.LU R16, [R1+0x780] ;  /* 0x0007800001107983 */ /* 0x000ea80000300800 */
[----:B------:R-:W2:Y:S04]  /*60650*/  LDL.LU R17, [R1+0x784] ;  /* 0x0007840001117983 */ /* 0x000ea80000300800 */
[----:B------:R-:W2:Y:S04]  /*60660*/  LDL.LU R18, [R1+0x788] ;  /* 0x0007880001127983 */ /* 0x000ea80000300800 */
[----:B------:R-:W2:Y:S01]  /*60670*/  LDL.LU R19, [R1+0x78c] ;  /* 0x00078c0001137983 */ /* 0x000ea20000300800 */
[----:B---3--:R-:W-:-:S02]  /*60680*/  IMAD.MOV.U32 R9, RZ, RZ, R46 ;  /* 0x000000ffff097224 */ /* 0x008fc400078e002e */
[----:B------:R-:W-:Y:S01]  /*60690*/  IMAD.MOV.U32 R10, RZ, RZ, R47 ;  /* 0x000000ffff0a7224 */ /* 0x000fe200078e002f */
[----:B--2---:R-:W-:Y:S04]  /*606a0*/  STL.64 [R1+0x4c18], R18 ;  /* 0x004c181201007387 */ /* 0x004fe80000100a00 */
[----:B------:R1:W-:Y:S04]  /*606b0*/  STL.64 [R1+0x4c10], R16 ;  /* 0x004c101001007387 */ /* 0x0003e80000100a00 */
[----:B------:R-:W2:Y:S04]  /*606c0*/  LDL.LU R40, [R1+0x790] ;  /* 0x0007900001287983 */ /* 0x000ea80000300800 */
[----:B------:R-:W2:Y:S04]  /*606d0*/  LDL.LU R41, [R1+0x794] ;  /* 0x0007940001297983 */ /* 0x000ea80000300800 */
[----:B------:R-:W2:Y:S04]  /*606e0*/  LDL.LU R42, [R1+0x798] ;  /* 0x00079800012a7983 */ /* 0x000ea80000300800 */
[----:B------:R-:W2:Y:S04]  /*606f0*/  LDL.LU R43, [R1+0x79c] ;  /* 0x00079c00012b7983 */ /* 0x000ea80000300800 */
[----:B-1----:R-:W3:Y:S04]  /*60700*/  LDL.LU R16, [R1+0x7b0] ;  /* 0x0007b00001107983 */ /* 0x002ee80000300800 */
[----:B------:R-:W3:Y:S04]  /*60710*/  LDL.LU R17, [R1+0x7b4] ;  /* 0x0007b40001117983 */ /* 0x000ee80000300800 */
[----:B------:R-:W3:Y:S04]  /*60720*/  LDL.LU R18, [R1+0x7b8] ;  /* 0x0007b80001127983 */ /* 0x000ee80000300800 */
[----:B------:R-:W3:Y:S04]  /*60730*/  LDL.LU R19, [R1+0x7bc] ;  /* 0x0007bc0001137983 */ /* 0x000ee80000300800 */
[----:B------:R-:W2:Y:S04]  /*60740*/  LDL R58, [R1+0xd8] ;  /* 0x0000d800013a7983 */ /* 0x000ea80000100800 */
[----:B------:R-:W2:Y:S04]  /*60750*/  LDL R59, [R1+0xdc] ;  /* 0x0000dc00013b7983 */ /* 0x000ea80000100800 */
[----:B------:R-:W2:Y:S04]  /*60760*/  LDL.LU R36, [R1+0x7a0] ;  /* 0x0007a00001247983 */ /* 0x000ea80000300800 */
        /* <DEDUP_REMOVED lines=22> */
[----:B0-----:R0:W-:Y:S04]  /*608d0*/  STL.64 [R1+0x4af8], R14 ;  /* 0x004af80e01007387 */ /* 0x0011e80000100a00 */
[----:B------:R1:W-:Y:S01]  /*608e0*/  STL.64 [R1+0x4af0], R12 ;  /* 0x004af00c01007387 */ /* 0x0003e20000100a00 */
[----:B0-----:R-:W-:-:S02]  /*608f0*/  IMAD.MOV.U32 R15, RZ, RZ, R2 ;  /* 0x000000ffff0f7224 */ /* 0x001fc400078e0002 */
[----:B----4-:R-:W-:Y:S01]  /*60900*/  IMAD.MOV.U32 R14, RZ, RZ, R3 ;  /* 0x000000ffff0e7224 */ /* 0x010fe200078e0003 */
[----:B-1----:R-:W4:Y:S04]  /*60910*/  LDL.LU R12, [R1+0x410] ;  /* 0x00041000010c7983 */ /* 0x002f280000300800 */
[----:B------:R-:W4:Y:S01]  /*60920*/  LDL.LU R13, [R1+0x414] ;  /* 0x00041400010d7983 */ /* 0x000f220000300800 */
[C---:B--2---:R-:W-:Y:S08]  /*60930*/  HMMA.16816.F32.BF16 R56, R4.reuse, R58, R36 ;  /* 0x0000003a0438723c */ /* 0x044ff00000041824 */
[----:B---3--:R-:W-:-:S15]  /*60940*/  HMMA.16816.F32.BF16 R16, R4, R46, R16 ;  /* 0x0000002e0410723c */ /* 0x008fde0000041810 */
[----:B------:R-:W-:-:S04]  /*60950*/  NOP ;  /* 0x0000000000007918 */ /* 0x000fc80000000000 */
[----:B------:R-:W-:Y:S01]  /*60960*/  IMAD.MOV.U32 R2, RZ, RZ, R19 ;  /* 0x000000ffff027224 */ /* 0x000fe200078e0013 */
[----:B------:R0:W-:Y:S01]  /*60970*/  STL.64 [R1+0x7b0], R16 ;  /* 0x0007b01001007387 */ /* 0x0001e20000100a00 */
[----:B------:R-:W-:-:S03]  /*60980*/  IMAD.MOV.U32 R3, RZ, RZ, R18 ;  /* 0x000000ffff037224 */ /* 0x000fc600078e0012 */
[----:B------:R-:W2:Y:S04]  /*60990*/  LDL.LU.64 R18, [R1+0x4c18] ;  /* 0x004c180001127983 */ /* 0x000ea80000300a00 */
[----:B0-----:R-:W2:Y:S04]  /*609a0*/  LDL.LU.64 R16, [R1+0x4c10] ;  /* 0x004c100001107983 */ /* 0x001ea80000300a00 */
[----:B------:R-:W-:Y:S04]  /*609b0*/  STL [R1+0x4794], R2 ;  /* 0x0047940201007387 */ /* 0x000fe80000100800 */
[----:B------:R-:W-:Y:S04]  /*609c0*/  STL [R1+0x4790], R3 ;  /* 0x0047900301007387 */ /* 0x000fe80000100800 */
[----:B------:R-:W3:Y:S04]  /*609d0*/  LDL.LU.64 R38, [R1+0x4c08] ;  /* 0x004c080001267983 */ /* 0x000ee80000300a00 */
[----:B------:R-:W3:Y:S04]  /*609e0*/  LDL.LU.64 R36, [R1+0x4c00] ;  /* 0x004c000001247983 */ /* 0x000ee80000300a00 */
[----:B------:R-:W-:Y:S04]  /*609f0*/  STL.64 [R1+0x7a0], R56 ;  /* 0x0007a03801007387 */ /* 0x000fe80000100a00 */
[----:B------:R0:W-:Y:S04]  /*60a00*/  STL.64 [R1+0x7a8], R58 ;  /* 0x0007a83a01007387 */ /* 0x0001e80000100a00 */
        /* <DEDUP_REMOVED lines=10> */
[----:B------:R0:W-:Y:S04]  /*60ab0*/  STL.64 [R1+0x780], R16 ;  /* 0x0007801001007387 */ /* 0x0001e80000100a00 */
[----:B------:R1:W-:Y:S01]  /*60ac0*/  STL.64 [R1+0x788], R18 ;  /* 0x0007881201007387 */ /* 0x0003e20000100a00 */
[----:B0-----:R-:W-:-:S02]  /*60ad0*/  IMAD.MOV.U32 R17, RZ, RZ, R54 ;  /* 0x000000ffff117224 */ /* 0x001fc400078e0036 */
[----:B------:R-:W-:Y:S01]  /*60ae0*/  IMAD.MOV.U32 R16, RZ, RZ, R55 ;  /* 0x000000ffff107224 */ /* 0x000fe200078e0037 */
[----:B-1----:R-:W2:Y:S04]  /*60af0*/  LDL.LU.64 R18, [R1+0x4be0] ;  /* 0x004be00001127983 */ /* 0x002ea80000300a00 */
[----:B------:R-:W2:Y:S01]  /*60b00*/  LDL.LU.64 R54, [R1+0x4bd8] ;  /* 0x004bd80001367983 */ /* 0x000ea20000300a00 */
[C---:B------:R-:W-:Y:S08]  /*60b10*/  HMMA.16816.F32.BF16 R32, R4.reuse, R26, R32 ;  /* 0x0000001a0420723c */ /* 0x040ff00000041820 */
[----:B------:R-:W-:Y:S01]  /*60b20*/  HMMA.16816.F32.BF16 R20, R4, R50, R20 ;  /* 0x000000320414723c */ /* 0x000fe20000041814 */
[----:B------:R-:W-:-:S02]  /*60b30*/  IMAD.MOV.U32 R2, RZ, RZ, R50 ;  /* 0x000000ffff027224 */ /* 0x000fc400078e0032 */
[----:B------:R-:W-:-:S05]  /*60b40*/  IMAD.MOV.U32 R0, RZ, RZ, R51 ;  /* 0x000000ffff007224 */ /* 0x000fca00078e0033 */
[C---:B--2---:R-:W-:Y:S08]  /*60b50*/  HMMA.16816.F32.BF16 R28, R4.reuse, R54, R28 ;  /* 0x00000036041c723c */ /* 0x044ff0000004181c */
[----:B------:R-:W-:Y:S11]  /*60b60*/  HMMA.16816.F32.BF16 R8, R4, R18, R8 ;  /* 0x000000120408723c */ /* 0x000ff60000041808 */
[----:B------:R-:W-:Y:S04]  /*60b70*/  STL.64 [R1+0x770], R28 ;  /* 0x0007701c01007387 */ /* 0x000fe80000100a00 */
[----:B------:R0:W-:Y:S04]  /*60b80*/  STL.64 [R1+0x778], R30 ;  /* 0x0007781e01007387 */ /* 0x0001e80000100a00 */
[----:B0-----:R-:W2:Y:S04]  /*60b90*/  LDL.LU.64 R30, [R1+0x4bd0] ;  /* 0x004bd000011e7983 */ /* 0x001ea80000300a00 */
[----:B------:R-:W2:Y:S04]  /*60ba0*/  LDL.LU.64 R28, [R1+0x4bc8] ;  /* 0x004bc800011c7983 */ /* 0x000ea80000300a00 */
[----:B------:R0:W-:Y:S04]  /*60bb0*/  STL.64 [R1+0x4b20], R54 ;  /* 0x004b203601007387 */ /* 0x0001e80000100a00 */
[----:B------:R-:W3:Y:S04]  /*60bc0*/  LDL.LU R52, [R1+0x730] ;  /* 0x0007300001347983 */ /* 0x000ee80000300800 */
[----:B------:R-:W3:Y:S04]  /*60bd0*/  LDL.LU R53, [R1+0x734] ;  /* 0x0007340001357983 */ /* 0x000ee80000300800 */
[----:B0-----:R-:W3:Y:S04]  /*60be0*/  LDL.LU R54, [R1+0x738] ;  /* 0x0007380001367983 */ /* 0x001ee80000300800 */
[----:B------:R-:W3:Y:S04]  /*60bf0*/  LDL.LU R55, [R1+0x73c] ;  /* 0x00073c0001377983 */ /* 0x000ee80000300800 */
[----:B------:R0:W-:Y:S04]  /*60c00*/  STL.64 [R1+0x760], R32 ;  /* 0x0007602001007387 */ /* 0x0001e80000100a00 */
[----:B------:R-:W-:Y:S01]  /*60c10*/  STL.64 [R1+0x768], R34 ;  /* 0x0007682201007387 */ /* 0x000fe20000100a00 */
[----:B0-----:R-:W-:-:S02]  /*60c20*/  IMAD.MOV.U32 R33, RZ, RZ, R26 ;  /* 0x000000ffff217224 */ /* 0x001fc400078e001a */
[----:B------:R-:W-:Y:S02]  /*60c30*/  IMAD.MOV.U32 R32, RZ, RZ, R27 ;  /* 0x000000ffff207224 */ /* 0x000fe400078e001b */
[----:B------:R-:W2:Y:S04]  /*60c40*/  LDL.LU.64 R26, [R1+0x4bc0] ;  /* 0x004bc000011a7983 */ /* 0x000ea80000300a00 */
[----:B------:R-:W2:Y:S04]  /*60c50*/  LDL.LU.64 R24, [R1+0x4bb8] ;  /* 0x004bb80001187983 */ /* 0x000ea80000300a00 */
[----:B------:R-:W-:Y:S04]  /*60c60*/  STL.64 [R1+0x750], R20 ;  /* 0x0007501401007387 */ /* 0x000fe80000100a00 */
[----:B------:R0:W-:Y:S04]  /*60c70*/  STL.64 [R1+0x758], R22 ;  /* 0x0007581601007387 */ /* 0x0001e80000100a00 */
[----:B0-----:R-:W2:Y:S04]  /*60c80*/  LDL.LU.64 R22, [R1+0x4bb0] ;  /* 0x004bb00001167983 */ /* 0x001ea80000300a00 */
[----:B------:R-:W2:Y:S04]  /*60c90*/  LDL.LU.64 R20, [R1+0x4ba8] ;  /* 0x004ba80001147983 */ /* 0x000ea80000300a00 */
[----:B------:R-:W4:Y:S04]  /*60ca0*/  LDL.LU.64 R50, [R1+0x4ba0] ;  /* 0x004ba00001327983 */ /* 0x000f280000300a00 */
[----:B------:R-:W-:Y:S04]  /*60cb0*/  STL.64 [R1+0x740], R8 ;  /* 0x0007400801007387 */ /* 0x000fe80000100a00 */
[----:B------:R0:W-:Y:S04]  /*60cc0*/  STL.64 [R1+0x748], R10 ;  /* 0x0007480a01007387 */ /* 0x0001e80000100a00 */
[----:B0-----:R-:W2:Y:S04]  /*60cd0*/  LDL.LU.64 R10, [R1+0x4b98] ;  /* 0x004b9800010a7983 */ /* 0x001ea80000300a00 */
[----:B------:R-:W2:Y:S04]  /*60ce0*/  LDL.LU.64 R8, [R1+0x4b90] ;  /* 0x004b900001087983 */ /* 0x000ea80000300a00 */
[----:B------:R-:W-:Y:S01]  /*60cf0*/  STL.64 [R1+0x4b00], R18 ;  /* 0x004b001201007387 */ /* 0x000fe20000100a00 */
[----:B---3--:R-:W-:-:S15]  /*60d00*/  HMMA.16816.F32.BF16 R52, R4, R58, R52 ;  /* 0x0000003a0434723c */ /* 0x008fde0000041834 */
[----:B------:R-:W-:-:S04]  /*60d10*/  NOP ;  /* 0x0000000000007918 */ /* 0x000fc80000000000 */
[----:B------:R-:W-:Y:S04]  /*60d20*/  STL.64 [R1+0x730], R52 ;  /* 0x0007303401007387 */ /* 0x000fe80000100a00 */
[----:B------:R-:W-:Y:S01]  /*60d30*/  STL.64 [R1+0x738], R54 ;  /* 0x0007383601007387 */ /* 0x000fe20000100a00 */
[----:B----4-:R-:W-:Y:S03]  /*60d40*/  HMMA.16816.F32.BF16 R12, R4, R50, R12 ;  /* 0x00000032040c723c */ /* 0x010fe6000004180c */
[----:B------:R-:W-:Y:S05]  /*60d50*/  STL.64 [R1+0x4b08], R50 ;  /* 0x004b083201007387 */ /* 0x000fea0000100a00 */
[C---:B--2---:R-:W-:Y:S11]  /*60d60*/  HMMA.16816.F32.BF16 R4, R8.reuse, R22, R36 ;  /* 0x000000160804723c */ /* 0x044ff60000041824 */
[----:B------:R0:W-:Y:S04]  /*60d70*/  STL.64 [R1+0x410], R12 ;  /* 0x0004100c01007387 */ /* 0x0001e80000100a00 */
[----:B------:R-:W-:Y:S04]  /*60d80*/  STL.64 [R1+0x418], R14 ;  /* 0x0004180e01007387 */ /* 0x000fe80000100a00 */
[----:B------:R-:W-:Y:S04]  /*60d90*/  STL.64 [R1+0x4b18], R22 ;  /* 0x004b181601007387 */ /* 0x000fe80000100a00 */
[----:B------:R-:W-:Y:S04]  /*60da0*/  STL.64 [R1+0x4b10], R20 ;  /* 0x004b101401007387 */ /* 0x000fe80000100a00 */
[----:B------:R-:W-:Y:S04]  /*60db0*/  STL.64 [R1+0x220], R4 ;  /* 0x0002200401007387 */ /* 0x000fe80000100a00 */
[----:B------:R1:W-:Y:S04]  /*60dc0*/  STL.64 [R1+0x228], R6 ;  /* 0x0002280601007387 */ /* 0x0003e80000100a00 */
[----:B0-----:R-:W2:Y:S01]  /*60dd0*/  LDL.LU R12, [R1+0x5b0] ;  /* 0x0005b000010c7983 */ /* 0x001ea20000300800 */
[----:B-1----:R-:W-:-:S15]  /*60de0*/  HMMA.16816.F32.BF16 R4, R8, R26, R40 ;  /* 0x0000001a0804723c */ /* 0x002fde0000041828 */
[----:B------:R-:W-:-:S04]  /*60df0*/  NOP ;  /* 0x0000000000007918 */ /* 0x000fc80000000000 */
[----:B------:R-:W-:Y:S04]  /*60e00*/  STL.64 [R1+0x210], R4 ;  /* 0x0002100401007387 */ /* 0x000fe80000100a00 */
[----:B------:R-:W-:Y:S04]  /*60e10*/  STL.64 [R1+0x218], R6 ;  /* 0x0002180601007387 */ /* 0x000fe80000100a00 */
[----:B------:R-:W2:Y:S04]  /*60e20*/  LDL.LU R13, [R1+0x5b4] ;  /* 0x0005b400010d7983 */ /* 0x000ea80000300800 */
[----:B------:R-:W3:Y:S04]  /*60e30*/  LDL.LU R14, [R1+0x5b8] ;  /* 0x0005b800010e7983 */ /* 0x000ee80000300800 */
[----:B------:R-:W3:Y:S01]  /*60e40*/  LDL.LU R15, [R1+0x5bc] ;  /* 0x0005bc00010f7983 */ /* 0x000ee20000300800 */
[----:B------:R-:W-:-:S02]  /*60e50*/  IMAD.MOV.U32 R18, RZ, RZ, R33 ;  /* 0x000000ffff127224 */ /* 0x000fc400078e0021 */
[----:B------:R-:W-:Y:S01]  /*60e60*/  IMAD.MOV.U32 R19, RZ, RZ, R32 ;  /* 0x000000ffff137224 */ /* 0x000fe200078e0020 */
[----:B---3--:R-:W-:Y:S04]  /*60e70*/  STL.64 [R1+0x4b30], R14 ;  /* 0x004b300e01007387 */ /* 0x008fe80000100a00 */
[----:B--2---:R-:W-:Y:S04]  /*60e80*/  STL.64 [R1+0x4b28], R12 ;  /* 0x004b280c01007387 */ /* 0x004fe80000100a00 */
[----:B------:R0:W-:Y:S04]  /*60e90*/  STL.64 [R1+0x4b38], R18 ;  /* 0x004b381201007387 */ /* 0x0001e80000100a00 */
        /* <DEDUP_REMOVED lines=14> */
[----:B------:R-:W3:Y:S04]  /*60f80*/  LDL.LU R16, [R1+0x5f0] ;  /* 0x0005f00001107983 */ /* 0x000ee80000300800 */
[----:B------:R-:W3:Y:S04]  /*60f90*/  LDL.LU R17, [R1+0x5f4] ;  /* 0x0005f40001117983 */ /* 0x000ee80000300800 */
[----:B0-----:R-:W3:Y:S04]  /*60fa0*/  LDL.LU R18, [R1+0x5f8] ;  /* 0x0005f80001127983 */ /* 0x001ee80000300800 */
[----:B------:R-:W3:Y:S04]  /*60fb0*/  LDL.LU R19, [R1+0x5fc] ;  /* 0x0005fc0001137983 */ /* 0x000ee80000300800 */
[----:B------:R-:W4:Y:S04]  /*60fc0*/  LDL.LU R32, [R1+0x200] ;  /* 0x0002000001207983 */ /* 0x000f280000300800 */
[----:B------:R-:W4:Y:S04]  /*60fd0*/  LDL.LU R33, [R1+0x204] ;  /* 0x0002040001217983 */ /* 0x000f280000300800 */
[----:B------:R-:W4:Y:S04]  /*60fe0*/  LDL.LU R34, [R1+0x208] ;  /* 0x0002080001227983 */ /* 0x000f280000300800 */
[----:B------:R-:W4:Y:S04]  /*60ff0*/  LDL.LU R35, [R1+0x20c] ;  /* 0x00020c0001237983 */ /* 0x000f280000300800 */
        /* <DEDUP_REMOVED lines=13> */
[----:B------:R-:W3:Y:S04]  /*610d0*/  LDL.LU R49, [R1+0x604] ;  /* 0x0006040001317983 */ /* 0x000ee80000300800 */
[----:B------:R-:W3:Y:S04]  /*610e0*/  LDL.LU R50, [R1+0x608] ;  /* 0x0006080001327983 */ /* 0x000ee80000300800 */
[----:B------:R-:W3:Y:S01]  /*610f0*/  LDL.LU R51, [R1+0x60c] ;  /* 0x00060c0001337983 */ /* 0x000ee20000300800 */
[----:B------:R-:W-:-:S03]  /*61100*/  IMAD.MOV.U32 R44, RZ, RZ, R58 ;  /* 0x000000ffff2c7224 */ /* 0x000fc600078e003a */
[----:B--2---:R-:W2:Y:S01]  /*61110*/  LDL.LU R20, [R1+0x610] ;  /* 0x0006100001147983 */ /* 0x004ea20000300800 */
[----:B------:R-:W-:-:S03]  /*61120*/  IMAD.MOV.U32 R3, RZ, RZ, R59 ;  /* 0x000000ffff037224 */ /* 0x000fc600078e003b */
        /* <DEDUP_REMOVED lines=18> */
[----:B0-----:R-:W3:Y:S04]  /*61250*/  LDL.LU.64 R34, [R1+0x4b88] ;  /* 0x004b880001227983 */ /* 0x001ee80000300a00 */
[----:B------:R-:W4:Y:S04]  /*61260*/  LDL.LU.64 R32, [R1+0x4b80] ;  /* 0x004b800001207983 */ /* 0x000f280000300a00 */
[----:B------:R-:W-:Y:S04]  /*61270*/  STL.64 [R1+0x4ac8], R30 ;  /* 0x004ac81e01007387 */ /* 0x000fe80000100a00 */
[----:B------:R-:W-:Y:S01]  /*61280*/  STL.64 [R1+0x4ac0], R28 ;  /* 0x004ac01c01007387 */ /* 0x000fe20000100a00 */
[----:B---3--:R-:W-:-:S15]  /*61290*/  HMMA.16816.F32.BF16 R36, R8, R34, R36 ;  /* 0x000000220824723c */ /* 0x008fde0000041824 */
[----:B------:R-:W-:-:S04]  /*612a0*/  NOP ;  /* 0x0000000000007918 */ /* 0x000fc80000000000 */
[----:B------:R-:W-:Y:S04]  /*612b0*/  STL.64 [R1+0x1f0], R36 ;  /* 0x0001f02401007387 */ /* 0x000fe80000100a00 */
[----:B------:R0:W-:Y:S04]  /*612c0*/  STL.64 [R1+0x1f8], R38 ;  /* 0x0001f82601007387 */ /* 0x0001e80000100a00 */
[----:B0-----:R-:W3:Y:S04]  /*612d0*/  LDL.LU.64 R38, [R1+0x4b78] ;  /* 0x004b780001267983 */ /* 0x001ee80000300a00 */
[----:B------:R-:W2:Y:S04]  /*612e0*/  LDL.LU R37, [R1+0x4b70] ;  /* 0x004b700001257983 */ /* 0x000ea80000300800 */
[----:B------:R-:W-:Y:S04]  /*612f0*/  STL.64 [R1+0x4ab8], R34 ;  /* 0x004ab82201007387 */ /* 0x000fe80000100a00 */
[----:B----4-:R0:W-:Y:S04]  /*61300*/  STL.64 [R1+0x4ab0], R32 ;  /* 0x004ab02001007387 */ /* 0x0101e80000100a00 */
[----:B0-----:R-:W4:Y:S04]  /*61310*/  LDL.LU R32, [R1+0x590] ;  /* 0x0005900001207983 */ /* 0x001f280000300800 */
[----:B------:R-:W4:Y:S04]  /*61320*/  LDL.LU R33, [R1+0x594] ;  /* 0x0005940001217983 */ /* 0x000f280000300800 */
[----:B------:R-:W4:Y:S04]  /*61330*/  LDL.LU R34, [R1+0x598] ;  /* 0x0005980001227983 */ /* 0x000f280000300800 */
[----:B------:R-:W4:Y:S01]  /*61340*/  LDL.LU R35, [R1+0x59c] ;  /* 0x00059c0001237983 */ /* 0x000f220000300800 */
[----:B---3--:R-:W-:-:S15]  /*61350*/  HMMA.16816.F32.BF16 R40, R8, R38, R40 ;  /* 0x000000260828723c */ /* 0x008fde0000041828 */
[----:B------:R-:W-:-:S04]  /*61360*/  NOP ;  /* 0x0000000000007918 */ /* 0x000fc80000000000 */
[----:B------:R-:W-:Y:S04]  /*61370*/  STL.64 [R1+0x1e0], R40 ;  /* 0x0001e02801007387 */ /* 0x000fe80000100a00 */
[----:B------:R0:W-:Y:S04]  /*61380*/  STL.64 [R1+0x1e8], R42 ;  /* 0x0001e82a01007387 */ /* 0x0001e80000100a00 */
[----:B0-----:R-:W3:Y:S01]  /*61390*/  LDL.LU.64 R42, [R1+0x4b68] ;  /* 0x004b6800012a7983 */ /* 0x001ee20000300a00 */
[C---:B--2---:R-:W-:Y:S08]  /*613a0*/  HMMA.16816.F32.BF16 R20, R8.reuse, R46, R20 ;  /* 0x0000002e0814723c */ /* 0x044ff00000041814 */
[C---:B------:R-:W-:Y:S08]  /*613b0*/  HMMA.16816.F32.BF16 R48, R8.reuse, R58, R48 ;  /* 0x0000003a0830723c */ /* 0x040ff00000041830 */
[----:B---3--:R-:W-:-:S15]  /*613c0*/  HMMA.16816.F32.BF16 R4, R8, R42, R4 ;  /* 0x0000002a0804723c */ /* 0x008fde0000041804 */
[----:B------:R-:W-:-:S04]  /*613d0*/  NOP ;  /* 0x0000000000007918 */ /* 0x000fc80000000000 */
[----:B------:R-:W-:Y:S04]  /*613e0*/  STL.64 [R1+0x1d0], R4 ;  /* 0x0001d00401007387 */ /* 0x000fe80000100a00 */
[----:B------:R-:W-:Y:S04]  /*613f0*/  STL.64 [R1+0x1d8], R6 ;  /* 0x0001d80601007387 */ /* 0x000fe80000100a00 */
[----:B------:R-:W0:Y:S04]  /*61400*/  LDSM.16.MT88.4 R4, [R37+UR5+0x3080] ;  /* 0x003080052504783b */ /* 0x000e280008004200 */
[----:B0-----:R0:W-:Y:S04]  /*61410*/  STL.64 [R1+0x4a58], R6 ;  /* 0x004a580601007387 */ /* 0x0011e80000100a00 */
[----:B------:R-:W-:Y:S04]  /*61420*/  STL.64 [R1+0x4a50], R4 ;  /* 0x004a500401007387 */ /* 0x000fe80000100a00 */
[----:B------:R-:W-:Y:S04]  /*61430*/  STL.64 [R1+0x610], R20 ;  /* 0x0006101401007387 */ /* 0x000fe80000100a00 */
[----:B------:R1:W-:Y:S01]  /*61440*/  STL.64 [R1+0x618], R22 ;  /* 0x0006181601007387 */ /* 0x0003e20000100a00 */
[----:B0-----:R-:W-:-:S02]  /*61450*/  IMAD.MOV.U32 R6, RZ, RZ, R2 ;  /* 0x000000ffff067224 */ /* 0x001fc400078e0002 */
[----:B------:R-:W-:Y:S02]  /*61460*/  IMAD.MOV.U32 R7, RZ, RZ, R0 ;  /* 0x000000ffff077224 */ /* 0x000fe400078e0000 */
[----:B------:R-:W-:Y:S02]  /*61470*/  IMAD.MOV.U32 R2, RZ, RZ, R58 ;  /* 0x000000ffff027224 */ /* 0x000fe400078e003a */
[----:B------:R-:W-:Y:S01]  /*61480*/  IMAD.MOV.U32 R0, RZ, RZ, R59 ;  /* 0x000000ffff007224 */ /* 0x000fe200078e003b */
[----:B-1----:R-:W2:Y:S04]  /*61490*/  LDL.LU.64 R22, [R1+0x4b60] ;  /* 0x004b600001167983 */ /* 0x002ea80000300a00 */
[----:B------:R-:W2:Y:S04]  /*614a0*/  LDL.LU.64 R20, [R1+0x4b58] ;  /* 0x004b580001147983 */ /* 0x000ea80000300a00 */
[----:B------:R-:W-:Y:S04]  /*614b0*/  STL.64 [R1+0x600], R48 ;  /* 0x0006003001007387 */ /* 0x000fe80000100a00 */
[----:B------:R0:W-:Y:S04]  /*614c0*/  STL.64 [R1+0x608], R50 ;  /* 0x0006083201007387 */ /* 0x0001e80000100a00 */
[----:B0-----:R-:W3:Y:S04]  /*614d0*/  LDL.LU.64 R50, [R1+0x4b50] ;  /* 0x004b500001327983 */ /* 0x001ee80000300a00 */
[----:B------:R-:W3:Y:S04]  /*614e0*/  LDL.LU.64 R48, [R1+0x4b48] ;  /* 0x004b480001307983 */ /* 0x000ee80000300a00 */
[----:B------:R-:W2:Y:S01]  /*614f0*/  LDL.LU.64 R58, [R1+0x4b40] ;  /* 0x004b4000013a7983 */ /* 0x000ea20000300a00 */
[C---:B------:R-:W-:Y:S08]  /*61500*/  HMMA.16816.F32.BF16 R52, R8.reuse, R54, R12 ;  /* 0x000000360834723c */ /* 0x040ff0000004180c */
[----:B--2---:R-:W-:-:S15]  /*61510*/  HMMA.16816.F32.BF16 R16, R8, R58, R16 ;  /* 0x0000003a0810723c */ /* 0x004fde0000041810 */
[----:B------:R-:W-:-:S04]  /*61520*/  NOP ;  /* 0x0000000000007918 */ /* 0x000fc80000000000 */
[----:B------:R-:W-:Y:S04]  /*61530*/  STL.64 [R1+0x5f0], R16 ;  /* 0x0005f01001007387 */ /* 0x000fe80000100a00 */
[----:B------:R0:W-:Y:S04]  /*61540*/  STL.64 [R1+0x5f8], R18 ;  /* 0x0005f81201007387 */ /* 0x0001e80000100a00 */
[----:B0-----:R-:W3:Y:S04]  /*61550*/  LDL.LU.64 R18, [R1+0x4b38] ;  /* 0x004b380001127983 */ /* 0x001ee80000300a00 */
[----:B------:R-:W2:Y:S04]  /*61560*/  LDL.LU.64 R14, [R1+0x4b30] ;  /* 0x004b3000010e7983 */ /* 0x000ea80000300a00 */
[----:B------:R-:W2:Y:S04]  /*61570*/  LDL.LU.64 R12, [R1+0x4b28] ;  /* 0x004b2800010c7983 */ /* 0x000ea80000300a00 */
[----:B------:R-:W-:Y:S04]  /*61580*/  STL.64 [R1+0x5e0], R52 ;  /* 0x0005e03401007387 */ /* 0x000fe80000100a00 */
[----:B------:R0:W-:Y:S04]  /*61590*/  STL.64 [R1+0x5e8], R54 ;  /* 0x0005e83601007387 */ /* 0x0001e80000100a00 */
        /* <DEDUP_REMOVED lines=8> */
[----:B------:R-:W2:Y:S04]  /*61620*/  LDL.LU.64 R50, [R1+0x4b08] ;  /* 0x004b080001327983 */ /* 0x000ea80000300a00 */
[----:B------:R-:W-:Y:S04]  /*61630*/  STL.64 [R1+0x5c0], R16 ;  /* 0x0005c01001007387 */ /* 0x000fe80000100a00 */
[----:B------:R0:W-:Y:S04]  /*61640*/  STL.64 [R1+0x5c8], R18 ;  /* 0x0005c81201007387 */ /* 0x0001e80000100a00 */
[----:B0-----:R-:W2:Y:S01]  /*61650*/  LDL.LU.64 R18, [R1+0x4b00] ;  /* 0x004b000001127983 */ /* 0x001ea20000300a00 */
[----:B------:R-:W-:Y:S03]  /*61660*/  HMMA.16816.F32.BF16 R4, R8, R6, R12 ;  /* 0x000000060804723c */ /* 0x000fe6000004180c */
[----:B------:R-:W3:Y:S01]  /*61670*/  LDL.LU.64 R14, [R1+0x4af8] ;  /* 0x004af800010e7983 */ /* 0x000ee20000300a00 */
[----:B------:R-:W-:-:S03]  /*61680*/  IMAD.MOV.U32 R31, RZ, RZ, R3 ;  /* 0x000000ffff1f7224 */ /* 0x000fc600078e0003 */
[----:B------:R-:W3:-:S12]  /*61690*/  LDL.LU.64 R12, [R1+0x4af0] ;  /* 0x004af000010c7983 */ /* 0x000ed80000300a00 */
[----:B------:R0:W-:Y:S04]  /*616a0*/  STL.64 [R1+0x5b0], R4 ;  /* 0x0005b00401007387 */ /* 0x0001e80000100a00 */
[----:B------:R-:W-:Y:S01]  /*616b0*/  STL.64 [R1+0x5b8], R6 ;  /* 0x0005b80601007387 */ /* 0x000fe20000100a00 */
[----:B--2---:R-:W-:Y:S01]  /*616c0*/  HMMA.16816.F32.BF16 R24, R8, R18, R24 ;  /* 0x000000120818723c */ /* 0x004fe20000041818 */
[----:B0-----:R-:W-:Y:S02]  /*616d0*/  IMAD.MOV.U32 R4, RZ, RZ, R18 ;  /* 0x000000ffff047224 */ /* 0x001fe400078e0012 */
[----:B------:R-:W-:-:S15]  /*616e0*/  IMAD.MOV.U32 R3, RZ, RZ, R19 ;  /* 0x000000ffff037224 */ /* 0x000fde00078e0013 */
[----:B------:R-:W-:Y:S01]  /*616f0*/  NOP ;  /* 0x0000000000007918 */ /* 0x000fe20000000000 */
[----:B------:R0:W-:Y:S04]  /*61700*/  STL.64 [R1+0x5a0], R24 ;  /* 0x0005a01801007387 */ /* 0x0001e80000100a00 */
[----:B------:R1:W-:Y:S04]  /*61710*/  STL.64 [R1+0x5a8], R26 ;  /* 0x0005a81a01007387 */ /* 0x0003e80000100a00 */
[----:B------:R-:W2:Y:S04]  /*61720*/  LDL.LU.64 R18, [R1+0x4ae8] ;  /* 0x004ae80001127983 */ /* 0x000ea80000300a00 */
[----:B------:R-:W2:Y:S04]  /*61730*/  LDL.LU.64 R16, [R1+0x4ae0] ;  /* 0x004ae00001107983 */ /* 0x000ea80000300a00 */
[----:B0-----:R-:W3:Y:S04]  /*61740*/  LDL.LU R24, [R1+0x400] ;  /* 0x0004000001187983 */ /* 0x001ee80000300800 */
[----:B------:R-:W3:Y:S04]  /*61750*/  LDL.LU R25, [R1+0x404] ;  /* 0x0004040001197983 */ /* 0x000ee80000300800 */
[----:B-1----:R-:W3:Y:S04]  /*61760*/  LDL.LU R26, [R1+0x408] ;  /* 0x00040800011a7983 */ /* 0x002ee80000300800 */
[----:B------:R-:W3:Y:S01]  /*61770*/  LDL.LU R27, [R1+0x40c] ;  /* 0x00040c00011b7983 */ /* 0x000ee20000300800 */
[----:B------:R-:W-:-:S03]  /*61780*/  IMAD.MOV.U32 R30, RZ, RZ, R44 ;  /* 0x000000ffff1e7224 */ /* 0x000fc600078e002c */
[----:B------:R-:W3:Y:S04]  /*61790*/  LDL.LU R28, [R1+0x3f0] ;  /* 0x0003f000011c7983 */ /* 0x000ee80000300800 */
[----:B----4-:R-:W-:-:S15]  /*617a0*/  HMMA.16816.F32.BF16 R32, R8, R30, R32 ;  /* 0x0000001e0820723c */ /* 0x010fde0000041820 */
[----:B------:R-:W-:-:S04]  /*617b0*/  NOP ;  /* 0x0000000000007918 */ /* 0x000fc80000000000 */
[----:B------:R0:W-:Y:S04]  /*617c0*/  STL.64 [R1+0x590], R32 ;  /* 0x0005902001007387 */ /* 0x0001e80000100a00 */
[----:B------:R1:W-:Y:S04]  /*617d0*/  STL.64 [R1+0x598], R34 ;  /* 0x0005982201007387 */ /* 0x0003e80000100a00 */
[----:B------:R-:W4:Y:S04]  /*617e0*/  LDL.LU R29, [R1+0x3f4] ;  /* 0x0003f400011d7983 */ /* 0x000f280000300800 */
[----:B------:R-:W4:Y:S04]  /*617f0*/  LDL.LU R30, [R1+0x3f8] ;  /* 0x0003f800011e7983 */ /* 0x000f280000300800 */
[----:B------:R-:W4:Y:S01]  /*61800*/  LDL.LU R31, [R1+0x3fc] ;  /* 0x0003fc00011f7983 */ /* 0x000f220000300800 */
[----:B--2---:R-:W-:Y:S08]  /*61810*/  HMMA.16816.F32.BF16 R8, R8, R50, R16 ;  /* 0x000000320808723c */ /* 0x004ff00000041810 */
[----:B---3--:R-:W-:Y:S11]  /*61820*/  HMMA.16816.F32.BF16 R24, R12, R22, R24 ;  /* 0x000000160c18723c */ /* 0x008ff60000041818 */
[----:B------:R2:W-:Y:S04]  /*61830*/  STL.64 [R1+0x878], R10 ;  /* 0x0008780a01007387 */ /* 0x0005e80000100a00 */
[----:B------:R-:W-:Y:S04]  /*61840*/  STL.64 [R1+0x4a60], R50 ;  /* 0x004a603201007387 */ /* 0x000fe80000100a00 */
[----:B0-----:R-:W3:Y:S04]  /*61850*/  LDL.LU R32, [R1+0x3e0] ;  /* 0x0003e00001207983 */ /* 0x001ee80000300800 */
[----:B------:R-:W3:Y:S04]  /*61860*/  LDL.LU R33, [R1+0x3e4] ;  /* 0x0003e40001217983 */ /* 0x000ee80000300800 */
[----:B-1----:R-:W3:Y:S04]  /*61870*/  LDL.LU R34, [R1+0x3e8] ;  /* 0x0003e80001227983 */ /* 0x002ee80000300800 */
[----:B------:R-:W3:Y:S01]  /*61880*/  LDL.LU R35, [R1+0x3ec] ;  /* 0x0003ec0001237983 */ /* 0x000ee20000300800 */
[----:B--2---:R-:W-:-:S03]  /*61890*/  IMAD.MOV.U32 R10, RZ, RZ, R4 ;  /* 0x000000ffff0a7224 */ /* 0x004fc600078e0004 */
[----:B------:R-:W2:Y:S01]  /*618a0*/  LDL.LU R16, [R1+0x3b0] ;  /* 0x0003b00001107983 */ /* 0x000ea20000300800 */
[----:B------:R-:W-:-:S03]  /*618b0*/  IMAD.MOV.U32 R11, RZ, RZ, R3 ;  /* 0x000000ffff0b7224 */ /* 0x000fc600078e0003 */
[----:B------:R-:W2:Y:S04]  /*618c0*/  LDL.LU R17, [R1+0x3b4] ;  /* 0x0003b40001117983 */ /* 0x000ea80000300800 */
[----:B------:R-:W2:Y:S04]  /*618d0*/  LDL.LU R18, [R1+0x3b8] ;  /* 0x0003b80001127983 */ /* 0x000ea80000300800 */
[----:B------:R-:W2:Y:S04]  /*618e0*/  LDL.LU R19, [R1+0x3bc] ;  /* 0x0003bc0001137983 */ /* 0x000ea80000300800 */
[----:B------:R-:W2:Y:S01]  /*618f0*/  LDL.LU R4, [R1+0x700] ;  /* 0x0007000001047983 */ /* 0x000ea20000300800 */
[----:B------:R-:W-:-:S03]  /*61900*/  IMAD.MOV.U32 R44, RZ, RZ, R8 ;  /* 0x000000ffff2c7224 */ /* 0x000fc600078e0008 */
[----:B------:R-:W2:Y:S01]  /*61910*/  LDL.LU R5, [R1+0x704] ;  /* 0x0007040001057983 */ /* 0x000ea20000300800 */
[----:B------:R-:W-:-:S03]  /*61920*/  IMAD.MOV.U32 R45, RZ, RZ, R9 ;  /* 0x000000ffff2d7224 */ /* 0x000fc600078e0009 */
[----:B------:R-:W2:Y:S04]  /*61930*/  LDL.LU R6, [R1+0x708] ;  /* 0x0007080001067983 */ /* 0x000ea80000300800 */
[----:B------:R-:W2:Y:S04]  /*61940*/  LDL.LU R7, [R1+0x70c] ;  /* 0x00070c0001077983 */ /* 0x000ea80000300800 */
        /* <DEDUP_REMOVED lines=22> */
[----:B--2---:R0:W-:Y:S04]  /*61ab0*/  STL.64 [R1+0x4a40], R24 ;  /* 0x004a401801007387 */ /* 0x0041e80000100a00 */
        /* <DEDUP_REMOVED lines=11> */
[----:B----4-:R0:W-:Y:S04]  /*61b70*/  STL.64 [R1+0x4a78], R28 ;  /* 0x004a781c01007387 */ /* 0x0101e80000100a00 */
[----:B0-----:R-:W4:Y:S04]  /*61b80*/  LDL.LU R28, [R1+0x3d0] ;  /* 0x0003d000011c7983 */ /* 0x001f280000300800 */
[----:B------:R-:W4:Y:S04]  /*61b90*/  LDL.LU R29, [R1+0x3d4] ;  /* 0x0003d400011d7983 */ /* 0x000f280000300800 */
[----:B------:R-:W4:Y:S04]  /*61ba0*/  LDL.LU R30, [R1+0x3d8] ;  /* 0x0003d800011e7983 */ /* 0x000f280000300800 */
[----:B------:R-:W4:Y:S01]  /*61bb0*/  LDL.LU R31, [R1+0x3dc] ;  /* 0x0003dc00011f7983 */ /* 0x000f220000300800 */
[----:B------:R-:W0:Y:S01]  /*61bc0*/  S2R R37, SR_TID.X ;  /* 0x0000000000257919 */ /* 0x000e220000002100 */
[----:B------:R-:W1:Y:S01]  /*61bd0*/  S2R R36, SR_TID.X ;  /* 0x0000000000247919 */ /* 0x000e620000002100 */
[----:B------:R-:W-:Y:S01]  /*61be0*/  HMMA.16816.F32.BF16 R16, R12, R42, R16 ;  /* 0x0000002a0c10723c */ /* 0x000fe20000041810 */
[----:B0-----:R-:W-:Y:S01]  /*61bf0*/  LOP3.LUT R37, R37, 0x7, RZ, 0xc0, !PT ;  /* 0x0000000725257812 */ /* 0x001fe200078ec0ff */
[----:B-1----:R-:W-:-:S04]  /*61c00*/  IMAD.SHL.U32 R41, R36, 0x2, RZ ;  /* 0x0000000224297824 */ /* 0x002fc800078e00ff */
[----:B------:R-:W-:Y:S02]  /*61c10*/  IMAD R37, R37, 0x110, RZ ;  /* 0x0000011025257824 */ /* 0x000fe400078e02ff */
[----:B------:R-:W-:-:S03]  /*61c20*/  IMAD.SHL.U32 R36, R36, 0x80, RZ ;  /* 0x0000008024247824 */ /* 0x000fc600078e00ff */
[----:B------:R-:W-:-:S04]  /*61c30*/  LOP3.LUT R37, R37, 0x10, R41, 0x78, !PT ;  /* 0x0000001025257812 */ /* 0x000fc800078e7829 */
[----:B------:R-:W-:-:S04]  /*61c40*/  LOP3.LUT R37, R37, 0x800, R36, 0xf8, !PT ;  /* 0x0000080025257812 */ /* 0x000fc800078ef824 */
[----:B------:R-:W-:Y:S01]  /*61c50*/  LOP3.LUT R37, R37, 0x40, RZ, 0x3c, !PT ;  /* 0x0000004025257812 */ /* 0x000fe200078e3cff */
[----:B------:R-:W-:Y:S02]  /*61c60*/  IMAD.MOV.U32 R50, RZ, RZ, R2 ;  /* 0x000000ffff327224 */ /* 0x000fe400078e0002 */
[----:B------:R-:W-:Y:S01]  /*61c70*/  IMAD.MOV.U32 R51, RZ, RZ, R0 ;  /* 0x000000ffff337224 */ /* 0x000fe200078e0000 */
[----:B---3--:R-:W-:Y:S04]  /*61c80*/  STL.64 [R1+0x4a90], R34 ;  /* 0x004a902201007387 */ /* 0x008fe80000100a00 */
[----:B--2---:R-:W-:Y:S01]  /*61c90*/  STL.64 [R1+0x4a88], R32 ;  /* 0x004a882001007387 */ /* 0x004fe20000100a00 */
[----:B----4-:R-:W-:-:S15]  /*61ca0*/  HMMA.16816.F32.BF16 R28, R12, R34, R28 ;  /* 0x000000220c1c723c */ /* 0x010fde000004181c */
[----:B------:R-:W-:-:S04]  /*61cb0*/  NOP ;  /* 0x0000000000007918 */ /* 0x000fc80000000000 */
[----:B------:R-:W-:Y:S04]  /*61cc0*/  STL.64 [R1+0x3d0], R28 ;  /* 0x0003d01c01007387 */ /* 0x000fe80000100a00 */
[----:B------:R0:W-:Y:S02]  /*61cd0*/  STL.64 [R1+0x3d8], R30 ;  /* 0x0003d81e01007387 */ /* 0x0001e40000100a00 */
[----:B0-----:R-:W-:Y:S02]  /*61ce0*/  HMMA.16816.F32.BF16 R28, R12, R38, R24 ;  /* 0x000000260c1c723c */ /* 0x001fe40000041818 */
[----:B------:R-:W2:-:S15]  /*61cf0*/  LDL.LU R24, [R1+0x6e0] ;  /* 0x0006e00001187983 */ /* 0x000e9e0000300800 */
[----:B------:R-:W-:Y:S02]  /*61d00*/  NOP ;  /* 0x0000000000007918 */ /* 0x000fe40000000000 */
[----:B------:R-:W-:Y:S04]  /*61d10*/  STL.64 [R1+0x3c0], R28 ;  /* 0x0003c01c01007387 */ /* 0x000fe80000100a00 */
[----:B------:R0:W-:Y:S04]  /*61d20*/  STL.64 [R1+0x3c8], R30 ;  /* 0x0003c81e01007387 */ /* 0x0001e80000100a00 */
[----:B------:R-:W-:Y:S04]  /*61d30*/  STL.64 [R1+0x3b0], R16 ;  /* 0x0003b01001007387 */ /* 0x000fe80000100a00 */
[----:B------:R-:W-:Y:S04]  /*61d40*/  STL.64 [R1+0x3b8], R18 ;  /* 0x0003b81201007387 */ /* 0x000fe80000100a00 */
[----:B------:R-:W1:Y:S01]  /*61d50*/  LDSM.16.MT88.4 R16, [R37+UR5+0x3000] ;  /* 0x003000052510783b */ /* 0x000e620008004200 */
[C---:B0-----:R-:W-:Y:S03]  /*61d60*/  HMMA.16816.F32.BF16 R28, R12.reuse, R46, R20 ;  /* 0x0000002e0c1c723c */ /* 0x041fe60000041814 */
[----:B------:R-:W2:Y:S04]  /*61d70*/  LDL.LU R25, [R1+0x6e4] ;  /* 0x0006e40001197983 */ /* 0x000ea80000300800 */
[----:B------:R-:W2:Y:S01]  /*61d80*/  LDL.LU R26, [R1+0x6e8] ;  /* 0x0006e800011a7983 */ /* 0x000ea20000300800 */
[C---:B------:R-:W-:Y:S03]  /*61d90*/  HMMA.16816.F32.BF16 R20, R12.reuse, R50, R8 ;  /* 0x000000320c14723c */ /* 0x040fe60000041808 */
[----:B------:R-:W2:Y:S05]  /*61da0*/  LDL.LU R27, [R1+0x6ec] ;  /* 0x0006ec00011b7983 */ /* 0x000eaa0000300800 */
[C---:B------:R-:W-:Y:S01]  /*61db0*/  HMMA.16816.F32.BF16 R8, R12.reuse, R58, R4 ;  /* 0x0000003a0c08723c */ /* 0x040fe20000041804 */
[----:B------:R-:W-:Y:S04]  /*61dc0*/  STL.64 [R1+0x4aa0], R38 ;  /* 0x004aa02601007387 */ /* 0x000fe80000100a00 */
[----:B------:R-:W-:Y:S04]  /*61dd0*/  STL [R1+0x4a98], R37 ;  /* 0x004a982501007387 */ /* 0x000fe80000100800 */
[----:B-1----:R0:W-:Y:S04]  /*61de0*/  STL.64 [R1+0x49c8], R18 ;  /* 0x0049c81201007387 */ /* 0x0021e80000100a00 */
[----:B------:R-:W-:Y:S04]  /*61df0*/  STL.64 [R1+0x49c0], R16 ;  /* 0x0049c01001007387 */ /* 0x000fe80000100a00 */
[----:B0-----:R-:W3:Y:S04]  /*61e00*/  LDL.64 R18, [R1+0xb8] ;  /* 0x0000b80001127983 */ /* 0x001ee80000100a00 */
[----:B------:R-:W-:Y:S04]  /*61e10*/  STL.64 [R1+0x720], R28 ;  /* 0x0007201c01007387 */ /* 0x000fe80000100a00 */
[----:B------:R-:W-:Y:S04]  /*61e20*/  STL.64 [R1+0x728], R30 ;  /* 0x0007281e01007387 */ /* 0x000fe80000100a00 */
[----:B------:R-:W4:Y:S04]  /*61e30*/  LDL.LU R4, [R1+0x3a0] ;  /* 0x0003a00001047983 */ /* 0x000f280000300800 */
[----:B------:R-:W-:Y:S04]  /*61e40*/  STL.64 [R1+0x710], R20 ;  /* 0x0007101401007387 */ /* 0x000fe80000100a00 */
[----:B------:R-:W-:Y:S04]  /*61e50*/  STL.64 [R1+0x718], R22 ;  /* 0x0007181601007387 */ /* 0x000fe80000100a00 */
[----:B------:R0:W-:Y:S04]  /*61e60*/  STL.64 [R1+0x700], R8 ;  /* 0x0007000801007387 */ /* 0x0001e80000100a00 */
[----:B------:R1:W-:Y:S04]  /*61e70*/  STL.64 [R1+0x708], R10 ;  /* 0x0007080a01007387 */ /* 0x0003e80000100a00 */
[----:B------:R-:W4:Y:S04]  /*61e80*/  LDL.LU R5, [R1+0x3a4] ;  /* 0x0003a40001057983 */ /* 0x000f280000300800 */
[----:B------:R-:W4:Y:S04]  /*61e90*/  LDL.LU R6, [R1+0x3a8] ;  /* 0x0003a80001067983 */ /* 0x000f280000300800 */
[----:B------:R-:W4:Y:S04]  /*61ea0*/  LDL.LU R7, [R1+0x3ac] ;  /* 0x0003ac0001077983 */ /* 0x000f280000300800 */
[----:B0-----:R-:W4:Y:S04]  /*61eb0*/  LDL.LU R8, [R1+0x6d0] ;  /* 0x0006d00001087983 */ /* 0x001f280000300800 */
[----:B------:R-:W4:Y:S04]  /*61ec0*/  LDL.LU R9, [R1+0x6d4] ;  /* 0x0006d40001097983 */ /* 0x000f280000300800 */
[----:B-1----:R-:W4:Y:S04]  /*61ed0*/  LDL.LU R10, [R1+0x6d8] ;  /* 0x0006d800010a7983 */ /* 0x002f280000300800 */
[----:B------:R-:W4:Y:S04]  /*61ee0*/  LDL.LU R11, [R1+0x6dc] ;  /* 0x0006dc00010b7983 */ /* 0x000f280000300800 */
[----:B------:R-:W4:Y:S04]  /*61ef0*/  LDL.64 R38, [R1+0x98] ;  /* 0x0000980001267983 */ /* 0x000f280000100a00 */
        /* <DEDUP_REMOVED lines=9> */
[----:B------:R-:W4:Y:S04]  /*61f90*/  LDL.64 R50, [R1+0x68] ;  /* 0x0000680001327983 */ /* 0x000f280000100a00 */
[----:B------:R0:W-:Y:S04]  /*61fa0*/  STL.64 [R1+0x4a28], R58 ;  /* 0x004a283a01007387 */ /* 0x0001e80000100a00 */
[----:B------:R-:W4:Y:S04]  /*61fb0*/  LDL.LU R56, [R1+0x6f0] ;  /* 0x0006f00001387983 */ /* 0x000f280000300800 */
[----:B------:R-:W4:Y:S04]  /*61fc0*/  LDL.LU R57, [R1+0x6f4] ;  /* 0x0006f40001397983 */ /* 0x000f280000300800 */
[----:B0-----:R-:W4:Y:S04]  /*61fd0*/  LDL.LU R58, [R1+0x6f8] ;  /* 0x0006f800013a7983 */ /* 0x001f280000300800 */
[----:B------:R-:W4:Y:S01]  /*61fe0*/  LDL.LU R59, [R1+0x6fc] ;  /* 0x0006fc00013b7983 */ /* 0x000f220000300800 */
[----:B--2---:R-:W-:Y:S01]  /*61ff0*/  HMMA.16816.F32.BF16 R24, R12, R54, R24 ;  /* 0x000000360c18723c */ /* 0x004fe20000041818 */
[----:B---3--:R-:W-:-:S02]  /*62000*/  IMAD.MOV.U32 R41, RZ, RZ, R18 ;  /* 0x000000ffff297224 */ /* 0x008fc400078e0012 */
[----:B------:R-:W-:-:S05]  /*62010*/  IMAD.MOV.U32 R40, RZ, RZ, R19 ;  /* 0x000000ffff287224 */ /* 0x000fca00078e0013 */
[C---:B----4-:R-:W-:Y:S08]  /*62020*/  HMMA.16816.F32.BF16 R8, R12.reuse, R38, R8 ;  /* 0x000000260c08723c */ /* 0x050ff00000041808 */
[----:B------:R-:W-:-:S15]  /*62030*/  HMMA.16816.F32.BF16 R56, R12, R18, R56 ;  /* 0x000000120c38723c */ /* 0x000fde0000041838 */
[----:B------:R-:W-:-:S04]  /*62040*/  NOP ;  /* 0x0000000000007918 */ /* 0x000fc80000000000 */
[----:B------:R-:W-:Y:S04]  /*62050*/  STL.64 [R1+0x6f0], R56 ;  /* 0x0006f03801007387 */ /* 0x000fe80000100a00 */
[----:B------:R-:W-:Y:S04]  /*62060*/  STL.64 [R1+0x6f8], R58 ;  /* 0x0006f83a01007387 */ /* 0x000fe80000100a00 */
[----:B------:R-:W2:Y:S04]  /*62070*/  LDL.LU R16, [R1+0x170] ;  /* 0x0001700001107983 */ /* 0x000ea80000300800 */
[----:B------:R0:W-:Y:S04]  /*62080*/  STL.64 [R1+0x6e0], R24 ;  /* 0x0006e01801007387 */ /* 0x0001e80000100a00 */
[----:B------:R1:W-:Y:S04]  /*62090*/  STL.64 [R1+0x6e8], R26 ;  /* 0x0006e81a01007387 */ /* 0x0003e80000100a00 */
[----:B------:R-:W2:Y:S04]  /*620a0*/  LDL.LU R17, [R1+0x174] ;  /* 0x0001740001117983 */ /* 0x000ea80000300800 */
[----:B------:R-:W2:Y:S04]  /*620b0*/  LDL.LU R18, [R1+0x178] ;  /* 0x0001780001127983 */ /* 0x000ea80000300800 */
[----:B------:R-:W2:Y:S04]  /*620c0*/  LDL.LU R19, [R1+0x17c] ;  /* 0x00017c0001137983 */ /* 0x000ea80000300800 */
[----:B0-----:R-:W3:Y:S04]  /*620d0*/  LDL.LU R24, [R1+0x1c0] ;  /* 0x0001c00001187983 */ /* 0x001ee80000300800 */
[----:B------:R-:W3:Y:S04]  /*620e0*/  LDL.LU R25, [R1+0x1c4] ;  /* 0x0001c40001197983 */ /* 0x000ee80000300800 */
[----:B-1----:R-:W3:Y:S04]  /*620f0*/  LDL.LU R26, [R1+0x1c8] ;  /* 0x0001c800011a7983 */ /* 0x002ee80000300800 */
[----:B------:R-:W3:Y:S04]  /*62100*/  LDL.LU R27, [R1+0x1cc] ;  /* 0x0001cc00011b7983 */ /* 0x000ee80000300800 */
[----:B------:R-:W4:Y:S04]  /*62110*/  LDL.LU R56, [R1+0x180] ;  /* 0x0001800001387983 */ /* 0x000f280000300800 */
[----:B------:R-:W4:Y:S04]  /*62120*/  LDL.LU R57, [R1+0x184] ;  /* 0x0001840001397983 */ /* 0x000f280000300800 */
[----:B------:R-:W4:Y:S04]  /*62130*/  LDL.LU R58, [R1+0x188] ;  /* 0x00018800013a7983 */ /* 0x000f280000300800 */
[----:B------:R-:W4:Y:S04]  /*62140*/  LDL.LU R59, [R1+0x18c] ;  /* 0x00018c00013b7983 */ /* 0x000f280000300800 */
[----:B------:R0:W-:Y:S04]  /*62150*/  STL.64 [R1+0x4a10], R54 ;  /* 0x004a103601007387 */ /* 0x0001e80000100a00 */
[----:B------:R-:W2:Y:S04]  /*62160*/  LDL.LU R52, [R1+0x6b0] ;  /* 0x0006b00001347983 */ /* 0x000ea80000300800 */
[----:B------:R-:W2:Y:S04]  /*62170*/  LDL.LU R53, [R1+0x6b4] ;  /* 0x0006b40001357983 */ /* 0x000ea80000300800 */
[----:B0-----:R-:W2:Y:S04]  /*62180*/  LDL.LU R54, [R1+0x6b8] ;  /* 0x0006b80001367983 */ /* 0x001ea80000300800 */
[----:B------:R-:W2:Y:S04]  /*62190*/  LDL.LU R55, [R1+0x6bc] ;  /* 0x0006bc0001377983 */ /* 0x000ea80000300800 */
[----:B------:R-:W-:Y:S04]  /*621a0*/  STL.64 [R1+0x6d0], R8 ;  /* 0x0006d00801007387 */ /* 0x000fe80000100a00 */
[----:B------:R0:W-:Y:S04]  /*621b0*/  STL.64 [R1+0x6d8], R10 ;  /* 0x0006d80a01007387 */ /* 0x0001e80000100a00 */
[----:B0-----:R-:W2:Y:S01]  /*621c0*/  LDL.LU.64 R10, [R1+0x4aa8] ;  /* 0x004aa800010a7983 */ /* 0x001ea20000300a00 */
[----:B------:R-:W-:Y:S01]  /*621d0*/  HMMA.16816.F32.BF16 R32, R12, R30, R32 ;  /* 0x0000001e0c20723c */ /* 0x000fe20000041820 */
[----:B------:R-:W-:-:S02]  /*621e0*/  IMAD.MOV.U32 R9, RZ, RZ, R38 ;  /* 0x000000ffff097224 */ /* 0x000fc400078e0026 */
[----:B------:R-:W-:Y:S02]  /*621f0*/  IMAD.MOV.U32 R8, RZ, RZ, R39 ;  /* 0x000000ffff087224 */ /* 0x000fe400078e0027 */
[----:B------:R-:W4:Y:S03]  /*62200*/  LDL.LU.64 R38, [R1+0x4aa0] ;  /* 0x004aa00001267983 */ /* 0x000f260000300a00 */
[----:B------:R-:W-:Y:S01]  /*62210*/  HMMA.16816.F32.BF16 R20, R12, R50, R20 ;  /* 0x000000320c14723c */ /* 0x000fe20000041814 */
[----:B------:R-:W3:Y:S01]  /*62220*/  LDL.LU R37, [R1+0x4a98] ;  /* 0x004a980001257983 */ /* 0x000ee20000300800 */
[----:B------:R-:W-:Y:S02]  /*62230*/  IMAD.MOV.U32 R2, RZ, RZ, R30 ;  /* 0x000000ffff027224 */ /* 0x000fe400078e001e */
[----:B------:R-:W-:-:S07]  /*62240*/  IMAD.MOV.U32 R0, RZ, RZ, R31 ;  /* 0x000000ffff007224 */ /* 0x000fce00078e001f */
[----:B------:R-:W-:Y:S04]  /*62250*/  STL.64 [R1+0x6c0], R32 ;  /* 0x0006c02001007387 */ /* 0x000fe80000100a00 */
[----:B------:R0:W-:Y:S04]  /*62260*/  STL.64 [R1+0x6c8], R34 ;  /* 0x0006c82201007387 */ /* 0x0001e80000100a00 */
[----:B0-----:R-:W3:Y:S04]  /*62270*/  LDL.LU.64 R34, [R1+0x4a90] ;  /* 0x004a900001227983 */ /* 0x001ee80000300a00 */
[----:B------:R-:W3:Y:S04]  /*62280*/  LDL.LU.64 R32, [R1+0x4a88] ;  /* 0x004a880001207983 */ /* 0x000ee80000300a00 */
        /* <DEDUP_REMOVED lines=13> */
[----:B------:R-:W-:Y:S04]  /*62360*/  STL.64 [R1+0x6a0], R20 ;  /* 0x0006a01401007387 */ /* 0x000fe80000100a00 */
[----:B------:R0:W-:Y:S04]  /*62370*/  STL.64 [R1+0x6a8], R22 ;  /* 0x0006a81601007387 */ /* 0x0001e80000100a00 */
[----:B0-----:R-:W3:Y:S04]  /*62380*/  LDL.LU.64 R22, [R1+0x4a70] ;  /* 0x004a700001167983 */ /* 0x001ee80000300a00 */
[----:B------:R-:W2:Y:S04]  /*62390*/  LDL.LU.64 R20, [R1+0x4a68] ;  /* 0x004a680001147983 */ /* 0x000ea80000300a00 */
        /* <DEDUP_REMOVED lines=10> */
[----:B------:R0:W-:Y:S04]  /*62440*/  STL.64 [R1+0x49d0], R50 ;  /* 0x0049d03201007387 */ /* 0x0001e80000100a00 */
[----:B------:R-:W2:Y:S04]  /*62450*/  LDL.LU R48, [R1+0x1a0] ;  /* 0x0001a00001307983 */ /* 0x000ea80000300800 */
[----:B------:R-:W2:Y:S04]  /*62460*/  LDL.LU R49, [R1+0x1a4] ;  /* 0x0001a40001317983 */ /* 0x000ea80000300800 */
[----:B0-----:R-:W2:Y:S04]  /*62470*/  LDL.LU R50, [R1+0x1a8] ;  /* 0x0001a80001327983 */ /* 0x001ea80000300800 */
[----:B------:R-:W2:Y:S01]  /*62480*/  LDL.LU R51, [R1+0x1ac] ;  /* 0x0001ac0001337983 */ /* 0x000ea20000300800 */
[----:B---3--:R-:W-:-:S15]  /*62490*/  HMMA.16816.F32.BF16 R24, R4, R22, R24 ;  /* 0x000000160418723c */ /* 0x008fde0000041818 */
[----:B------:R-:W-:-:S04]  /*624a0*/  NOP ;  /* 0x0000000000007918 */ /* 0x000fc80000000000 */
[----:B------:R-:W-:Y:S04]  /*624b0*/  STL.64 [R1+0x1c0], R24 ;  /* 0x0001c01801007387 */ /* 0x000fe80000100a00 */
[----:B------:R0:W-:Y:S04]  /*624c0*/  STL.64 [R1+0x1c8], R26 ;  /* 0x0001c81a01007387 */ /* 0x0001e80000100a00 */
[----:B0-----:R-:W3:Y:S04]  /*624d0*/  LDL.LU.64 R26, [R1+0x4a48] ;  /* 0x004a4800011a7983 */ /* 0x001ee80000300a00 */
[----:B------:R-:W4:Y:S04]  /*624e0*/  LDL.LU.64 R24, [R1+0x4a40] ;  /* 0x004a400001187983 */ /* 0x000f280000300a00 */
[----:B------:R-:W-:Y:S04]  /*624f0*/  STL.64 [R1+0x49e0], R22 ;  /* 0x0049e01601007387 */ /* 0x000fe80000100a00 */
[----:B------:R0:W-:Y:S04]  /*62500*/  STL.64 [R1+0x49d8], R20 ;  /* 0x0049d81401007387 */ /* 0x0001e80000100a00 */
[----:B0-----:R-:W4:Y:S04]  /*62510*/  LDL.LU R20, [R1+0x1b0] ;  /* 0x0001b00001147983 */ /* 0x001f280000300800 */
[----:B------:R-:W4:Y:S04]  /*62520*/  LDL.LU R21, [R1+0x1b4] ;  /* 0x0001b40001157983 */ /* 0x000f280000300800 */
[----:B------:R-:W4:Y:S04]  /*62530*/  LDL.LU R22, [R1+0x1b8] ;  /* 0x0001b80001167983 */ /* 0x000f280000300800 */
[----:B------:R-:W4:Y:S01]  /*62540*/  LDL.LU R23, [R1+0x1bc] ;  /* 0x0001bc0001177983 */ /* 0x000f220000300800 */
[C---:B--2---:R-:W-:Y:S03]  /*62550*/  HMMA.16816.F32.BF16 R12, R4.reuse, R34, R12 ;  /* 0x00000022040c723c */ /* 0x044fe6000004180c */
[----:B---3--:R-:W-:Y:S04]  /*62560*/  STL.64 [R1+0x49f8], R26 ;  /* 0x0049f81a01007387 */ /* 0x008fe80000100a00 */
[----:B----4-:R-:W-:Y:S01]  /*62570*/  STL.64 [R1+0x49f0], R24 ;  /* 0x0049f01801007387 */ /* 0x010fe20000100a00 */
[----:B------:R-:W-:-:S15]  /*62580*/  HMMA.16816.F32.BF16 R20, R4, R26, R20 ;  /* 0x0000001a0414723c */ /* 0x000fde0000041814 */
[----:B------:R-:W-:-:S04]  /*62590*/  NOP ;  /* 0x0000000000007918 */ /* 0x000fc80000000000 */
[----:B------:R-:W-:Y:S04]  /*625a0*/  STL.64 [R1+0x1b0], R20 ;  /* 0x0001b01401007387 */ /* 0x000fe80000100a00 */
[----:B------:R0:W-:Y:S02]  /*625b0*/  STL.64 [R1+0x1b8], R22 ;  /* 0x0001b81601007387 */ /* 0x0001e40000100a00 */
[----:B0-----:R-:W-:Y:S02]  /*625c0*/  HMMA.16816.F32.BF16 R20, R4, R30, R48 ;  /* 0x0000001e0414723c */ /* 0x001fe40000041830 */
[----:B------:R-:W-:Y:S04]  /*625d0*/  STL.64 [R1+0x4a08], R30 ;  /* 0x004a081e01007387 */ /* 0x000fe80000100a00 */
[----:B------:R-:W-:-:S13]  /*625e0*/  STL.64 [R1+0x4a00], R28 ;  /* 0x004a001c01007387 */ /* 0x000fda0000100a00 */
        /* <DEDUP_REMOVED lines=8> */
[----:B------:R0:W-:-:S13]  /*62670*/  STL.64 [R1+0x4a30], R36 ;  /* 0x004a302401007387 */ /* 0x0001da0000100a00 */
[----:B------:R-:W-:Y:S04]  /*62680*/  STL.64 [R1+0x180], R12 ;  /* 0x0001800c01007387 */ /* 0x000fe80000100a00 */
[----:B------:R1:W-:Y:S04]  /*62690*/  STL.64 [R1+0x188], R14 ;  /* 0x0001880e01007387 */ /* 0x0003e80000100a00 */
[----:B0-----:R-:W2:Y:S01]  /*626a0*/  LDL.LU R36, [R1+0x150] ;  /* 0x0001500001247983 */ /* 0x001ea20000300800 */
[----:B-1----:R-:W-:-:S15]  /*626b0*/  HMMA.16816.F32.BF16 R12, R4, R42, R16 ;  /* 0x0000002a040c723c */ /* 0x002fde0000041810 */
[----:B------:R-:W-:-:S04]  /*626c0*/  NOP ;  /* 0x0000000000007918 */ /* 0x000fc80000000000 */
[----:B------:R-:W-:Y:S04]  /*626d0*/  STL.64 [R1+0x170], R12 ;  /* 0x0001700c01007387 */ /* 0x000fe80000100a00 */
[----:B------:R0:W-:Y:S04]  /*626e0*/  STL.64 [R1+0x178], R14 ;  /* 0x0001780e01007387 */ /* 0x0001e80000100a00 */
[----:B------:R-:W2:Y:S04]  /*626f0*/  LDL.LU R37, [R1+0x154] ;  /* 0x0001540001257983 */ /* 0x000ea80000300800 */
[----:B------:R-:W2:Y:S04]  /*62700*/  LDL.LU R38, [R1+0x158] ;  /* 0x0001580001267983 */ /* 0x000ea80000300800 */
[----:B------:R-:W2:Y:S04]  /*62710*/  LDL.LU R39, [R1+0x15c] ;  /* 0x00015c0001277983 */ /* 0x000ea80000300800 */
[----:B------:R-:W2:Y:S01]  /*62720*/  LDL.64 R58, [R1+0xd8] ;  /* 0x0000d800013a7983 */ /* 0x000ea20000100a00 */
[----:B0-----:R-:W-:Y:S03]  /*62730*/  HMMA.16816.F32.BF16 R12, R4, R46, R52 ;  /* 0x0000002e040c723c */ /* 0x001fe60000041834 */
[----:B------:R-:W3:Y:S04]  /*62740*/  LDL.LU R16, [R1+0x140] ;  /* 0x0001400001107983 */ /* 0x000ee80000300800 */
[----:B------:R-:W3:Y:S04]  /*62750*/  LDL.LU R17, [R1+0x144] ;  /* 0x0001440001117983 */ /* 0x000ee80000300800 */
[----:B------:R-:W3:Y:S04]  /*62760*/  LDL.LU R18, [R1+0x148] ;  /* 0x0001480001127983 */ /* 0x000ee80000300800 */
[----:B------:R-:W3:Y:S04]  /*62770*/  LDL.LU R19, [R1+0x14c] ;  /* 0x00014c0001137983 */ /* 0x000ee80000300800 */
[----:B------:R-:W-:Y:S04]  /*62780*/  STL.64 [R1+0x160], R12 ;  /* 0x0001600c01007387 */ /* 0x000fe80000100a00 */
[----:B------:R-:W-:Y:S04]  /*62790*/  STL.64 [R1+0x168], R14 ;  /* 0x0001680e01007387 */ /* 0x000fe80000100a00 */
        /* <DEDUP_REMOVED lines=19> */
[----:B------:R-:W-:-:S03]  /*628d0*/  IMAD.MOV.U32 R10, RZ, RZ, R2 ;  /* 0x000000ffff0a7224 */ /* 0x000fc600078e0002 */
[----:B------:R-:W3:Y:S01]  /*628e0*/  LDL.LU R51, [R1+0x58c] ;  /* 0x00058c0001337983 */ /* 0x000ee20000300800 */
[----:B------:R-:W-:Y:S01]  /*628f0*/  IMAD.MOV.U32 R11, RZ, RZ, R0 ;  /* 0x000000ffff0b7224 */ /* 0x000fe200078e0000 */
        /* <DEDUP_REMOVED lines=8> */
[----:B------:R-:W3:Y:S01]  /*62980*/  LDL.LU.64 R58, [R1+0x4a28] ;  /* 0x004a2800013a7983 */ /* 0x000ee20000300a00 */
[----:B------:R-:W-:-:S02]  /*62990*/  IMAD.MOV.U32 R54, RZ, RZ, R41 ;  /* 0x000000ffff367224 */ /* 0x000fc400078e0029 */
[----:B------:R-:W-:-:S07]  /*629a0*/  IMAD.MOV.U32 R55, RZ, RZ, R40 ;  /* 0x000000ffff377224 */ /* 0x000fce00078e0028 */
        /* <DEDUP_REMOVED lines=10> */
[----:B------:R-:W4:Y:S04]  /*62a50*/  LDL.LU R56, [R1+0x110] ;  /* 0x0001100001387983 */ /* 0x000f280000300800 */
[----:B------:R-:W4:Y:S04]  /*62a60*/  LDL.LU R57, [R1+0x114] ;  /* 0x0001140001397983 */ /* 0x000f280000300800 */
[----:B0-----:R-:W4:Y:S04]  /*62a70*/  LDL.LU R58, [R1+0x118] ;  /* 0x00011800013a7983 */ /* 0x001f280000300800 */
[----:B------:R-:W4:Y:S04]  /*62a80*/  LDL.LU R59, [R1+0x11c] ;  /* 0x00011c00013b7983 */ /* 0x000f280000300800 */
[----:B------:R-:W2:Y:S04]  /*62a90*/  LDL.LU.64 R34, [R1+0x4a20] ;  /* 0x004a200001227983 */ /* 0x000ea80000300a00 */
[----:B------:R-:W2:Y:S04]  /*62aa0*/  LDL.LU.64 R32, [R1+0x4a18] ;  /* 0x004a180001207983 */ /* 0x000ea80000300a00 */
[----:B------:R-:W-:Y:S04]  /*62ab0*/  STL.64 [R1+0x8c0], R52 ;  /* 0x0008c03401007387 */ /* 0x000fe80000100a00 */
[----:B------:R0:W-:Y:S04]  /*62ac0*/  STL.64 [R1+0x8c8], R54 ;  /* 0x0008c83601007387 */ /* 0x0001e80000100a00 */
[----:B0-----:R-:W2:Y:S01]  /*62ad0*/  LDL.LU.64 R54, [R1+0x4a10] ;  /* 0x004a100001367983 */ /* 0x001ea20000300a00 */
[----:B------:R-:W-:-:S02]  /*62ae0*/  IMAD.MOV.U32 R14, RZ, RZ, R9 ;  /* 0x000000ffff0e7224 */ /* 0x000fc400078e0009 */
[----:B------:R-:W-:Y:S02]  /*62af0*/  IMAD.MOV.U32 R15, RZ, RZ, R8 ;  /* 0x000000ffff0f7224 */ /* 0x000fe400078e0008 */
[C---:B------:R-:W-:Y:S08]  /*62b00*/  HMMA.16816.F32.BF16 R8, R4.reuse, R10, R24 ;  /* 0x0000000a0408723c */ /* 0x040ff00000041818 */
[C---:B----4-:R-:W-:Y:S08]  /*62b10*/  HMMA.16816.F32.BF16 R12, R4.reuse, R14, R56 ;  /* 0x0000000e040c723c */ /* 0x050ff00000041838 */
[----:B--2---:R-:W-:-:S15]  /*62b20*/  HMMA.16816.F32.BF16 R28, R4, R54, R28 ;  /* 0x00000036041c723c */ /* 0x004fde000004181c */
[----:B------:R-:W-:-:S04]  /*62b30*/  NOP ;  /* 0x0000000000007918 */ /* 0x000fc80000000000 */
[----:B------:R-:W-:Y:S04]  /*62b40*/  STL.64 [R1+0x8b0], R28 ;  /* 0x0008b01c01007387 */ /* 0x000fe80000100a00 */
[----:B------:R0:W-:Y:S04]  /*62b50*/  STL.64 [R1+0x8b8], R30 ;  /* 0x0008b81e01007387 */ /* 0x0001e80000100a00 */
[----:B0-----:R-:W2:Y:S04]  /*62b60*/  LDL.LU.64 R30, [R1+0x4a08] ;  /* 0x004a0800011e7983 */ /* 0x001ea80000300a00 */
[----:B------:R-:W4:Y:S04]  /*62b70*/  LDL.LU.64 R28, [R1+0x4a00] ;  /* 0x004a0000011c7983 */ /* 0x000f280000300a00 */
[----:B------:R0:W-:Y:S04]  /*62b80*/  STL.64 [R1+0x4998], R54 ;  /* 0x0049983601007387 */ /* 0x0001e80000100a00 */
[----:B------:R-:W2:Y:S04]  /*62b90*/  LDL.LU R52, [R1+0x370] ;  /* 0x0003700001347983 */ /* 0x000ea80000300800 */
[----:B------:R-:W2:Y:S04]  /*62ba0*/  LDL.LU R53, [R1+0x374] ;  /* 0x0003740001357983 */ /* 0x000ea80000300800 */
[----:B0-----:R-:W2:Y:S04]  /*62bb0*/  LDL.LU R54, [R1+0x378] ;  /* 0x0003780001367983 */ /* 0x001ea80000300800 */
[----:B------:R-:W2:Y:S04]  /*62bc0*/  LDL.LU R55, [R1+0x37c] ;  /* 0x00037c0001377983 */ /* 0x000ea80000300800 */
[----:B------:R-:W2:Y:S04]  /*62bd0*/  LDL.LU R56, [R1+0x360] ;  /* 0x0003600001387983 */ /* 0x000ea80000300800 */
        /* <DEDUP_REMOVED lines=18> */
[----:B------:R-:W-:Y:S04]  /*62d00*/  STL.64 [R1+0x888], R10 ;  /* 0x0008880a01007387 */ /* 0x000fe80000100a00 */
[----:B------:R-:W0:Y:S04]  /*62d10*/  LDSM.16.MT88.4 R8, [R37+UR5+0x3080] ;  /* 0x003080052508783b */ /* 0x000e280008004200 */
[----:B0-----:R0:W-:Y:S02]  /*62d20*/  STL.64 [R1+0x4938], R10 ;  /* 0x0049380a01007387 */ /* 0x0011e40000100a00 */
[----:B0-----:R-:W-:-:S02]  /*62d30*/  IMAD.MOV.U32 R10, RZ, RZ, R36 ;  /* 0x000000ffff0a7224 */ /* 0x001fc400078e0024 */
[----:B------:R-:W-:-:S07]  /*62d40*/  IMAD.MOV.U32 R11, RZ, RZ, R3 ;  /* 0x000000ffff0b7224 */ /* 0x000fce00078e0003 */
[----:B------:R-:W-:Y:S01]  /*62d50*/  HMMA.16816.F32.BF16 R48, R4, R10, R48 ;  /* 0x0000000a0430723c */ /* 0x000fe20000041830 */
[----:B------:R-:W-:-:S15]  /*62d60*/  STL.64 [R1+0x4930], R8 ;  /* 0x0049300801007387 */ /* 0x000fde0000100a00 */
[----:B------:R-:W-:-:S03]  /*62d70*/  NOP ;  /* 0x0000000000007918 */ /* 0x000fc60000000000 */
[----:B------:R-:W-:Y:S04]  /*62d80*/  STL.64 [R1+0x580], R48 ;  /* 0x0005803001007387 */ /* 0x000fe80000100a00 */
[----:B------:R0:W-:Y:S04]  /*62d90*/  STL.64 [R1+0x588], R50 ;  /* 0x0005883201007387 */ /* 0x0001e80000100a00 */
[----:B0-----:R-:W3:Y:S04]  /*62da0*/  LDL.LU.64 R50, [R1+0x49d0] ;  /* 0x0049d00001327983 */ /* 0x001ee80000300a00 */
[----:B------:R0:W-:Y:S04]  /*62db0*/  STL.64 [R1+0x4948], R10 ;  /* 0x0049480a01007387 */ /* 0x0001e80000100a00 */
[----:B------:R-:W2:Y:S04]  /*62dc0*/  LDL.LU R8, [R1+0x380] ;  /* 0x0003800001087983 */ /* 0x000ea80000300800 */
[----:B------:R-:W2:Y:S04]  /*62dd0*/  LDL.LU R9, [R1+0x384] ;  /* 0x0003840001097983 */ /* 0x000ea80000300800 */
[----:B0-----:R-:W2:Y:S04]  /*62de0*/  LDL.LU R10, [R1+0x388] ;  /* 0x00038800010a7983 */ /* 0x001ea80000300800 */
[----:B------:R-:W2:Y:S01]  /*62df0*/  LDL.LU R11, [R1+0x38c] ;  /* 0x00038c00010b7983 */ /* 0x000ea20000300800 */
[----:B---3--:R-:W-:Y:S03]  /*62e00*/  HMMA.16816.F32.BF16 R4, R4, R50, R16 ;  /* 0x000000320404723c */ /* 0x008fe60000041810 */
        /* <DEDUP_REMOVED lines=9> */
[----:B--2---:R-:W-:Y:S04]  /*62ea0*/  STL.64 [R1+0x4958], R22 ;  /* 0x0049581601007387 */ /* 0x004fe80000100a00 */
[----:B------:R-:W-:Y:S01]  /*62eb0*/  STL.64 [R1+0x4950], R20 ;  /* 0x0049501401007387 */ /* 0x000fe20000100a00 */
[----:B---3--:R-:W-:-:S15]  /*62ec0*/  HMMA.16816.F32.BF16 R4, R16, R22, R4 ;  /* 0x000000161004723c */ /* 0x008fde0000041804 */
[----:B------:R-:W-:-:S04]  /*62ed0*/  NOP ;  /* 0x0000000000007918 */ /* 0x000fc80000000000 */
[----:B------:R-:W-:Y:S04]  /*62ee0*/  STL.64 [R1+0x390], R4 ;  /* 0x0003900401007387 */ /* 0x000fe80000100a00 */
[----:B------:R0:W-:Y:S02]  /*62ef0*/  STL.64 [R1+0x398], R6 ;  /* 0x0003980601007387 */ /* 0x0001e40000100a00 */
[----:B0-----:R-:W-:Y:S02]  /*62f00*/  HMMA.16816.F32.BF16 R4, R16, R26, R8 ;  /* 0x0000001a1004723c */ /* 0x001fe40000041808 */
[----:B------:R-:W-:Y:S04]  /*62f10*/  STL.64 [R1+0x4968], R26 ;  /* 0x0049681a01007387 */ /* 0x000fe80000100a00 */
[----:B------:R-:W-:-:S13]  /*62f20*/  STL.64 [R1+0x4960], R24 ;  /* 0x0049601801007387 */ /* 0x000fda0000100a00 */
[----:B------:R-:W-:Y:S04]  /*62f30*/  STL.64 [R1+0x380], R4 ;  /* 0x0003800401007387 */ /* 0x000fe80000100a00 */
[----:B------:R0:W-:Y:S04]  /*62f40*/  STL.64 [R1+0x388], R6 ;  /* 0x0003880601007387 */ /* 0x0001e80000100a00 */
[----:B------:R-:W2:Y:S01]  /*62f50*/  LDL.LU R8, [R1+0x340] ;  /* 0x0003400001087983 */ /* 0x000ea20000300800 */
[----:B0-----:R-:W-:-:S15]  /*62f60*/  HMMA.16816.F32.BF16 R4, R16, R30, R52 ;  /* 0x0000001e1004723c */ /* 0x001fde0000041834 */
[----:B------:R-:W-:-:S04]  /*62f70*/  NOP ;  /* 0x0000000000007918 */ /* 0x000fc80000000000 */
[----:B------:R-:W-:Y:S04]  /*62f80*/  STL.64 [R1+0x370], R4 ;  /* 0x0003700401007387 */ /* 0x000fe80000100a00 */
[----:B------:R0:W-:Y:S04]  /*62f90*/  STL.64 [R1+0x378], R6 ;  /* 0x0003780601007387 */ /* 0x0001e80000100a00 */
[----:B------:R-:W2:Y:S04]  /*62fa0*/  LDL.LU R9, [R1+0x344] ;  /* 0x0003440001097983 */ /* 0x000ea80000300800 */
[----:B------:R-:W2:Y:S01]  /*62fb0*/  LDL.LU R10, [R1+0x348] ;  /* 0x00034800010a7983 */ /* 0x000ea20000300800 */
[C---:B0-----:R-:W-:Y:S03]  /*62fc0*/  HMMA.16816.F32.BF16 R4, R16.reuse, R34, R56 ;  /* 0x000000221004723c */ /* 0x041fe60000041838 */
[----:B------:R-:W2:Y:S04]  /*62fd0*/  LDL.LU R11, [R1+0x34c] ;  /* 0x00034c00010b7983 */ /* 0x000ea80000300800 */
[----:B------:R-:W-:Y:S04]  /*62fe0*/  STL.64 [R1+0x4978], R30 ;  /* 0x0049781e01007387 */ /* 0x000fe80000100a00 */
[----:B----4-:R-:W-:Y:S08]  /*62ff0*/  STL.64 [R1+0x4970], R28 ;  /* 0x0049701c01007387 */ /* 0x010ff00000100a00 */
[----:B------:R-:W-:Y:S04]  /*63000*/  STL.64 [R1+0x360], R4 ;  /* 0x0003600401007387 */ /* 0x000fe80000100a00 */
[----:B------:R0:W-:Y:S04]  /*63010*/  STL.64 [R1+0x368], R6 ;  /* 0x0003680601007387 */ /* 0x0001e80000100a00 */
[----:B------:R-:W-:Y:S04]  /*63020*/  STL.64 [R1+0x4990], R34 ;  /* 0x0049902201007387 */ /* 0x000fe80000100a00 */
[----:B------:R-:W-:Y:S04]  /*63030*/  STL.64 [R1+0x4988], R32 ;  /* 0x0049882001007387 */ /* 0x000fe80000100a00 */
[----:B------:R-:W3:Y:S01]  /*63040*/  LDL.64 R54, [R1+0xb8] ;  /* 0x0000b80001367983 */ /* 0x000ee20000100a00 */
[----:B0-----:R-:W-:Y:S03]  /*63050*/  HMMA.16816.F32.BF16 R4, R16, R38, R12 ;  /* 0x000000261004723c */ /* 0x001fe6000004180c */
[----:B---3--:R0:W-:-:S15]  /*63060*/  STL.64 [R1+0x49a0], R54 ;  /* 0x0049a03601007387 */ /* 0x0081de0000100a00 */
[----:B------:R-:W-:Y:S01]  /*63070*/  NOP ;  /* 0x0000000000007918 */ /* 0x000fe20000000000 */
[----:B------:R-:W-:Y:S04]  /*63080*/  STL.64 [R1+0x350], R4 ;  /* 0x0003500401007387 */ /* 0x000fe80000100a00 */
[----:B------:R2:W-:Y:S04]  /*63090*/  STL.64 [R1+0x358], R6 ;  /* 0x0003580601007387 */ /* 0x0005e80000100a00 */
[----:B------:R-:W3:Y:S04]  /*630a0*/  LDL.LU R52, [R1+0x680] ;  /* 0x0006800001347983 */ /* 0x000ee80000300800 */
[----:B------:R-:W3:Y:S04]  /*630b0*/  LDL.LU R53, [R1+0x684] ;  /* 0x0006840001357983 */ /* 0x000ee80000300800 */
[----:B0-----:R-:W4:Y:S04]  /*630c0*/  LDL.LU R54, [R1+0x688] ;  /* 0x0006880001367983 */ /* 0x001f280000300800 */
[----:B------:R-:W4:Y:S04]  /*630d0*/  LDL.LU R55, [R1+0x68c] ;  /* 0x00068c0001377983 */ /* 0x000f280000300800 */
[----:B------:R-:W3:Y:S04]  /*630e0*/  LDL.LU R12, [R1+0x330] ;  /* 0x00033000010c7983 */ /* 0x000ee80000300800 */
[----:B------:R-:W3:Y:S04]  /*630f0*/  LDL.LU R13, [R1+0x334] ;  /* 0x00033400010d7983 */ /* 0x000ee80000300800 */
[----:B------:R-:W3:Y:S04]  /*63100*/  LDL.LU R14, [R1+0x338] ;  /* 0x00033800010e7983 */ /* 0x000ee80000300800 */
[----:B------:R-:W3:Y:S01]  /*63110*/  LDL.LU R15, [R1+0x33c] ;  /* 0x00033c00010f7983 */ /* 0x000ee20000300800 */
[----:B------:R-:W0:Y:S01]  /*63120*/  S2R R37, SR_TID.X ;  /* 0x0000000000257919 */ /* 0x000e220000002100 */
[----:B------:R-:W1:Y:S01]  /*63130*/  S2R R36, SR_TID.X ;  /* 0x0000000000247919 */ /* 0x000e620000002100 */
[----:B--2---:R-:W-:Y:S01]  /*63140*/  HMMA.16816.F32.BF16 R4, R16, R42, R8 ;  /* 0x0000002a1004723c */ /* 0x004fe20000041808 */
[----:B----4-:R-:W-:Y:S04]  /*63150*/  STL.64 [R1+0x49b8], R54 ;  /* 0x0049b83601007387 */ /* 0x010fe80000100a00 */
[----:B---3--:R2:W-:Y:S04]  /*63160*/  STL.64 [R1+0x49b0], R52 ;  /* 0x0049b03401007387 */ /* 0x0085e80000100a00 */
[----:B--2---:R-:W2:Y:S04]  /*63170*/  LDL.LU R52, [R1+0x690] ;  /* 0x0006900001347983 */ /* 0x004ea80000300800 */
[----:B------:R-:W2:Y:S04]  /*63180*/  LDL.LU R53, [R1+0x694] ;  /* 0x0006940001357983 */ /* 0x000ea80000300800 */
[----:B------:R-:W2:Y:S04]  /*63190*/  LDL.LU R54, [R1+0x698] ;  /* 0x0006980001367983 */ /* 0x000ea80000300800 */
[----:B------:R-:W2:Y:S01]  /*631a0*/  LDL.LU R55, [R1+0x69c] ;  /* 0x00069c0001377983 */ /* 0x000ea20000300800 */
[----:B0-----:R-:W-:-:S03]  /*631b0*/  LOP3.LUT R37, R37, 0x7, RZ, 0xc0, !PT ;  /* 0x0000000725257812 */ /* 0x001fc600078ec0ff */
[----:B------:R-:W3:Y:S04]  /*631c0*/  LDL.LU R32, [R1+0x660] ;  /* 0x0006600001207983 */ /* 0x000ee80000300800 */
[----:B------:R-:W3:Y:S01]  /*631d0*/  LDL.LU R33, [R1+0x664] ;  /* 0x0006640001217983 */ /* 0x000ee20000300800 */
[----:B------:R-:W-:Y:S03]  /*631e0*/  HMMA.16816.F32.BF16 R12, R16, R46, R12 ;  /* 0x0000002e100c723c */ /* 0x000fe6000004180c */
[----:B------:R-:W3:Y:S04]  /*631f0*/  LDL.LU R34, [R1+0x668] ;  /* 0x0006680001227983 */ /* 0x000ee80000300800 */
[----:B------:R-:W3:Y:S04]  /*63200*/  LDL.LU R35, [R1+0x66c] ;  /* 0x00066c0001237983 */ /* 0x000ee80000300800 */
[----:B------:R-:W4:Y:S01]  /*63210*/  LDL.LU R48, [R1+0x620] ;  /* 0x0006200001307983 */ /* 0x000f220000300800 */
[----:B------:R-:W-:-:S03]  /*63220*/  IMAD R37, R37, 0x110, RZ ;  /* 0x0000011025257824 */ /* 0x000fc600078e02ff */
[----:B------:R0:W-:Y:S01]  /*63230*/  STL.64 [R1+0x340], R4 ;  /* 0x0003400401007387 */ /* 0x0001e20000100a00 */
[----:B-1----:R-:W-:-:S03]  /*63240*/  IMAD.SHL.U32 R41, R36, 0x2, RZ ;  /* 0x0000000224297824 */ /* 0x002fc600078e00ff */
[----:B------:R1:W-:Y:S04]  /*63250*/  STL.64 [R1+0x348], R6 ;  /* 0x0003480601007387 */ /* 0x0003e80000100a00 */
[----:B------:R-:W4:Y:S04]  /*63260*/  LDL.LU R49, [R1+0x624] ;  /* 0x0006240001317983 */ /* 0x000f280000300800 */
[----:B------:R-:W4:Y:S01]  /*63270*/  LDL.LU R50, [R1+0x628] ;  /* 0x0006280001327983 */ /* 0x000f220000300800 */
[----:B------:R-:W-:-:S03]  /*63280*/  IMAD.SHL.U32 R36, R36, 0x80, RZ ;  /* 0x0000008024247824 */ /* 0x000fc600078e00ff */
[----:B------:R-:W4:Y:S01]  /*63290*/  LDL.LU R51, [R1+0x62c] ;  /* 0x00062c0001337983 */ /* 0x000f220000300800 */
[----:B------:R-:W-:-:S03]  /*632a0*/  LOP3.LUT R37, R37, 0x10, R41, 0x78, !PT ;  /* 0x0000001025257812 */ /* 0x000fc600078e7829 */
[----:B------:R-:W3:Y:S04]  /*632b0*/  LDL.LU R28, [R1+0x640] ;  /* 0x00064000011c7983 */ /* 0x000ee80000300800 */
[----:B------:R-:W3:Y:S04]  /*632c0*/  LDL.LU R29, [R1+0x644] ;  /* 0x00064400011d7983 */ /* 0x000ee80000300800 */
[----:B------:R-:W3:Y:S04]  /*632d0*/  LDL.LU R30, [R1+0x648] ;  /* 0x00064800011e7983 */ /* 0x000ee80000300800 */
[----:B------:R-:W3:Y:S01]  /*632e0*/  LDL.LU R31, [R1+0x64c] ;  /* 0x00064c00011f7983 */ /* 0x000ee20000300800 */
[----:B------:R-:W-:-:S03]  /*632f0*/  LOP3.LUT R37, R37, 0x800, R36, 0xf8, !PT ;  /* 0x0000080025257812 */ /* 0x000fc600078ef824 */
[----:B------:R-:W3:Y:S04]  /*63300*/  LDL.64 R26, [R1+0x88] ;  /* 0x00008800011a7983 */ /* 0x000ee80000100a00 */
[----:B------:R-:W3:Y:S04]  /*63310*/  LDL.LU R20, [R1+0x630] ;  /* 0x0006300001147983 */ /* 0x000ee80000300800 */
[----:B------:R-:W3:Y:S04]  /*63320*/  LDL.LU R21, [R1+0x634] ;  /* 0x0006340001157983 */ /* 0x000ee80000300800 */
[----:B------:R-:W3:Y:S01]  /*63330*/  LDL.LU R22, [R1+0x638] ;  /* 0x0006380001167983 */ /* 0x000ee20000300800 */
[----:B------:R-:W-:-:S03]  /*63340*/  LOP3.LUT R37, R37, 0x60, RZ, 0x3c, !PT ;  /* 0x0000006025257812 */ /* 0x000fc600078e3cff */
[----:B------:R-:W3:Y:S04]  /*63350*/  LDL.LU R23, [R1+0x63c] ;  /* 0x00063c0001177983 */ /* 0x000ee80000300800 */
[----:B------:R-:W3:Y:S04]  /*63360*/  LDL.64 R10, [R1+0x78] ;  /* 0x00007800010a7983 */ /* 0x000ee80000100a00 */
[----:B0-----:R-:W3:Y:S04]  /*63370*/  LDL.LU R4, [R1+0x320] ;  /* 0x0003200001047983 */ /* 0x001ee80000300800 */
[----:B------:R-:W3:Y:S04]  /*63380*/  LDL.LU R5, [R1+0x324] ;  /* 0x0003240001057983 */ /* 0x000ee80000300800 */
[----:B-1----:R-:W3:Y:S04]  /*63390*/  LDL.LU R6, [R1+0x328] ;  /* 0x0003280001067983 */ /* 0x002ee80000300800 */
[----:B------:R-:W3:Y:S04]  /*633a0*/  LDL.LU R7, [R1+0x32c] ;  /* 0x00032c0001077983 */ /* 0x000ee80000300800 */
[----:B------:R-:W-:Y:S04]  /*633b0*/  STL.64 [R1+0x330], R12 ;  /* 0x0003300c01007387 */ /* 0x000fe80000100a00 */
[----:B------:R-:W-:Y:S04]  /*633c0*/  STL.64 [R1+0x338], R14 ;  /* 0x0003380e01007387 */ /* 0x000fe80000100a00 */
[----:B------:R-:W0:Y:S01]  /*633d0*/  LDSM.16.MT88.4 R12, [R37+UR5+0x3000] ;  /* 0x00300005250c783b */ /* 0x000e220008004200 */
[----:B------:R-:W-:-:S02]  /*633e0*/  IMAD.MOV.U32 R58, RZ, RZ, R2 ;  /* 0x000000ffff3a7224 */ /* 0x000fc400078e0002 */
[----:B------:R-:W-:Y:S01]  /*633f0*/  IMAD.MOV.U32 R59, RZ, RZ, R0 ;  /* 0x000000ffff3b7224 */ /* 0x000fe200078e0000 */
[----:B0-----:R-:W-:Y:S04]  /*63400*/  STL.64 [R1+0x48c8], R14 ;  /* 0x0048c80e01007387 */ /* 0x001fe80000100a00 */
[----:B------:R0:W-:Y:S04]  /*63410*/  STL.64 [R1+0x48c0], R12 ;  /* 0x0048c00c01007387 */ /* 0x0001e80000100a00 */
[----:B0-----:R-:W3:Y:S04]  /*63420*/  LDL.LU R12, [R1+0x670] ;  /* 0x00067000010c7983 */ /* 0x001ee80000300800 */
[----:B------:R-:W3:Y:S04]  /*63430*/  LDL.LU R13, [R1+0x674] ;  /* 0x00067400010d7983 */ /* 0x000ee80000300800 */
[----:B------:R-:W3:Y:S04]  /*63440*/  LDL.LU R14, [R1+0x678] ;  /* 0x00067800010e7983 */ /* 0x000ee80000300800 */
[----:B------:R-:W3:Y:S01]  /*63450*/  LDL.LU R15, [R1+0x67c] ;  /* 0x00067c00010f7983 */ /* 0x000ee20000300800 */
[----:B--2---:R-:W-:Y:S03]  /*63460*/  HMMA.16816.F32.BF16 R56, R16, R58, R52 ;  /* 0x0000003a1038723c */ /* 0x004fe60000041834 */
[----:B------:R-:W2:Y:S04]  /*63470*/  LDL.LU.64 R54, [R1+0x49b8] ;  /* 0x0049b80001367983 */ /* 0x000ea80000300a00 */
[----:B------:R-:W2:-:S12]  /*63480*/  LDL.LU.64 R52, [R1+0x49b0] ;  /* 0x0049b00001347983 */ /* 0x000e980000300a00 */
[----:B------:R-:W-:Y:S04]  /*63490*/  STL.64 [R1+0x690], R56 ;  /* 0x0006903801007387 */ /* 0x000fe80000100a00 */
[----:B------:R0:W-:Y:S04]  /*634a0*/  STL.64 [R1+0x698], R58 ;  /* 0x0006983a01007387 */ /* 0x0001e80000100a00 */
[----:B0-----:R-:W2:Y:S02]  /*634b0*/  LDL.LU.64 R58, [R1+0x49a8] ;  /* 0x0049a800013a7983 */ /* 0x001ea40000300a00 */
[----:B--2---:R-:W-:-:S15]  /*634c0*/  HMMA.16816.F32.BF16 R52, R16, R58, R52 ;  /* 0x0000003a1034723c */ /* 0x004fde0000041834 */
[----:B------:R-:W-:-:S04]  /*634d0*/  NOP ;  /* 0x0000000000007918 */ /* 0x000fc80000000000 */
[----:B------:R-:W-:Y:S04]  /*634e0*/  STL.64 [R1+0x680], R52 ;  /* 0x0006803401007387 */ /* 0x000fe80000100a00 */
[----:B------:R0:W-:Y:S04]  /*634f0*/  STL.64 [R1+0x688], R54 ;  /* 0x0006883601007387 */ /* 0x0001e80000100a00 */
[----:B0-----:R-:W3:Y:S04]  /*63500*/  LDL.LU.64 R54, [R1+0x49a0] ;  /* 0x0049a00001367983 */ /* 0x001ee80000300a00 */
[----:B------:R0:W-:Y:S04]  /*63510*/  STL.64 [R1+0x4918], R58 ;  /* 0x0049183a01007387 */ /* 0x0001e80000100a00 */
[----:B0-----:R-:W2:Y:S01]  /*63520*/  LDL.64 R58, [R1+0x98] ;  /* 0x00009800013a7983 */ /* 0x001ea20000100a00 */
[----:B---3--:R-:W-:Y:S01]  /*63530*/  HMMA.16816.F32.BF16 R12, R16, R54, R12 ;  /* 0x00000036100c723c */ /* 0x008fe2000004180c */
[----:B------:R-:W-:-:S15]  /*63540*/  IMAD.MOV.U32 R3, RZ, RZ, R55 ;  /* 0x000000ffff037224 */ /* 0x000fde00078e0037 */
[----:B------:R-:W-:-:S03]  /*63550*/  NOP ;  /* 0x0000000000007918 */ /* 0x000fc60000000000 */
[----:B------:R0:W-:Y:S04]  /*63560*/  STL.64 [R1+0x670], R12 ;  /* 0x0006700c01007387 */ /* 0x0001e80000100a00 */
[----:B------:R-:W-:Y:S01]  /*63570*/  STL.64 [R1+0x678], R14 ;  /* 0x0006780e01007387 */ /* 0x000fe20000100a00 */
[----:B0-----:R-:W-:-:S03]  /*63580*/  IMAD.MOV.U32 R12, RZ, RZ, R54 ;  /* 0x000000ffff0c7224 */ /* 0x001fc600078e0036 */
[----:B------:R-:W3:Y:S02]  /*63590*/  LDL.LU.64 R54, [R1+0x4998] ;  /* 0x0049980001367983 */ /* 0x000ee40000300a00 */
[----:B---3--:R-:W-:-:S15]  /*635a0*/  HMMA.16816.F32.BF16 R32, R16, R54, R32 ;  /* 0x000000361020723c */ /* 0x008fde0000041820 */
[----:B------:R-:W-:-:S04]  /*635b0*/  NOP ;  /* 0x0000000000007918 */ /* 0x000fc80000000000 */
[----:B------:R-:W-:Y:S04]  /*635c0*/  STL.64 [R1+0x660], R32 ;  /* 0x0006602001007387 */ /* 0x000fe80000100a00 */
[----:B------:R0:W-:Y:S04]  /*635d0*/  STL.64 [R1+0x668], R34 ;  /* 0x0006682201007387 */ /* 0x0001e80000100a00 */
[----:B0-----:R-:W3:Y:S04]  /*635e0*/  LDL.LU.64 R34, [R1+0x4990] ;  /* 0x0049900001227983 */ /* 0x001ee80000300a00 */
[----:B------:R-:W3:Y:S04]  /*635f0*/  LDL.LU.64 R32, [R1+0x4988] ;  /* 0x0049880001207983 */ /* 0x000ee80000300a00 */
[----:B------:R0:W-:Y:S04]  /*63600*/  STL.64 [R1+0x4908], R54 ;  /* 0x0049083601007387 */ /* 0x0001e80000100a00 */
[----:B------:R-:W3:Y:S04]  /*63610*/  LDL.LU R52, [R1+0x650] ;  /* 0x0006500001347983 */ /* 0x000ee80000300800 */
[----:B------:R-:W3:Y:S04]  /*63620*/  LDL.LU R53, [R1+0x654] ;  /* 0x0006540001357983 */ /* 0x000ee80000300800 */
[----:B0-----:R-:W3:Y:S04]  /*63630*/  LDL.LU R54, [R1+0x658] ;  /* 0x0006580001367983 */ /* 0x001ee80000300800 */
[----:B------:R-:W3:Y:S01]  /*63640*/  LDL.LU R55, [R1+0x65c] ;  /* 0x00065c0001377983 */ /* 0x000ee20000300800 */
[C---:B------:R-:W-:Y:S08]  /*63650*/  HMMA.16816.F32.BF16 R28, R16.reuse, R26, R28 ;  /* 0x0000001a101c723c */ /* 0x040ff0000004181c */
[----:B------:R-:W-:Y:S01]  /*63660*/  HMMA.16816.F32.BF16 R20, R16, R10, R20 ;  /* 0x0000000a1014723c */ /* 0x000fe20000041814 */
[----:B--2---:R-:W-:-:S02]  /*63670*/  IMAD.MOV.U32 R2, RZ, RZ, R58 ;  /* 0x000000ffff027224 */ /* 0x004fc400078e003a */
[----:B------:R-:W-:Y:S02]  /*63680*/  IMAD.MOV.U32 R0, RZ, RZ, R59 ;  /* 0x000000ffff007224 */ /* 0x000fe400078e003b */
[----:B------:R-:W-:Y:S02]  /*63690*/  IMAD.MOV.U32 R14, RZ, RZ, R26 ;  /* 0x000000ffff0e7224 */ /* 0x000fe400078e001a */
[----:B------:R-:W-:Y:S02]  /*636a0*/  IMAD.MOV.U32 R13, RZ, RZ, R27 ;  /* 0x000000ffff0d7224 */ /* 0x000fe400078e001b */
[----:B------:R-:W-:Y:S02]  /*636b0*/  IMAD.MOV.U32 R36, RZ, RZ, R10 ;  /* 0x000000ffff247224 */ /* 0x000fe400078e000a */
[----:B------:R-:W-:Y:S01]  /*636c0*/  IMAD.MOV.U32 R15, RZ, RZ, R11 ;  /* 0x000000ffff0f7224 */ /* 0x000fe200078e000b */
[----:B---3--:R-:W-:Y:S01]  /*636d0*/  HMMA.16816.F32.BF16 R52, R16, R58, R52 ;  /* 0x0000003a1034723c */ /* 0x008fe20000041834 */
[----:B------:R-:W-:-:S15]  /*636e0*/  IMAD.MOV.U32 R59, RZ, RZ, R61 ;  /* 0x000000ffff3b7224 */ /* 0x000fde00078e003d */
[----:B------:R-:W-:-:S03]  /*636f0*/  NOP ;  /* 0x0000000000007918 */ /* 0x000fc60000000000 */
[----:B------:R0:W-:Y:S04]  /*63700*/  STL.64 [R1+0x650], R52 ;  /* 0x0006503401007387 */ /* 0x0001e80000100a00 */
[----:B------:R1:W-:Y:S04]  /*63710*/  STL.64 [R1+0x658], R54 ;  /* 0x0006583601007387 */ /* 0x0003e80000100a00 */
[----:B0-----:R-:W2:Y:S04]  /*63720*/  LDL.LU R52, [R1+0x540] ;  /* 0x0005400001347983 */ /* 0x001ea80000300800 */
[----:B------:R-:W2:Y:S04]  /*63730*/  LDL.LU R53, [R1+0x544] ;  /* 0x0005440001357983 */ /* 0x000ea80000300800 */
[----:B-1----:R-:W2:Y:S04]  /*63740*/  LDL.LU R54, [R1+0x548] ;  /* 0x0005480001367983 */ /* 0x002ea80000300800 */
[----:B------:R-:W2:Y:S04]  /*63750*/  LDL.LU R55, [R1+0x54c] ;  /* 0x00054c0001377983 */ /* 0x000ea80000300800 */
[----:B------:R-:W3:Y:S04]  /*63760*/  LDL.LU R56, [R1+0x530] ;  /* 0x0005300001387983 */ /* 0x000ee80000300800 */
[----:B------:R-:W3:Y:S04]  /*63770*/  LDL.LU R57, [R1+0x534] ;  /* 0x0005340001397983 */ /* 0x000ee80000300800 */
[----:B------:R-:W3:Y:S04]  /*63780*/  LDL.LU R58, [R1+0x538] ;  /* 0x00053800013a7983 */ /* 0x000ee80000300800 */
[----:B------:R-:W2:Y:S04]  /*63790*/  LDL.LU R61, [R1+0x4980] ;  /* 0x00498000013d7983 */ /* 0x000ea80000300800 */
        /* <DEDUP_REMOVED lines=9> */
[----:B------:R-:W2:Y:S04]  /*63830*/  LDL.LU.64 R20, [R1+0x4950] ;  /* 0x0049500001147983 */ /* 0x000ea80000300a00 */
[----:B------:R-:W4:Y:S02]  /*63840*/  LDL.LU.64 R10, [R1+0x4948] ;  /* 0x00494800010a7983 */ /* 0x000f240000300a00 */
[----:B----4-:R-:W-:Y:S02]  /*63850*/  HMMA.16816.F32.BF16 R8, R16, R10, R48 ;  /* 0x0000000a1008723c */ /* 0x010fe40000041830 */
[----:B------:R-:W4:-:S15]  /*63860*/  LDL.LU.64 R50, [R1+0x4940] ;  /* 0x0049400001327983 */ /* 0x000f1e0000300a00 */
[----:B------:R-:W-:Y:S02]  /*63870*/  NOP ;  /* 0x0000000000007918 */ /* 0x000fe40000000000 */
[----:B------:R-:W-:Y:S04]  /*63880*/  STL.64 [R1+0x620], R8 ;  /* 0x0006200801007387 */ /* 0x000fe80000100a00 */
[----:B------:R0:W-:Y:S04]  /*63890*/  STL.64 [R1+0x628], R10 ;  /* 0x0006280a01007387 */ /* 0x0001e80000100a00 */
[----:B0-----:R-:W3:Y:S04]  /*638a0*/  LDL.LU.64 R10, [R1+0x4938] ;  /* 0x00493800010a7983 */ /* 0x001ee80000300a00 */
[----:B------:R-:W3:Y:S01]  /*638b0*/  LDL.LU.64 R8, [R1+0x4930] ;  /* 0x0049300001087983 */ /* 0x000ee20000300a00 */
[----:B----4-:R-:W-:Y:S03]  /*638c0*/  HMMA.16816.F32.BF16 R4, R16, R50, R4 ;  /* 0x000000321004723c */ /* 0x010fe60000041804 */
[----:B------:R2:W-:Y:S04]  /*638d0*/  STL.64 [R1+0x48d0], R50 ;  /* 0x0048d03201007387 */ /* 0x0005e80000100a00 */
[----:B------:R-:W4:Y:S01]  /*638e0*/  LDL.LU R48, [R1+0x550] ;  /* 0x0005500001307983 */ /* 0x000f220000300800 */
[----:B--2---:R-:W-:-:S11]  /*638f0*/  IMAD.MOV.U32 R51, RZ, RZ, R61 ;  /* 0x000000ffff337224 */ /* 0x004fd600078e003d */
[----:B------:R-:W-:Y:S04]  /*63900*/  STL.64 [R1+0x320], R4 ;  /* 0x0003200401007387 */ /* 0x000fe80000100a00 */
[----:B------:R-:W-:Y:S04]  /*63910*/  STL.64 [R1+0x328], R6 ;  /* 0x0003280601007387 */ /* 0x000fe80000100a00 */
[----:B------:R-:W4:Y:S04]  /*63920*/  LDL.LU R49, [R1+0x554] ;  /* 0x0005540001317983 */ /* 0x000f280000300800 */
[----:B------:R-:W4:Y:S04]  /*63930*/  LDL.LU R50, [R1+0x558] ;  /* 0x0005580001327983 */ /* 0x000f280000300800 */
[----:B------:R-:W2:Y:S04]  /*63940*/  LDL.LU R61, [R1+0x4928] ;  /* 0x00492800013d7983 */ /* 0x000ea80000300800 */
[----:B------:R-:W2:Y:S04]  /*63950*/  LDL.LU.64 R18, [R1+0xd8] ;  /* 0x0000d80001127983 */ /* 0x000ea80000300a00 */
[----:B------:R-:W0:Y:S04]  /*63960*/  LDSM.16.MT88.4 R4, [R37+UR5+0x3080] ;  /* 0x003080052504783b */ /* 0x000e280008004200 */
[----:B--2---:R1:W-:Y:S04]  /*63970*/  STL.64 [R1+0x4920], R18 ;  /* 0x0049201201007387 */ /* 0x0043e80000100a00 */
[----:B------:R-:W2:Y:S04]  /*63980*/  LDL.LU R16, [R1+0x560] ;  /* 0x0005600001107983 */ /* 0x000ea80000300800 */
[----:B------:R-:W2:Y:S04]  /*63990*/  LDL.LU R17, [R1+0x564] ;  /* 0x0005640001117983 */ /* 0x000ea80000300800 */
[----:B-1----:R-:W2:Y:S04]  /*639a0*/  LDL.LU R18, [R1+0x568] ;  /* 0x0005680001127983 */ /* 0x002ea80000300800 */
[----:B------:R-:W2:Y:S04]  /*639b0*/  LDL.LU R19, [R1+0x56c] ;  /* 0x00056c0001137983 */ /* 0x000ea80000300800 */
[----:B0-----:R0:W-:Y:S04]  /*639c0*/  STL.64 [R1+0x47f0], R6 ;  /* 0x0047f00601007387 */ /* 0x0011e80000100a00 */
[----:B------:R1:W-:Y:S04]  /*639d0*/  STL.64 [R1+0x47e8], R4 ;  /* 0x0047e80401007387 */ /* 0x0003e80000100a00 */
[----:B0-----:R-:W2:Y:S04]  /*639e0*/  LDL.LU.64 R6, [R1+0x68] ;  /* 0x0000680001067983 */ /* 0x001ea80000300a00 */
[----:B--2---:R0:W-:Y:S04]  /*639f0*/  STL.64 [R1+0x48d8], R6 ;  /* 0x0048d80601007387 */ /* 0x0041e80000100a00 */
[----:B-1----:R-:W3:Y:S04]  /*63a00*/  LDL.LU R4, [R1+0x570] ;  /* 0x0005700001047983 */ /* 0x002ee80000300800 */
[----:B------:R-:W3:Y:S04]  /*63a10*/  LDL.LU R5, [R1+0x574] ;  /* 0x0005740001057983 */ /* 0x000ee80000300800 */
[----:B0-----:R-:W3:Y:S01]  /*63a20*/  LDL.LU R6, [R1+0x578] ;  /* 0x0005780001067983 */ /* 0x001ee20000300800 */
[----:B------:R-:W-:-:S03]  /*63a30*/  IMAD.MOV.U32 R7, RZ, RZ, R61 ;  /* 0x000000ffff077224 */ /* 0x000fc600078e003d */
[----:B------:R-:W-:Y:S04]  /*63a40*/  STL.64 [R1+0x48e8], R22 ;  /* 0x0048e81601007387 */ /* 0x000fe80000100a00 */
[----:B------:R-:W-:Y:S01]  /*63a50*/  STL.64 [R1+0x48e0], R20 ;  /* 0x0048e01401007387 */ /* 0x000fe20000100a00 */
[----:B---3--:R-:W-:-:S15]  /*63a60*/  HMMA.16816.F32.BF16 R4, R8, R22, R4 ;  /* 0x000000160804723c */ /* 0x008fde0000041804 */
[----:B------:R-:W-:-:S04]  /*63a70*/  NOP ;  /* 0x0000000000007918 */ /* 0x000fc80000000000 */
[----:B------:R-:W-:Y:S04]  /*63a80*/  STL.64 [R1+0x570], R4 ;  /* 0x0005700401007387 */ /* 0x000fe80000100a00 */
[----:B------:R0:W-:Y:S02]  /*63a90*/  STL.64 [R1+0x578], R6 ;  /* 0x0005780601007387 */ /* 0x0001e40000100a00 */
[----:B0-----:R-:W-:-:S15]  /*63aa0*/  HMMA.16816.F32.BF16 R4, R8, R26, R16 ;  /* 0x0000001a0804723c */ /* 0x001fde0000041810 */
[----:B------:R-:W-:-:S04]  /*63ab0*/  NOP ;  /* 0x0000000000007918 */ /* 0x000fc80000000000 */
[----:B------:R-:W-:Y:S01]  /*63ac0*/  STL.64 [R1+0x560], R4 ;  /* 0x0005600401007387 */ /* 0x000fe20000100a00 */
[----:B------:R-:W-:-:S03]  /*63ad0*/  IMAD.MOV.U32 R61, RZ, RZ, R7 ;  /* 0x000000ffff3d7224 */ /* 0x000fc600078e0007 */
        /* <DEDUP_REMOVED lines=15> */
[----:B------:R-:W-:Y:S02]  /*63bd0*/  IMAD.MOV.U32 R34, RZ, RZ, R36 ;  /* 0x000000ffff227224 */ /* 0x000fe400078e0024 */
[----:B------:R-:W-:Y:S01]  /*63be0*/  IMAD.MOV.U32 R35, RZ, RZ, R15 ;  /* 0x000000ffff237224 */ /* 0x000fe200078e000f */
[----:B------:R-:W-:Y:S01]  /*63bf0*/  STL.64 [R1+0x48f0], R38 ;  /* 0x0048f02601007387 */ /* 0x000fe20000100a00 */
[----:B------:R-:W-:-:S02]  /*63c00*/  IMAD.MOV.U32 R30, RZ, RZ, R12 ;  /* 0x000000ffff1e7224 */ /* 0x000fc400078e000c */
[----:B------:R-:W-:-:S12]  /*63c10*/  IMAD.MOV.U32 R31, RZ, RZ, R3 ;  /* 0x000000ffff1f7224 */ /* 0x000fd800078e0003 */
[----:B------:R-:W-:Y:S04]  /*63c20*/  STL.64 [R1+0x530], R4 ;  /* 0x0005300401007387 */ /* 0x000fe80000100a00 */
[----:B------:R-:W-:Y:S04]  /*63c30*/  STL.64 [R1+0x538], R6 ;  /* 0x0005380601007387 */ /* 0x000fe80000100a00 */
[----:B------:R-:W-:Y:S04]  /*63c40*/  STL.64 [R1+0x48f8], R34 ;  /* 0x0048f82201007387 */ /* 0x000fe80000100a00 */
[----:B------:R0:W-:Y:S04]  /*63c50*/  STL.64 [R1+0x4910], R30 ;  /* 0x0049101e01007387 */ /* 0x0001e80000100a00 */
[----:B------:R-:W2:Y:S04]  /*63c60*/  LDL.LU R52, [R1+0x4e0] ;  /* 0x0004e00001347983 */ /* 0x000ea80000300800 */
[----:B------:R-:W2:Y:S04]  /*63c70*/  LDL.LU R53, [R1+0x4e4] ;  /* 0x0004e40001357983 */ /* 0x000ea80000300800 */
[----:B------:R-:W2:Y:S04]  /*63c80*/  LDL.LU R54, [R1+0x4e8] ;  /* 0x0004e80001367983 */ /* 0x000ea80000300800 */
[----:B------:R-:W2:Y:S04]  /*63c90*/  LDL.LU R55, [R1+0x4ec] ;  /* 0x0004ec0001377983 */ /* 0x000ea80000300800 */
[----:B------:R-:W3:Y:S01]  /*63ca0*/  LDL.LU R28, [R1+0x4f0] ;  /* 0x0004f000011c7983 */ /* 0x000ee20000300800 */
[----:B------:R-:W-:-:S03]  /*63cb0*/  IMAD.MOV.U32 R23, RZ, RZ, R13 ;  /* 0x000000ffff177224 */ /* 0x000fc600078e000d */
[----:B------:R-:W3:Y:S01]  /*63cc0*/  LDL.LU R29, [R1+0x4f4] ;  /* 0x0004f400011d7983 */ /* 0x000ee20000300800 */
[----:B------:R-:W-:-:S03]  /*63cd0*/  IMAD.MOV.U32 R22, RZ, RZ, R14 ;  /* 0x000000ffff167224 */ /* 0x000fc600078e000e */
[----:B0-----:R-:W3:Y:S04]  /*63ce0*/  LDL.LU R30, [R1+0x4f8] ;  /* 0x0004f800011e7983 */ /* 0x001ee80000300800 */
        /* <DEDUP_REMOVED lines=17> */
[----:B------:R0:W-:Y:S04]  /*63e00*/  STL.64 [R1+0x4900], R22 ;  /* 0x0049001601007387 */ /* 0x0001e80000100a00 */
        /* <DEDUP_REMOVED lines=16> */
[----:B----4-:R-:W-:-:S15]  /*63f10*/  HMMA.16816.F32.BF16 R12, R8, R42, R12 ;  /* 0x0000002a080c723c */ /* 0x010fde000004180c */
[----:B------:R-:W-:-:S04]  /*63f20*/  NOP ;  /* 0x0000000000007918 */ /* 0x000fc80000000000 */
[----:B------:R0:W-:Y:S01]  /*63f30*/  STL.64 [R1+0x520], R12 ;  /* 0x0005200c01007387 */ /* 0x0001e20000100a00 */
[----:B--2---:R-:W-:Y:S03]  /*63f40*/  HMMA.16816.F32.BF16 R16, R8, R46, R16 ;  /* 0x0000002e0810723c */ /* 0x004fe60000041810 */
[----:B------:R1:W-:Y:S01]  /*63f50*/  STL [R1+0x528], R14 ;  /* 0x0005280e01007387 */ /* 0x0003e20000100800 */
[----:B------:R-:W-:-:S03]  /*63f60*/  IMAD.MOV.U32 R61, RZ, RZ, R15 ;  /* 0x000000ffff3d7224 */ /* 0x000fc600078e000f */
[----:B0-----:R-:W2:Y:S04]  /*63f70*/  LDL.LU R12, [R1+0x50] ;  /* 0x00005000010c7983 */ /* 0x001ea80000300800 */
[----:B------:R-:W2:Y:S04]  /*63f80*/  LDL.LU R13, [R1+0x54] ;  /* 0x00005400010d7983 */ /* 0x000ea80000300800 */
[----:B-1----:R-:W2:Y:S04]  /*63f90*/  LDL.LU R14, [R1+0x58] ;  /* 0x00005800010e7983 */ /* 0x002ea80000300800 */
[----:B------:R-:W2:Y:S04]  /*63fa0*/  LDL.LU R15, [R1+0x5c] ;  /* 0x00005c00010f7983 */ /* 0x000ea80000300800 */
[----:B------:R-:W-:Y:S04]  /*63fb0*/  STL [R1+0x4578], R61 ;  /* 0x0045783d01007387 */ /* 0x000fe80000100800 */
[----:B------:R-:W-:Y:S04]  /*63fc0*/  STL.64 [R1+0x510], R16 ;  /* 0x0005101001007387 */ /* 0x000fe80000100a00 */
[----:B------:R0:W-:Y:S04]  /*63fd0*/  STL.64 [R1+0x518], R18 ;  /* 0x0005181201007387 */ /* 0x0001e80000100a00 */
[----:B0-----:R-:W4:Y:S02]  /*63fe0*/  LDL.LU.64 R18, [R1+0x4920] ;  /* 0x0049200001127983 */ /* 0x001f240000300a00 */
[----:B----4-:R-:W-:-:S15]  /*63ff0*/  HMMA.16816.F32.BF16 R56, R8, R18, R56 ;  /* 0x000000120838723c */ /* 0x010fde0000041838 */
[----:B------:R-:W-:-:S04]  /*64000*/  NOP ;  /* 0x0000000000007918 */ /* 0x000fc80000000000 */
[----:B------:R-:W-:Y:S04]  /*64010*/  STL.64 [R1+0x500], R56 ;  /* 0x0005003801007387 */ /* 0x000fe80000100a00 */
[----:B------:R0:W-:Y:S04]  /*64020*/  STL.64 [R1+0x508], R58 ;  /* 0x0005083a01007387 */ /* 0x0001e80000100a00 */
[----:B0-----:R-:W3:Y:S02]  /*64030*/  LDL.LU.64 R58, [R1+0x4918] ;  /* 0x00491800013a7983 */ /* 0x001ee40000300a00 */
[----:B---3--:R-:W-:-:S15]  /*64040*/  HMMA.16816.F32.BF16 R28, R8, R58, R28 ;  /* 0x0000003a081c723c */ /* 0x008fde000004181c */
[----:B------:R-:W-:-:S04]  /*64050*/  NOP ;  /* 0x0000000000007918 */ /* 0x000fc80000000000 */
[----:B------:R-:W-:Y:S04]  /*64060*/  STL.64 [R1+0x4f0], R28 ;  /* 0x0004f01c01007387 */ /* 0x000fe80000100a00 */
[----:B------:R0:W-:Y:S04]  /*64070*/  STL.64 [R1+0x4f8], R30 ;  /* 0x0004f81e01007387 */ /* 0x0001e80000100a00 */
[----:B0-----:R-:W3:Y:S02]  /*64080*/  LDL.LU.64 R30, [R1+0x4910] ;  /* 0x00491000011e7983 */ /* 0x001ee40000300a00 */
[----:B---3--:R-:W-:Y:S02]  /*64090*/  HMMA.16816.F32.BF16 R28, R8, R30, R52 ;  /* 0x0000001e081c723c */ /* 0x008fe40000041834 */
[----:B------:R-:W3:-:S15]  /*640a0*/  LDL.LU.64 R54, [R1+0x4908] ;  /* 0x0049080001367983 */ /* 0x000ede0000300a00 */
[----:B------:R-:W-:Y:S02]  /*640b0*/  NOP ;  /* 0x0000000000007918 */ /* 0x000fe40000000000 */
[----:B------:R-:W-:Y:S04]  /*640c0*/  STL.64 [R1+0x4e0], R28 ;  /* 0x0004e01c01007387 */ /* 0x000fe80000100a00 */
[----:B------:R3:W-:Y:S01]  /*640d0*/  STL.64 [R1+0x4e8], R30 ;  /* 0x0004e81e01007387 */ /* 0x0007e20000100a00 */
[----:B------:R-:W-:Y:S02]  /*640e0*/  IMAD.MOV.U32 R34, RZ, RZ, R2 ;  /* 0x000000ffff227224 */ /* 0x000fe400078e0002 */
[----:B------:R-:W-:-:S07]  /*640f0*/  IMAD.MOV.U32 R35, RZ, RZ, R0 ;  /* 0x000000ffff237224 */ /* 0x000fce00078e0000 */
[C---:B------:R-:W-:Y:S08]  /*64100*/  HMMA.16816.F32.BF16 R32, R8.reuse, R34, R20 ;  /* 0x000000220820723c */ /* 0x040ff00000041814 */
[----:B---3--:R-:W-:Y:S01]  /*64110*/  HMMA.16816.F32.BF16 R28, R8, R54, R24 ;  /* 0x00000036081c723c */ /* 0x008fe20000041818 */
[----:B------:R-:W3:-:S15]  /*64120*/  LDL.LU R24, [R1+0x310] ;  /* 0x0003100001187983 */ /* 0x000ede0000300800 */
[----:B------:R-:W-:-:S03]  /*64130*/  NOP ;  /* 0x0000000000007918 */ /* 0x000fc60000000000 */
[----:B------:R0:W-:Y:S04]  /*64140*/  STL.64 [R1+0x4d0], R28 ;  /* 0x0004d01c01007387 */ /* 0x0001e80000100a00 */
[----:B------:R1:W-:Y:S04]  /*64150*/  STL.64 [R1+0x4d8], R30 ;  /* 0x0004d81e01007387 */ /* 0x0003e80000100a00 */
        /* <DEDUP_REMOVED lines=15> */
[C---:B--2---:R-:W-:Y:S03]  /*64250*/  HMMA.16816.F32.BF16 R20, R8.reuse, R22, R36 ;  /* 0x000000160814723c */ /* 0x044fe60000041824 */
[----:B------:R-:W2:Y:S05]  /*64260*/  LDL.LU.64 R38, [R1+0x48f0] ;  /* 0x0048f00001267983 */ /* 0x000eaa0000300a00 */
[C---:B---3--:R-:W-:Y:S11]  /*64270*/  HMMA.16816.F32.BF16 R32, R8.reuse, R34, R4 ;  /* 0x000000220820723c */ /* 0x048ff60000041804 */
[----:B------:R-:W-:Y:S04]  /*64280*/  STL.64 [R1+0x4b0], R20 ;  /* 0x0004b01401007387 */ /* 0x000fe80000100a00 */
[----:B------:R0:W-:Y:S04]  /*64290*/  STL.64 [R1+0x4b8], R22 ;  /* 0x0004b81601007387 */ /* 0x0001e80000100a00 */
[----:B0-----:R-:W3:Y:S04]  /*642a0*/  LDL.LU.64 R22, [R1+0x48e8] ;  /* 0x0048e80001167983 */ /* 0x001ee80000300a00 */
[----:B------:R-:W2:Y:S04]  /*642b0*/  LDL.LU.64 R20, [R1+0x48e0] ;  /* 0x0048e00001147983 */ /* 0x000ea80000300a00 */
[----:B------:R-:W2:Y:S04]  /*642c0*/  LDL.LU.64 R6, [R1+0x48d8] ;  /* 0x0048d80001067983 */ /* 0x000ea80000300a00 */
[----:B------:R0:W-:Y:S04]  /*642d0*/  STL.64 [R1+0x4a0], R32 ;  /* 0x0004a02001007387 */ /* 0x0001e80000100a00 */
[----:B------:R1:W-:Y:S04]  /*642e0*/  STL.64 [R1+0x4a8], R34 ;  /* 0x0004a82201007387 */ /* 0x0003e80000100a00 */
[----:B0-----:R-:W3:Y:S04]  /*642f0*/  LDL.LU R32, [R1+0x2f0] ;  /* 0x0002f00001207983 */ /* 0x001ee80000300800 */
[----:B------:R-:W3:Y:S04]  /*64300*/  LDL.LU R33, [R1+0x2f4] ;  /* 0x0002f40001217983 */ /* 0x000ee80000300800 */
[----:B-1----:R-:W3:Y:S04]  /*64310*/  LDL.LU R34, [R1+0x2f8] ;  /* 0x0002f80001227983 */ /* 0x002ee80000300800 */
[----:B------:R-:W3:Y:S01]  /*64320*/  LDL.LU R35, [R1+0x2fc] ;  /* 0x0002fc0001237983 */ /* 0x000ee20000300800 */
        /* <DEDUP_REMOVED lines=10> */
[----:B--2---:R-:W-:Y:S03]  /*643d0*/  HMMA.16816.F32.BF16 R8, R8, R50, R12 ;  /* 0x000000320808723c */ /* 0x004fe6000004180c */
[----:B------:R-:W3:Y:S04]  /*643e0*/  LDL.LU.64 R14, [R1+0x48c8] ;  /* 0x0048c800010e7983 */ /* 0x000ee80000300a00 */
[----:B------:R-:W3:-:S12]  /*643f0*/  LDL.LU.64 R12, [R1+0x48c0] ;  /* 0x0048c000010c7983 */ /* 0x000ed80000300a00 */
        /* <DEDUP_REMOVED lines=39> */
[----:B0-----:R-:W2:Y:S04]  /*64670*/  LDL.LU.64 R34, [R1+0x4898] ;  /* 0x0048980001227983 */ /* 0x001ea80000300a00 */
[----:B------:R-:W3:Y:S04]  /*64680*/  LDL.LU.64 R32, [R1+0x4890] ;  /* 0x0048900001207983 */ /* 0x000ee80000300a00 */
[----:B------:R-:W-:Y:S04]  /*64690*/  STL.64 [R1+0x4830], R30 ;  /* 0x0048301e01007387 */ /* 0x000fe80000100a00 */
[----:B----4-:R-:W-:Y:S01]  /*646a0*/  STL.64 [R1+0x4828], R28 ;  /* 0x0048281c01007387 */ /* 0x010fe20000100a00 */
[C---:B------:R-:W-:Y:S08]  /*646b0*/  HMMA.16816.F32.BF16 R8, R12.reuse, R46, R8 ;  /* 0x0000002e0c08723c */ /* 0x040ff00000041808 */
[----:B------:R-:W-:Y:S01]  /*646c0*/  HMMA.16816.F32.BF16 R4, R12, R18, R4 ;  /* 0x000000120c04723c */ /* 0x000fe20000041804 */
[----:B------:R-:W-:-:S02]  /*646d0*/  IMAD.MOV.U32 R60, RZ, RZ, R19 ;  /* 0x000000ffff3c7224 */ /* 0x000fc400078e0013 */
[----:B------:R-:W-:-:S05]  /*646e0*/  IMAD.MOV.U32 R3, RZ, RZ, R18 ;  /* 0x000000ffff037224 */ /* 0x000fca00078e0012 */
[----:B--2---:R-:W-:Y:S01]  /*646f0*/  HMMA.16816.F32.BF16 R24, R12, R34, R24 ;  /* 0x000000220c18723c */ /* 0x004fe20000041818 */
[----:B------:R-:W-:Y:S04]  /*64700*/  STL.64 [R1+0x4840], R34 ;  /* 0x0048402201007387 */ /* 0x000fe80000100a00 */
[----:B---3--:R-:W-:-:S14]  /*64710*/  STL [R1+0x4838], R32 ;  /* 0x0048382001007387 */ /* 0x008fdc0000100800 */
[----:B------:R-:W-:Y:S04]  /*64720*/  STL.64 [R1+0x2e0], R24 ;  /* 0x0002e01801007387 */ /* 0x000fe80000100a00 */
[----:B------:R0:W-:Y:S02]  /*64730*/  STL.64 [R1+0x2e8], R26 ;  /* 0x0002e81a01007387 */ /* 0x0001e40000100a00 */
[C---:B0-----:R-:W-:Y:S08]  /*64740*/  HMMA.16816.F32.BF16 R24, R12.reuse, R38, R20 ;  /* 0x000000260c18723c */ /* 0x041ff00000041814 */
[C---:B------:R-:W-:Y:S01]  /*64750*/  HMMA.16816.F32.BF16 R20, R12.reuse, R42, R48 ;  /* 0x0000002a0c14723c */ /* 0x040fe20000041830 */
[----:B------:R-:W-:Y:S10]  /*64760*/  STL.64 [R1+0x4848], R38 ;  /* 0x0048482601007387 */ /* 0x000ff40000100a00 */
        /* <DEDUP_REMOVED lines=11> */
[----:B------:R-:W-:Y:S04]  /*64820*/  STL [R1+0x479c], R60 ;  /* 0x00479c3c01007387 */ /* 0x000fe80000100800 */
[----:B------:R-:W-:-:S13]  /*64830*/  STL [R1+0x4798], R3 ;  /* 0x0047980301007387 */ /* 0x000fda0000100800 */
[----:B------:R-:W-:Y:S04]  /*64840*/  STL.64 [R1+0x290], R4 ;  /* 0x0002900401007387 */ /* 0x000fe80000100a00 */
[----:B------:R-:W-:Y:S04]  /*64850*/  STL.64 [R1+0x298], R6 ;  /* 0x0002980601007387 */ /* 0x000fe80000100a00 */
[----:B------:R-:W2:Y:S04]  /*64860*/  LDL.LU R16, [R1] ;  /* 0x0000000001107983 */ /* 0x000ea80000300800 */
[----:B------:R-:W2:Y:S04]  /*64870*/  LDL.LU R17, [R1+0x4] ;  /* 0x0000040001117983 */ /* 0x000ea80000300800 */
[----:B------:R-:W3:Y:S01]  /*64880*/  LDL.LU R18, [R1+0x8] ;  /* 0x0000080001127983 */ /* 0x000ee20000300800 */
[----:B------:R-:W-:-:S05]  /*64890*/  IMAD.MOV.U32 R19, RZ, RZ, R33 ;  /* 0x000000ffff137224 */ /* 0x000fca00078e0021 */
[----:B---3--:R-:W-:Y:S04]  /*648a0*/  STL.64 [R1+0x4868], R18 ;  /* 0x0048681201007387 */ /* 0x008fe80000100a00 */
[----:B--2---:R-:W-:Y:S04]  /*648b0*/  STL.64 [R1+0x4860], R16 ;  /* 0x0048601001007387 */ /* 0x004fe80000100a00 */
[----:B------:R-:W2:Y:S04]  /*648c0*/  LDL.LU R8, [R1+0x10] ;  /* 0x0000100001087983 */ /* 0x000ea80000300800 */
[----:B------:R-:W2:Y:S04]  /*648d0*/  LDL.LU R9, [R1+0x14] ;  /* 0x0000140001097983 */ /* 0x000ea80000300800 */
[----:B------:R-:W3:Y:S04]  /*648e0*/  LDL.LU R10, [R1+0x18] ;  /* 0x00001800010a7983 */ /* 0x000ee80000300800 */
[----:B------:R-:W3:Y:S04]  /*648f0*/  LDL.LU R11, [R1+0x1c] ;  /* 0x00001c00010b7983 */ /* 0x000ee80000300800 */
[----:B---3--:R-:W-:Y:S04]  /*64900*/  STL.64 [R1+0x4878], R10 ;  /* 0x0048780a01007387 */ /* 0x008fe80000100a00 */
[----:B--2---:R-:W-:Y:S04]  /*64910*/  STL.64 [R1+0x4870], R8 ;  /* 0x0048700801007387 */ /* 0x004fe80000100a00 */
[----:B------:R-:W2:Y:S04]  /*64920*/  LDL.LU R20, [R1+0x240] ;  /* 0x0002400001147983 */ /* 0x000ea80000300800 */
[----:B------:R-:W2:Y:S04]  /*64930*/  LDL.LU R21, [R1+0x244] ;  /* 0x0002440001157983 */ /* 0x000ea80000300800 */
[----:B------:R-:W3:Y:S04]  /*64940*/  LDL.LU R22, [R1+0x248] ;  /* 0x0002480001167983 */ /* 0x000ee80000300800 */
[----:B------:R-:W3:Y:S04]  /*64950*/  LDL.LU R23, [R1+0x24c] ;  /* 0x00024c0001177983 */ /* 0x000ee80000300800 */
[----:B---3--:R-:W-:Y:S04]  /*64960*/  STL.64 [R1+0x4888], R22 ;  /* 0x0048881601007387 */ /* 0x008fe80000100a00 */
[----:B--2---:R0:W-:Y:S04]  /*64970*/  STL.64 [R1+0x4880], R20 ;  /* 0x0048801401007387 */ /* 0x0041e80000100a00 */
[----:B0-----:R-:W2:Y:S04]  /*64980*/  LDL.LU R20, [R1+0x280] ;  /* 0x0002800001147983 */ /* 0x001ea80000300800 */
[----:B------:R-:W2:Y:S04]  /*64990*/  LDL.LU R21, [R1+0x284] ;  /* 0x0002840001157983 */ /* 0x000ea80000300800 */
[----:B------:R-:W2:Y:S04]  /*649a0*/  LDL.LU R22, [R1+0x288] ;  /* 0x0002880001167983 */ /* 0x000ea80000300800 */
[----:B------:R-:W2:Y:S04]  /*649b0*/  LDL.LU R23, [R1+0x28c] ;  /* 0x00028c0001177983 */ /* 0x000ea80000300800 */
[----:B------:R-:W2:Y:S04]  /*649c0*/  LDL.LU.64 R10, [R1+0xb8] ;  /* 0x0000b800010a7983 */ /* 0x000ea80000300a00 */
[----:B------:R-:W3:Y:S04]  /*649d0*/  LDL.LU R16, [R1+0x270] ;  /* 0x0002700001107983 */ /* 0x000ee80000300800 */
[----:B------:R-:W3:Y:S04]  /*649e0*/  LDL.LU R17, [R1+0x274] ;  /* 0x0002740001117983 */ /* 0x000ee80000300800 */
[----:B------:R-:W3:Y:S04]  /*649f0*/  LDL.LU R18, [R1+0x278] ;  /* 0x0002780001127983 */ /* 0x000ee80000300800 */
[----:B------:R-:W3:Y:S04]  /*64a00*/  LDL.LU R19, [R1+0x27c] ;  /* 0x00027c0001137983 */ /* 0x000ee80000300800 */
[----:B------:R-:W3:Y:S04]  /*64a10*/  LDL.LU.64 R46, [R1+0xa8] ;  /* 0x0000a800012e7983 */ /* 0x000ee80000300a00 */
[----:B------:R-:W4:Y:S04]  /*64a20*/  LDL.LU R36, [R1+0x260] ;  /* 0x0002600001247983 */ /* 0x000f280000300800 */
[----:B------:R-:W4:Y:S04]  /*64a30*/  LDL.LU R37, [R1+0x264] ;  /* 0x0002640001257983 */ /* 0x000f280000300800 */
[----:B------:R-:W4:Y:S04]  /*64a40*/  LDL.LU R38, [R1+0x268] ;  /* 0x0002680001267983 */ /* 0x000f280000300800 */
[----:B------:R-:W4:Y:S04]  /*64a50*/  LDL.LU R39, [R1+0x26c] ;  /* 0x00026c0001277983 */ /* 0x000f280000300800 */
[----:B------:R-:W4:Y:S04]  /*64a60*/  LDL.LU.64 R34, [R1+0x98] ;  /* 0x0000980001227983 */ /* 0x000f280000300a00 */
[----:B------:R-:W4:Y:S04]  /*64a70*/  LDL.LU R28, [R1+0x250] ;  /* 0x00025000011c7983 */ /* 0x000f280000300800 */
[----:B------:R-:W4:Y:S04]  /*64a80*/  LDL.LU R29, [R1+0x254] ;  /* 0x00025400011d7983 */ /* 0x000f280000300800 */
[----:B------:R-:W4:Y:S04]  /*64a90*/  LDL.LU R30, [R1+0x258] ;  /* 0x00025800011e7983 */ /* 0x000f280000300800 */
[----:B------:R-:W4:Y:S04]  /*64aa0*/  LDL.LU R31, [R1+0x25c] ;  /* 0x00025c00011f7983 */ /* 0x000f280000300800 */
[----:B------:R-:W4:Y:S04]  /*64ab0*/  LDL.LU.64 R26, [R1+0x88] ;  /* 0x00008800011a7983 */ /* 0x000f280000300a00 */
[----:B------:R-:W4:Y:S04]  /*64ac0*/  LDL.LU.64 R6, [R1+0x78] ;  /* 0x0000780001067983 */ /* 0x000f280000300a00 */
        /* <DEDUP_REMOVED lines=14> */
[----:B------:R-:W-:Y:S04]  /*64bb0*/  STL [R1+0x47a4], R40 ;  /* 0x0047a42801007387 */ /* 0x000fe80000100800 */
[----:B------:R-:W-:Y:S01]  /*64bc0*/  STL [R1+0x47a0], R0 ;  /* 0x0047a00001007387 */ /* 0x000fe20000100800 */
[----:B--2---:R-:W-:-:S15]  /*64bd0*/  HMMA.16816.F32.BF16 R20, R12, R10, R20 ;  /* 0x0000000a0c14723c */ /* 0x004fde0000041814 */
[----:B------:R-:W-:-:S04]  /*64be0*/  NOP ;  /* 0x0000000000007918 */ /* 0x000fc80000000000 */
[----:B------:R-:W-:Y:S04]  /*64bf0*/  STL.64 [R1+0x280], R20 ;  /* 0x0002801401007387 */ /* 0x000fe80000100a00 */
[----:B------:R0:W-:Y:S04]  /*64c00*/  STL.64 [R1+0x288], R22 ;  /* 0x0002881601007387 */ /* 0x0001e80000100a00 */
[----:B0-----:R-:W2:Y:S04]  /*64c10*/  LDL.LU.64 R22, [R1+0x4888] ;  /* 0x0048880001167983 */ /* 0x001ea80000300a00 */
[----:B------:R-:W2:Y:S01]  /*64c20*/  LDL.LU.64 R20, [R1+0x4880] ;  /* 0x0048800001147983 */ /* 0x000ea20000300a00 */
[C---:B---3--:R-:W-:Y:S08]  /*64c30*/  HMMA.16816.F32.BF16 R16, R12.reuse, R46, R16 ;  /* 0x0000002e0c10723c */ /* 0x048ff00000041810 */
[----:B----4-:R-:W-:Y:S01]  /*64c40*/  HMMA.16816.F32.BF16 R36, R12, R34, R36 ;  /* 0x000000220c24723c */ /* 0x010fe20000041824 */
[----:B------:R-:W-:-:S02]  /*64c50*/  IMAD.MOV.U32 R2, RZ, RZ, R11 ;  /* 0x000000ffff027224 */ /* 0x000fc400078e000b */
[----:B------:R-:W-:-:S05]  /*64c60*/  IMAD.MOV.U32 R3, RZ, RZ, R10 ;  /* 0x000000ffff037224 */ /* 0x000fca00078e000a */
[----:B------:R-:W-:Y:S01]  /*64c70*/  HMMA.16816.F32.BF16 R28, R12, R26, R28 ;  /* 0x0000001a0c1c723c */ /* 0x000fe2000004181c */
[----:B------:R-:W3:Y:S04]  /*64c80*/  LDL.LU.64 R10, [R1+0x4878] ;  /* 0x00487800010a7983 */ /* 0x000ee80000300a00 */
[----:B------:R-:W3:Y:S04]  /*64c90*/  LDL.LU.64 R8, [R1+0x4870] ;  /* 0x0048700001087983 */ /* 0x000ee80000300a00 */
[----:B------:R-:W-:Y:S04]  /*64ca0*/  STL [R1+0x47ac], R2 ;  /* 0x0047ac0201007387 */ /* 0x000fe80000100800 */
[----:B------:R0:W-:Y:S01]  /*64cb0*/  STL [R1+0x47a8], R3 ;  /* 0x0047a80301007387 */ /* 0x0001e20000100800 */
[----:B------:R-:W-:-:S02]  /*64cc0*/  IMAD.MOV.U32 R60, RZ, RZ, R47 ;  /* 0x000000ffff3c7224 */ /* 0x000fc400078e002f */
[----:B------:R-:W-:Y:S02]  /*64cd0*/  IMAD.MOV.U32 R0, RZ, RZ, R46 ;  /* 0x000000ffff007224 */ /* 0x000fe400078e002e */
[----:B------:R-:W-:Y:S01]  /*64ce0*/  IMAD.MOV.U32 R40, RZ, RZ, R35 ;  /* 0x000000ffff287224 */ /* 0x000fe200078e0023 */
[----:B------:R-:W-:Y:S04]  /*64cf0*/  STL.64 [R1+0x270], R16 ;  /* 0x0002701001007387 */ /* 0x000fe80000100a00 */
[----:B------:R1:W-:Y:S01]  /*64d00*/  STL.64 [R1+0x278], R18 ;  /* 0x0002781201007387 */ /* 0x0003e20000100a00 */
[----:B0-----:R-:W-:-:S03]  /*64d10*/  IMAD.MOV.U32 R3, RZ, RZ, R34 ;  /* 0x000000ffff037224 */ /* 0x001fc600078e0022 */
[----:B-1----:R-:W4:Y:S04]  /*64d20*/  LDL.LU.64 R18, [R1+0x4868] ;  /* 0x0048680001127983 */ /* 0x002f280000300a00 */
[----:B------:R-:W4:Y:S04]  /*64d30*/  LDL.LU.64 R16, [R1+0x4860] ;  /* 0x0048600001107983 */ /* 0x000f280000300a00 */
[----:B------:R-:W3:Y:S04]  /*64d40*/  LDL.LU.64 R46, [R1+0x4858] ;  /* 0x00485800012e7983 */ /* 0x000ee80000300a00 */
[----:B------:R-:W3:Y:S04]  /*64d50*/  LDL.LU.64 R44, [R1+0x4850] ;  /* 0x00485000012c7983 */ /* 0x000ee80000300a00 */
[----:B------:R-:W-:Y:S04]  /*64d60*/  STL [R1+0x47b4], R60 ;  /* 0x0047b43c01007387 */ /* 0x000fe80000100800 */
[----:B------:R-:W-:Y:S04]  /*64d70*/  STL [R1+0x47b0], R0 ;  /* 0x0047b00001007387 */ /* 0x000fe80000100800 */
[----:B------:R-:W-:Y:S04]  /*64d80*/  STL.64 [R1+0x260], R36 ;  /* 0x0002602401007387 */ /* 0x000fe80000100a00 */
[----:B------:R0:W-:Y:S01]  /*64d90*/  STL.64 [R1+0x268], R38 ;  /* 0x0002682601007387 */ /* 0x0001e20000100a00 */
[----:B------:R-:W-:-:S03]  /*64da0*/  IMAD.MOV.U32 R2, RZ, RZ, R27 ;  /* 0x000000ffff027224 */ /* 0x000fc600078e001b */
[----:B0-----:R-:W3:Y:S04]  /*64db0*/  LDL.LU.64 R38, [R1+0x4848] ;  /* 0x0048480001267983 */ /* 0x001ee80000300a00 */
[----:B------:R-:W4:Y:S04]  /*64dc0*/  LDL.LU.64 R34, [R1+0x4840] ;  /* 0x0048400001227983 */ /* 0x000f280000300a00 */
[----:B------:R-:W3:Y:S04]  /*64dd0*/  LDL.LU R32, [R1+0x4838] ;  /* 0x0048380001207983 */ /* 0x000ee80000300800 */
[----:B------:R-:W-:Y:S04]  /*64de0*/  STL [R1+0x47bc], R40 ;  /* 0x0047bc2801007387 */ /* 0x000fe80000100800 */
[----:B------:R-:W-:Y:S04]  /*64df0*/  STL [R1+0x47b8], R3 ;  /* 0x0047b80301007387 */ /* 0x000fe80000100800 */
[----:B------:R-:W-:Y:S04]  /*64e00*/  STL.64 [R1+0x250], R28 ;  /* 0x0002501c01007387 */ /* 0x000fe80000100a00 */
[----:B------:R0:W-:Y:S01]  /*64e10*/  STL.64 [R1+0x258], R30 ;  /* 0x0002581e01007387 */ /* 0x0001e20000100a00 */
[----:B------:R-:W-:-:S02]  /*64e20*/  IMAD.MOV.U32 R0, RZ, RZ, R26 ;  /* 0x000000ffff007224 */ /* 0x000fc400078e001a */
[----:B------:R-:W-:Y:S01]  /*64e30*/  IMAD.MOV.U32 R60, RZ, RZ, R7 ;  /* 0x000000ffff3c7224 */ /* 0x000fe200078e0007 */
[----:B0-----:R-:W3:Y:S04]  /*64e40*/  LDL.LU.64 R30, [R1+0x4830] ;  /* 0x00483000011e7983 */ /* 0x001ee80000300a00 */
[----:B------:R-:W3:Y:S04]  /*64e50*/  LDL.LU.64 R28, [R1+0x4828] ;  /* 0x00482800011c7983 */ /* 0x000ee80000300a00 */
[----:B------:R-:W3:Y:S04]  /*64e60*/  LDL.LU.64 R26, [R1+0x4820] ;  /* 0x00482000011a7983 */ /* 0x000ee80000300a00 */
[----:B------:R-:W3:Y:S04]  /*64e70*/  LDL.LU.64 R24, [R1+0x4818] ;  /* 0x0048180001187983 */ /* 0x000ee80000300a00 */
[----:B------:R-:W-:Y:S01]  /*64e80*/  STL [R1+0x47c0], R0 ;  /* 0x0047c00001007387 */ /* 0x000fe20000100800 */
[----:B------:R-:W-:Y:S01]  /*64e90*/  IMAD.MOV.U32 R3, RZ, RZ, R6 ;  /* 0x000000ffff037224 */ /* 0x000fe200078e0006 */
[----:B--2---:R-:W-:-:S15]  /*64ea0*/  HMMA.16816.F32.BF16 R20, R12, R6, R20 ;  /* 0x000000060c14723c */ /* 0x004fde0000041814 */
[----:B------:R-:W-:-:S04]  /*64eb0*/  NOP ;  /* 0x0000000000007918 */ /* 0x000fc80000000000 */
[----:B------:R-:W-:Y:S04]  /*64ec0*/  STL.64 [R1+0x240], R20 ;  /* 0x0002401401007387 */ /* 0x000fe80000100a00 */
[----:B------:R0:W-:Y:S04]  /*64ed0*/  STL.64 [R1+0x248], R22 ;  /* 0x0002481601007387 */ /* 0x0001e80000100a00 */
[----:B0-----:R-:W2:Y:S04]  /*64ee0*/  LDL.LU.64 R22, [R1+0x4810] ;  /* 0x0048100001167983 */ /* 0x001ea80000300a00 */
[----:B------:R-:W3:Y:S04]  /*64ef0*/  LDL.LU.64 R20, [R1+0x4808] ;  /* 0x0048080001147983 */ /* 0x000ee80000300a00 */
[----:B------:R-:W2:Y:S02]  /*64f00*/  LDL.LU.64 R6, [R1+0x4800] ;  /* 0x0048000001067983 */ /* 0x000ea40000300a00 */
[----:B--2---:R-:W-:-:S15]  /*64f10*/  HMMA.16816.F32.BF16 R48, R12, R6, R48 ;  /* 0x000000060c30723c */ /* 0x004fde0000041830 */
[----:B------:R-:W-:-:S04]  /*64f20*/  NOP ;  /* 0x0000000000007918 */ /* 0x000fc80000000000 */
[----:B------:R-:W-:Y:S04]  /*64f30*/  STL.64 [R1+0x230], R48 ;  /* 0x0002303001007387 */ /* 0x000fe80000100a00 */
[----:B------:R0:W-:Y:S04]  /*64f40*/  STL.64 [R1+0x238], R50 ;  /* 0x0002383201007387 */ /* 0x0001e80000100a00 */
[----:B0-----:R-:W2:Y:S01]  /*64f50*/  LDL.LU.64 R50, [R1+0x47f8] ;  /* 0x0047f80001327983 */ /* 0x001ea20000300a00 */
[----:B------:R-:W-:Y:S02]  /*64f60*/  IMAD.MOV.U32 R0, RZ, RZ, R6 ;  /* 0x000000ffff007224 */ /* 0x000fe400078e0006 */
[----:B------:R-:W-:-:S02]  /*64f70*/  IMAD.MOV.U32 R40, RZ, RZ, R7 ;  /* 0x000000ffff287224 */ /* 0x000fc400078e0007 */
[----:B------:R-:W3:Y:S04]  /*64f80*/  LDL.LU.64 R6, [R1+0x47f0] ;  /* 0x0047f00001067983 */ /* 0x000ee80000300a00 */
[----:B------:R-:W3:Y:S01]  /*64f90*/  LDL.LU.64 R4, [R1+0x47e8] ;  /* 0x0047e80001047983 */ /* 0x000ee20000300a00 */
[----:B--2---:R-:W-:Y:S03]  /*64fa0*/  HMMA.16816.F32.BF16 R12, R12, R50, R52 ;  /* 0x000000320c0c723c */ /* 0x004fe60000041834 */
[----:B------:R-:W2:Y:S04]  /*64fb0*/  LDL.LU.64 R54, [R1+0x47e0] ;  /* 0x0047e00001367983 */ /* 0x000ea80000300a00 */
[----:B------:R-:W2:-:S12]  /*64fc0*/  LDL.LU.64 R52, [R1+0x47d8] ;  /* 0x0047d80001347983 */ /* 0x000e980000300a00 */
[----:B------:R0:W-:Y:S04]  /*64fd0*/  STL.64 [R1+0x40], R12 ;  /* 0x0000400c01007387 */ /* 0x0001e80000100a00 */
[----:B------:R1:W-:Y:S04]  /*64fe0*/  STL.64 [R1+0x48], R14 ;  /* 0x0000480e01007387 */ /* 0x0003e80000100a00 */
[----:B0-----:R-:W2:Y:S04]  /*64ff0*/  LDL.LU R12, [R1+0x20] ;  /* 0x00002000010c7983 */ /* 0x001ea80000300800 */
[----:B------:R-:W2:Y:S04]  /*65000*/  LDL.LU R13, [R1+0x24] ;  /* 0x00002400010d7983 */ /* 0x000ea80000300800 */
[----:B-1----:R-:W2:Y:S04]  /*65010*/  LDL.LU R14, [R1+0x28] ;  /* 0x00002800010e7983 */ /* 0x002ea80000300800 */
[----:B------:R-:W2:Y:S01]  /*65020*/  LDL.LU R15, [R1+0x2c] ;  /* 0x00002c00010f7983 */ /* 0x000ea20000300800 */
[----:B---3--:R-:W-:-:S15]  /*65030*/  HMMA.16816.F32.BF16 R56, R4, R22, R56 ;  /* 0x000000160438723c */ /* 0x008fde0000041838 */
[----:B------:R-:W-:-:S04]  /*65040*/  NOP ;  /* 0x0000000000007918 */ /* 0x000fc80000000000 */
[----:B------:R-:W-:Y:S04]  /*65050*/  STL.64 [R1+0x30], R56 ;  /* 0x0000303801007387 */ /* 0x000fe80000100a00 */
[----:B------:R0:W-:Y:S04]  /*65060*/  STL.64 [R1+0x38], R58 ;  /* 0x0000383a01007387 */ /* 0x0001e80000100a00 */
[----:B0-----:R-:W3:Y:S04]  /*65070*/  LDL.LU.64 R58, [R1+0x47d0] ;  /* 0x0047d000013a7983 */ /* 0x001ee80000300a00 */
[----:B------:R-:W3:Y:S01]  /*65080*/  LDL.LU.64 R56, [R1+0x47c8] ;  /* 0x0047c80001387983 */ /* 0x000ee20000300a00 */
[----:B------:R-:W-:Y:S01]  /*65090*/  LOP3.LUT R41, R20, 0x30, R25, 0x78, !PT ;  /* 0x0000003014297812 */ /* 0x000fe200078e7819 */
[----:B--2---:R-:W-:-:S15]  /*650a0*/  HMMA.16816.F32.BF16 R12, R4, R26, R12 ;  /* 0x0000001a040c723c */ /* 0x004fde000004180c */
[----:B------:R-:W-:-:S04]  /*650b0*/  NOP ;  /* 0x0000000000007918 */ /* 0x000fc80000000000 */
[----:B------:R-:W-:Y:S04]  /*650c0*/  STL.64 [R1+0x20], R12 ;  /* 0x0000200c01007387 */ /* 0x000fe80000100a00 */
[----:B------:R0:W-:Y:S02]  /*650d0*/  STL.64 [R1+0x28], R14 ;  /* 0x0000280e01007387 */ /* 0x0001e40000100a00 */
[C---:B0-----:R-:W-:Y:S08]  /*650e0*/  HMMA.16816.F32.BF16 R12, R4.reuse, R30, R8 ;  /* 0x0000001e040c723c */ /* 0x041ff00000041808 */
[C---:B----4-:R-:W-:Y:S08]  /*650f0*/  HMMA.16816.F32.BF16 R8, R4.reuse, R34, R16 ;  /* 0x000000220408723c */ /* 0x050ff00000041810 */
[C---:B---3--:R-:W-:Y:S01]  /*65100*/  HMMA.16816.F32.BF16 R56, R4.reuse, R38, R56 ;  /* 0x000000260438723c */ /* 0x048fe20000041838 */
[----:B------:R-:W0:Y:S04]  /*65110*/  LDSM.16.MT88.4 R36, [R21+UR5+0x4000] ;  /* 0x004000051524783b */ /* 0x000e280008004200 */
[----:B------:R-:W-:Y:S04]  /*65120*/  LDSM.16.M88.4 R16, [R41+UR5+0x8880] ;  /* 0x008880052910783b */ /* 0x000fe80008000200 */
[----:B------:R-:W-:Y:S04]  /*65130*/  LDSM.16.M88.4 R20, [R41+UR5+0x9080] ;  /* 0x009080052914783b */ /* 0x000fe80008000200 */
[----:B------:R-:W-:Y:S04]  /*65140*/  STL.64 [R1+0x10], R12 ;  /* 0x0000100c01007387 */ /* 0x000fe80000100a00 */
[----:B------:R-:W-:Y:S04]  /*65150*/  STL.64 [R1+0x18], R14 ;  /* 0x0000180e01007387 */ /* 0x000fe80000100a00 */
[----:B------:R-:W-:Y:S04]  /*65160*/  STL.64 [R1], R8 ;  /* 0x0000000801007387 */ /* 0x000fe80000100a00 */
[----:B------:R1:W-:Y:S02]  /*65170*/  STL.64 [R1+0x8], R10 ;  /* 0x0000080a01007387 */ /* 0x0003e40000100a00 */
[----:B-1----:R-:W-:Y:S02]  /*65180*/  HMMA.16816.F32.BF16 R8, R4, R42, R52 ;  /* 0x0000002a0408723c */ /* 0x002fe40000041834 */
[----:B------:R-:W-:Y:S04]  /*65190*/  STL.64 [R1+0x41d8], R58 ;  /* 0x0041d83a01007387 */ /* 0x000fe80000100a00 */
[----:B------:R-:W-:Y:S01]  /*651a0*/  STL.64 [R1+0x41d0], R56 ;  /* 0x0041d03801007387 */ /* 0x000fe20000100a00 */
[----:B------:R-:W-:-:S02]  /*651b0*/  IMAD.MOV.U32 R15, RZ, RZ, R24 ;  /* 0x000000ffff0f7224 */ /* 0x000fc400078e0018 */
[----:B------:R-:W-:Y:S01]  /*651c0*/  IMAD.MOV.U32 R13, RZ, RZ, R29 ;  /* 0x000000ffff0d7224 */ /* 0x000fe200078e001d */
[----:B------:R-:W-:Y:S01]  /*651d0*/  LDSM.16.M88.4 R24, [R41+UR5+0x9880] ;  /* 0x009880052918783b */ /* 0x000fe20008000200 */
[----:B------:R-:W-:-:S03]  /*651e0*/  IMAD.MOV.U32 R14, RZ, RZ, R28 ;  /* 0x000000ffff0e7224 */ /* 0x000fc600078e001c */
[----:B------:R-:W-:Y:S01]  /*651f0*/  LDSM.16.M88.4 R28, [R41+UR5+0xa080] ;  /* 0x00a08005291c783b */ /* 0x000fe20008000200 */
[----:B------:R-:W-:-:S03]  /*65200*/  IMAD.MOV.U32 R12, RZ, RZ, R32 ;  /* 0x000000ffff0c7224 */ /* 0x000fc600078e0020 */
[----:B------:R-:W-:Y:S04]  /*65210*/  LDSM.16.M88.4 R56, [R41+UR5+0xd080] ;  /* 0x00d080052938783b */ /* 0x000fe80008000200 */
[----:B------:R-:W-:Y:S01]  /*65220*/  LDSM.16.M88.4 R32, [R41+UR5+0xa880] ;  /* 0x00a880052920783b */ /* 0x000fe20008000200 */
[----:B------:R-:W-:-:S03]  /*65230*/  IMAD.MOV.U32 R48, RZ, RZ, R8 ;  /* 0x000000ffff307224 */ /* 0x000fc600078e0008 */
[----:B------:R-:W-:Y:S01]  /*65240*/  STL.64 [R1+0x858], R10 ;  /* 0x0008580a01007387 */ /* 0x000fe20000100a00 */
[----:B------:R-:W-:-:S03]  /*65250*/  IMAD.MOV.U32 R49, RZ, RZ, R9 ;  /* 0x000000ffff317224 */ /* 0x000fc600078e0009 */
[----:B------:R-:W1:Y:S04]  /*65260*/  LDSM.16.M88.4 R8, [R41+UR5+0x8080] ;  /* 0x008080052908783b */ /* 0x000e680008000200 */
[----:B------:R-:W-:Y:S04]  /*65270*/  STL.64 [R1+0x46d8], R50 ;  /* 0x0046d83201007387 */ /* 0x000fe80000100a00 */
[----:B------:R-:W-:Y:S04]  /*65280*/  STL.64 [R1+0x46d0], R48 ;  /* 0x0046d03001007387 */ /* 0x000fe80000100a00 */
[----:B0-----:R-:W-:Y:S04]  /*65290*/  STL.64 [R1+0x46c8], R38 ;  /* 0x0046c82601007387 */ /* 0x001fe80000100a00 */
[----:B------:R-:W-:Y:S04]  /*652a0*/  STL.64 [R1+0x46c0], R36 ;  /* 0x0046c02401007387 */ /* 0x000fe80000100a00 */
[----:B-1----:R-:W-:Y:S04]  /*652b0*/  STL [R1+0x4120], R10 ;  /* 0x0041200a01007387 */ /* 0x002fe80000100800 */
[----:B------:R-:W-:Y:S04]  /*652c0*/  STL [R1+0x411c], R11 ;  /* 0x00411c0b01007387 */ /* 0x000fe80000100800 */
[----:B------:R-:W-:Y:S04]  /*652d0*/  STL [R1+0x457c], R19 ;  /* 0x00457c1301007387 */ /* 0x000fe80000100800 */
[----:B------:R-:W-:Y:S04]  /*652e0*/  STL [R1+0x40d8], R23 ;  /* 0x0040d81701007387 */ /* 0x000fe80000100800 */
[----:B------:R-:W-:Y:S04]  /*652f0*/  STL.64 [R1+0x46e8], R26 ;  /* 0x0046e81a01007387 */ /* 0x000fe80000100a00 */
[----:B------:R0:W-:Y:S02]  /*65300*/  STL.64 [R1+0x46e0], R24 ;  /* 0x0046e01801007387 */ /* 0x0001e40000100a00 */
[----:B0-----:R-:W-:Y:S02]  /*65310*/  HMMA.16816.F32.BF16 R24, R4, R46, R12 ;  /* 0x0000002e0418723c */ /* 0x001fe4000004180c */
[----:B------:R-:W-:Y:S04]  /*65320*/  STL [R1+0x40d4], R30 ;  /* 0x0040d41e01007387 */ /* 0x000fe80000100800 */
[----:B------:R-:W-:Y:S04]  /*65330*/  STL [R1+0x40d0], R31 ;  /* 0x0040d01f01007387 */ /* 0x000fe80000100800 */
[----:B------:R-:W-:Y:S04]  /*65340*/  STL.64 [R1+0x46f0], R28 ;  /* 0x0046f01c01007387 */ /* 0x000fe80000100a00 */
[----:B------:R-:W-:Y:S04]  /*65350*/  STL [R1+0x40f4], R34 ;  /* 0x0040f42201007387 */ /* 0x000fe80000100800 */
[----:B------:R-:W-:Y:S04]  /*65360*/  STL [R1+0x40f0], R35 ;  /* 0x0040f02301007387 */ /* 0x000fe80000100800 */
[----:B------:R-:W-:Y:S04]  /*65370*/  STL.64 [R1+0x46f8], R32 ;  /* 0x0046f82001007387 */ /* 0x000fe80000100a00 */
[----:B------:R-:W-:Y:S04]  /*65380*/  STL.64 [R1+0x4650], R44 ;  /* 0x0046502c01007387 */ /* 0x000fe80000100a00 */
[----:B------:R-:W0:Y:S04]  /*65390*/  LDSM.16.M88.4 R12, [R41+UR5+0xb080] ;  /* 0x00b08005290c783b */ /* 0x000e280008000200 */
[----:B------:R-:W1:Y:S04]  /*653a0*/  LDSM.16.M88.4 R28, [R41+UR5+0xb880] ;  /* 0x00b88005291c783b */ /* 0x000e680008000200 */
[----:B------:R-:W-:Y:S04]  /*653b0*/  LDSM.16.M88.4 R44, [R41+UR5+0xe880] ;  /* 0x00e88005292c783b */ /* 0x000fe80008000200 */
[----:B------:R-:W-:Y:S04]  /*653c0*/  STL.64 [R1+0x810], R24 ;  /* 0x0008101801007387 */ /* 0x000fe80000100a00 */
[----:B------:R-:W-:Y:S04]  /*653d0*/  STL.64 [R1+0x818], R26 ;  /* 0x0008181a01007387 */ /* 0x000fe80000100a00 */
[----:B------:R-:W2:Y:S04]  /*653e0*/  LDSM.16.M88.4 R24, [R41+UR5+0xc080] ;  /* 0x00c080052918783b */ /* 0x000ea80008000200 */
[----:B0-----:R-:W-:Y:S04]  /*653f0*/  STL [R1+0x410c], R14 ;  /* 0x00410c0e01007387 */ /* 0x001fe80000100800 */
[----:B------:R0:W-:Y:S04]  /*65400*/  STL [R1+0x4108], R15 ;  /* 0x0041080f01007387 */ /* 0x0001e80000100800 */
[----:B-1----:R-:W-:Y:S04]  /*65410*/  STL.64 [R1+0x150], R28 ;  /* 0x0001501c01007387 */ /* 0x002fe80000100a00 */
[----:B------:R-:W-:Y:S01]  /*65420*/  STL.64 [R1+0x158], R30 ;  /* 0x0001581e01007387 */ /* 0x000fe20000100a00 */
[----:B--2---:R-:W-:-:S03]  /*65430*/  IMAD.MOV.U32 R23, RZ, RZ, R24 ;  /* 0x000000ffff177224 */ /* 0x004fc600078e0018 */
[----:B------:R-:W-:Y:S04]  /*65440*/  STL.64 [R1+0x140], R24 ;  /* 0x0001401801007387 */ /* 0x000fe80000100a00 */
[----:B------:R-:W-:Y:S04]  /*65450*/  STL.64 [R1+0x148], R26 ;  /* 0x0001481a01007387 */ /* 0x000fe80000100a00 */
[----:B------:R-:W-:Y:S04]  /*65460*/  STL.64 [R1+0x4708], R22 ;  /* 0x0047081601007387 */ /* 0x000fe80000100a00 */
[----:B------:R-:W-:Y:S04]  /*65470*/  STL.64 [R1+0x4700], R20 ;  /* 0x0047001401007387 */ /* 0x000fe80000100a00 */
[----:B------:R-:W1:Y:S01]  /*65480*/  LDSM.16.M88.4 R20, [R41+UR5+0xc880] ;  /* 0x00c880052914783b */ /* 0x000e620008000200 */
[----:B0-----:R-:W-:-:S03]  /*65490*/  IMAD.MOV.U32 R15, RZ, RZ, R25 ;  /* 0x000000ffff0f7224 */ /* 0x001fc600078e0019 */
[----:B------:R-:W0:Y:S04]  /*654a0*/  LDSM.16.M88.4 R24, [R41+UR5+0xd880] ;  /* 0x00d880052918783b */ /* 0x000e280008000200 */
[----:B-1----:R-:W-:Y:S04]  /*654b0*/  STL.64 [R1+0x130], R20 ;  /* 0x0001301401007387 */ /* 0x002fe80000100a00 */
[----:B------:R-:W-:Y:S04]  /*654c0*/  STL.64 [R1+0x138], R22 ;  /* 0x0001381601007387 */ /* 0x000fe80000100a00 */
[----:B------:R-:W1:Y:S04]  /*654d0*/  LDSM.16.M88.4 R20, [R41+UR5+0xe080] ;  /* 0x00e080052914783b */ /* 0x000e680008000200 */
[----:B0-----:R-:W-:Y:S04]  /*654e0*/  STL.64 [R1+0x110], R24 ;  /* 0x0001101801007387 */ /* 0x001fe80000100a00 */
[----:B------:R-:W-:Y:S04]  /*654f0*/  STL.64 [R1+0x118], R26 ;  /* 0x0001181a01007387 */ /* 0x000fe80000100a00 */
[----:B------:R-:W-:Y:S04]  /*65500*/  STL.64 [R1+0x128], R58 ;  /* 0x0001283a01007387 */ /* 0x000fe80000100a00 */
[----:B-1----:R-:W-:Y:S04]  /*65510*/  STL.64 [R1+0x100], R20 ;  /* 0x0001001401007387 */ /* 0x002fe80000100a00 */
[----:B------:R-:W-:Y:S04]  /*65520*/  STL.64 [R1+0x108], R22 ;  /* 0x0001081601007387 */ /* 0x000fe80000100a00 */
[----:B------:R-:W0:Y:S02]  /*65530*/  LDSM.16.M88.4 R20, [R41+UR5+0xf080] ;  /* 0x00f080052914783b */ /* 0x000e240008000200 */
[----:B0-----:R-:W-:-:S02]  /*65540*/  IMAD.MOV.U32 R19, RZ, RZ, R22 ;  /* 0x000000ffff137224 */ /* 0x001fc400078e0016 */
[----:B------:R-:W-:Y:S04]  /*65550*/  STL.64 [R1+0xe0], R20 ;  /* 0x0000e01401007387 */ /* 0x000fe80000100a00 */
[----:B------:R0:W-:Y:S04]  /*65560*/  STL.64 [R1+0xe8], R22 ;  /* 0x0000e81601007387 */ /* 0x0001e80000100a00 */
[----:B------:R-:W-:Y:S04]  /*65570*/  STL.64 [R1+0x4718], R18 ;  /* 0x0047181201007387 */ /* 0x000fe80000100a00 */
[----:B------:R-:W-:Y:S04]  /*65580*/  STL.64 [R1+0x4710], R16 ;  /* 0x0047101001007387 */ /* 0x000fe80000100a00 */
[----:B------:R-:W-:Y:S04]  /*65590*/  STL.64 [R1+0xf0], R44 ;  /* 0x0000f02c01007387 */ /* 0x000fe80000100a00 */
[----:B------:R-:W2:Y:S04]  /*655a0*/  LDL.LU R36, [R1+0x480] ;  /* 0x0004800001247983 */ /* 0x000ea80000300800 */
[----:B------:R-:W2:Y:S04]  /*655b0*/  LDL.LU R37, [R1+0x484] ;  /* 0x0004840001257983 */ /* 0x000ea80000300800 */
[----:B------:R-:W3:Y:S04]  /*655c0*/  LDL.LU R38, [R1+0x488] ;  /* 0x0004880001267983 */ /* 0x000ee80000300800 */
[----:B------:R-:W3:Y:S01]  /*655d0*/  LDL.LU R39, [R1+0x48c] ;  /* 0x00048c0001277983 */ /* 0x000ee20000300800 */
[----:B------:R-:W-:-:S02]  /*655e0*/  IMAD.MOV.U32 R50, RZ, RZ, R0 ;  /* 0x000000ffff327224 */ /* 0x000fc400078e0000 */
[----:B------:R-:W-:Y:S01]  /*655f0*/  IMAD.MOV.U32 R51, RZ, RZ, R40 ;  /* 0x000000ffff337224 */ /* 0x000fe200078e0028 */
[----:B---3--:R1:W-:Y:S04]  /*65600*/  STL.64 [R1+0x4728], R38 ;  /* 0x0047282601007387 */ /* 0x0083e80000100a00 */
[----:B--2---:R-:W-:Y:S04]  /*65610*/  STL.64 [R1+0x4720], R36 ;  /* 0x0047202401007387 */ /* 0x004fe80000100a00 */
[----:B------:R-:W0:Y:S04]  /*65620*/  LDL.LU R0, [R1+0x47c0] ;  /* 0x0047c00001007983 */ /* 0x000e280000300800 */
[----:B------:R-:W1:Y:S04]  /*65630*/  LDL.LU R40, [R1+0x47bc] ;  /* 0x0047bc0001287983 */ /* 0x000e680000300800 */
[----:B------:R2:W-:Y:S04]  /*65640*/  STL.64 [R1+0x4730], R50 ;  /* 0x0047303201007387 */ /* 0x0005e80000100a00 */
[----:B------:R-:W3:Y:S04]  /*65650*/  LDL.LU R24, [R1+0x7c0] ;  /* 0x0007c00001187983 */ /* 0x000ee80000300800 */
[----:B------:R-:W3:Y:S04]  /*65660*/  LDL.LU R25, [R1+0x7c4] ;  /* 0x0007c40001197983 */ /* 0x000ee80000300800 */
[----:B------:R-:W4:Y:S04]  /*65670*/  LDL.LU R26, [R1+0x7c8] ;  /* 0x0007c800011a7983 */ /* 0x000f280000300800 */
[----:B------:R-:W4:Y:S01]  /*65680*/  LDL.LU R27, [R1+0x7cc] ;  /* 0x0007cc00011b7983 */ /* 0x000f220000300800 */
[----:B------:R-:W-:-:S02]  /*65690*/  IMAD.MOV.U32 R30, RZ, RZ, R3 ;  /* 0x000000ffff1e7224 */ /* 0x000fc400078e0003 */
[----:B------:R-:W-:Y:S01]  /*656a0*/  IMAD.MOV.U32 R31, RZ, RZ, R60 ;  /* 0x000000ffff1f7224 */ /* 0x000fe200078e003c */
[----:B----4-:R4:W-:Y:S04]  /*656b0*/  STL.64 [R1+0x4740], R26 ;  /* 0x0047401a01007387 */ /* 0x0109e80000100a00 */
[----:B---3--:R-:W-:Y:S04]  /*656c0*/  STL.64 [R1+0x4738], R24 ;  /* 0x0047381801007387 */ /* 0x008fe80000100a00 */
[----:B------:R-:W3:Y:S04]  /*656d0*/  LDL.LU R3, [R1+0x47b8] ;  /* 0x0047b80001037983 */ /* 0x000ee80000300800 */
[----:B------:R-:W4:Y:S04]  /*656e0*/  LDL.LU R60, [R1+0x47b4] ;  /* 0x0047b400013c7983 */ /* 0x000f280000300800 */
[----:B------:R0:W-:Y:S04]  /*656f0*/  STL.64 [R1+0x4748], R30 ;  /* 0x0047481e01007387 */ /* 0x0001e80000100a00 */
[----:B------:R-:W2:Y:S04]  /*65700*/  LDL.LU R32, [R1+0x7d0] ;  /* 0x0007d00001207983 */ /* 0x000ea80000300800 */
[----:B------:R-:W2:Y:S04]  /*65710*/  LDL.LU R33, [R1+0x7d4] ;  /* 0x0007d40001217983 */ /* 0x000ea80000300800 */
[----:B------:R-:W2:Y:S04]  /*65720*/  LDL.LU R34, [R1+0x7d8] ;  /* 0x0007d80001227983 */ /* 0x000ea80000300800 */
[----:B------:R-:W2:Y:S01]  /*65730*/  LDL.LU R35, [R1+0x7dc] ;  /* 0x0007dc0001237983 */ /* 0x000ea20000300800 */
[----:B------:R-:W-:-:S02]  /*65740*/  IMAD.MOV.U32 R61, RZ, RZ, R23 ;  /* 0x000000ffff3d7224 */ /* 0x000fc400078e0017 */
[----:B0-----:R-:W-:Y:S02]  /*65750*/  IMAD.MOV.U32 R22, RZ, RZ, R0 ;  /* 0x000000ffff167224 */ /* 0x001fe400078e0000 */
[----:B------:R-:W-:Y:S02]  /*65760*/  IMAD.MOV.U32 R23, RZ, RZ, R2 ;  /* 0x000000ffff177224 */ /* 0x000fe400078e0002 */
[----:B-1----:R-:W-:Y:S02]  /*65770*/  IMAD.MOV.U32 R39, RZ, RZ, R40 ;  /* 0x000000ffff277224 */ /* 0x002fe400078e0028 */
[----:B---3--:R-:W-:Y:S01]  /*65780*/  IMAD.MOV.U32 R38, RZ, RZ, R3 ;  /* 0x000000ffff267224 */ /* 0x008fe200078e0003 */
[----:B--2---:R0:W-:Y:S04]  /*65790*/  STL.64 [R1+0x4758], R34 ;  /* 0x0047582201007387 */ /* 0x0041e80000100a00 */
[----:B------:R-:W-:Y:S04]  /*657a0*/  STL.64 [R1+0x4750], R32 ;  /* 0x0047502001007387 */ /* 0x000fe80000100a00 */
[----:B------:R-:W2:Y:S04]  /*657b0*/  LDL.LU R0, [R1+0x47b0] ;  /* 0x0047b00001007983 */ /* 0x000ea80000300800 */
[----:B------:R-:W3:Y:S04]  /*657c0*/  LDL.LU R2, [R1+0x47ac] ;  /* 0x0047ac0001027983 */ /* 0x000ee80000300800 */
[----:B------:R-:W-:Y:S04]  /*657d0*/  STL.64 [R1+0x4760], R22 ;  /* 0x0047601601007387 */ /* 0x000fe80000100a00 */
[----:B------:R-:W0:Y:S04]  /*657e0*/  LDL.LU R3, [R1+0x47a8] ;  /* 0x0047a80001037983 */ /* 0x000e280000300800 */
[----:B------:R-:W3:Y:S04]  /*657f0*/  LDL.LU R40, [R1+0x47a4] ;  /* 0x0047a40001287983 */ /* 0x000ee80000300800 */
[----:B------:R1:W-:Y:S04]  /*65800*/  STL.64 [R1+0x4768], R38 ;  /* 0x0047682601007387 */ /* 0x0003e80000100a00 */
[----:B------:R-:W3:Y:S04]  /*65810*/  LDL.LU R48, [R1+0x7f0] ;  /* 0x0007f00001307983 */ /* 0x000ee80000300800 */
[----:B------:R-:W3:Y:S04]  /*65820*/  LDL.LU R49, [R1+0x7f4] ;  /* 0x0007f40001317983 */ /* 0x000ee80000300800 */
[----:B------:R-:W3:Y:S04]  /*65830*/  LDL.LU R50, [R1+0x7f8] ;  /* 0x0007f80001327983 */ /* 0x000ee80000300800 */
[----:B------:R-:W3:Y:S01]  /*65840*/  LDL.LU R51, [R1+0x7fc] ;  /* 0x0007fc0001337983 */ /* 0x000ee20000300800 */
[----:B----4-:R-:W-:-:S02]  /*65850*/  IMAD.MOV.U32 R27, RZ, RZ, R60 ;  /* 0x000000ffff1b7224 */ /* 0x010fc400078e003c */
[----:B--2---:R-:W-:Y:S01]  /*65860*/  IMAD.MOV.U32 R26, RZ, RZ, R0 ;  /* 0x000000ffff1a7224 */ /* 0x004fe200078e0000 */
[----:B---3--:R2:W-:Y:S04]  /*65870*/  STL.64 [R1+0x4778], R50 ;  /* 0x0047783201007387 */ /* 0x0085e80000100a00 */
[----:B------:R-:W-:Y:S04]  /*65880*/  STL.64 [R1+0x4770], R48 ;  /* 0x0047703001007387 */ /* 0x000fe80000100a00 */
[----:B------:R-:W3:Y:S04]  /*65890*/  LDL.LU R0, [R1+0x47a0] ;  /* 0x0047a00001007983 */ /* 0x000ee80000300800 */
[----:B------:R-:W2:Y:S04]  /*658a0*/  LDL.LU R60, [R1+0x479c] ;  /* 0x00479c00013c7983 */ /* 0x000ea80000300800 */
[----:B------:R4:W-:Y:S04]  /*658b0*/  STL.64 [R1+0x4780], R26 ;  /* 0x0047801a01007387 */ /* 0x0009e80000100a00 */
[----:B------:R-:W3:Y:S04]  /*658c0*/  LDL.LU R28, [R1+0x8f0] ;  /* 0x0008f000011c7983 */ /* 0x000ee80000300800 */
[----:B------:R-:W3:Y:S04]  /*658d0*/  LDL.LU R29, [R1+0x8f4] ;  /* 0x0008f400011d7983 */ /* 0x000ee80000300800 */
[----:B------:R-:W3:Y:S04]  /*658e0*/  LDL.LU R30, [R1+0x8f8] ;  /* 0x0008f800011e7983 */ /* 0x000ee80000300800 */
[----:B------:R-:W3:Y:S01]  /*658f0*/  LDL.LU R31, [R1+0x8fc] ;  /* 0x0008fc00011f7983 */ /* 0x000ee20000300800 */
[----:B0-----:R-:W-:-:S03]  /*65900*/  IMAD.MOV.U32 R34, RZ, RZ, R3 ;  /* 0x000000ffff227224 */ /* 0x001fc600078e0003 */
[----:B------:R-:W3:Y:S01]  /*65910*/  LDL.LU R3, [R1+0x4798] ;  /* 0x0047980001037983 */ /* 0x000ee20000300800 */
[----:B------:R-:W-:-:S03]  /*65920*/  IMAD.MOV.U32 R35, RZ, RZ, R2 ;  /* 0x000000ffff237224 */ /* 0x000fc600078e0002 */
[----:B------:R-:W4:Y:S04]  /*65930*/  LDL.LU R2, [R1+0x4794] ;  /* 0x0047940001027983 */ /* 0x000f280000300800 */
[----:B------:R-:W4:Y:S04]  /*65940*/  LDL.LU R36, [R1+0x830] ;  /* 0x0008300001247983 */ /* 0x000f280000300800 */
[----:B------:R-:W4:Y:S04]  /*65950*/  LDL.LU R37, [R1+0x834] ;  /* 0x0008340001257983 */ /* 0x000f280000300800 */
[----:B-1----:R-:W4:Y:S04]  /*65960*/  LDL.LU R38, [R1+0x838] ;  /* 0x0008380001267983 */ /* 0x002f280000300800 */
[----:B------:R-:W4:Y:S01]  /*65970*/  LDL.LU R39, [R1+0x83c] ;  /* 0x00083c0001277983 */ /* 0x000f220000300800 */
[----:B------:R-:W0:Y:S02]  /*65980*/  S2R R55, SR_TID.X ;  /* 0x0000000000377919 */ /* 0x000e240000002100 */
[C---:B0-----:R-:W-:Y:S01]  /*65990*/  LOP3.LUT R11, R55.reuse, 0x7, RZ, 0xc0, !PT ;  /* 0x00000007370b7812 */ /* 0x041fe200078ec0ff */
[----:B------:R-:W-:-:S04]  /*659a0*/  IMAD.SHL.U32 R14, R55, 0x2, RZ ;  /* 0x00000002370e7824 */ /* 0x000fc800078e00ff */
[----:B------:R-:W-:Y:S02]  /*659b0*/  IMAD R58, R11, 0x110, RZ ;  /* 0x000001100b3a7824 */ /* 0x000fe400078e02ff */
[----:B--2---:R-:W-:Y:S02]  /*659c0*/  IMAD.MOV.U32 R51, RZ, RZ, R60 ;  /* 0x000000ffff337224 */ /* 0x004fe400078e003c */
[----:B---3--:R-:W-:Y:S02]  /*659d0*/  IMAD.MOV.U32 R50, RZ, RZ, R3 ;  /* 0x000000ffff327224 */ /* 0x008fe400078e0003 */
[----:B------:R-:W2:Y:S04]  /*659e0*/  LDL.LU R3, [R1+0x4790] ;  /* 0x0047900001037983 */ /* 0x000ea80000300800 */
[----:B------:R-:W3:Y:S04]  /*659f0*/  LDL.LU R60, [R1+0x478c] ;  /* 0x00478c00013c7983 */ /* 0x000ee80000300800 */
[----:B------:R-:W2:Y:S04]  /*65a00*/  LDL.LU R24, [R1+0x840] ;  /* 0x0008400001187983 */ /* 0x000ea80000300800 */
[----:B------:R-:W2:Y:S04]  /*65a10*/  LDL.LU R25, [R1+0x844] ;  /* 0x0008440001197983 */ /* 0x000ea80000300800 */
[----:B----4-:R-:W2:Y:S04]  /*65a20*/  LDL.LU R26, [R1+0x848] ;  /* 0x00084800011a7983 */ /* 0x010ea80000300800 */
[----:B------:R-:W2:Y:S01]  /*65a30*/  LDL.LU R27, [R1+0x84c] ;  /* 0x00084c00011b7983 */ /* 0x000ea20000300800 */
[----:B------:R-:W-:-:S03]  /*65a40*/  IMAD.SHL.U32 R10, R55, 0x80, RZ ;  /* 0x00000080370a7824 */ /* 0x000fc600078e00ff */
[----:B------:R-:W4:Y:S04]  /*65a50*/  LDL.LU R20, [R1+0x820] ;  /* 0x0008200001147983 */ /* 0x000f280000300800 */
[----:B------:R-:W4:Y:S01]  /*65a60*/  LDL.LU R21, [R1+0x824] ;  /* 0x0008240001157983 */ /* 0x000f220000300800 */
[----:B------:R-:W-:-:S03]  /*65a70*/  LOP3.LUT R59, R58, 0x10, R14, 0x78, !PT ;  /* 0x000000103a3b7812 */ /* 0x000fc600078e780e */
[----:B------:R-:W4:Y:S04]  /*65a80*/  LDL.LU R22, [R1+0x828] ;  /* 0x0008280001167983 */ /* 0x000f280000300800 */
[----:B------:R-:W0:Y:S04]  /*65a90*/  LDSM.16.M88.4 R52, [R41+UR5+0xf880] ;  /* 0x00f880052934783b */ /* 0x000e280008000200 */
[----:B------:R-:W4:Y:S04]  /*65aa0*/  LDL.LU R23, [R1+0x82c] ;  /* 0x00082c0001177983 */ /* 0x000f280000300800 */
[----:B------:R-:W3:Y:S04]  /*65ab0*/  LDL.LU R16, [R1+0x7e0] ;  /* 0x0007e00001107983 */ /* 0x000ee80000300800 */
[----:B------:R-:W3:Y:S01]  /*65ac0*/  LDL.LU R17, [R1+0x7e4] ;  /* 0x0007e40001117983 */ /* 0x000ee20000300800 */
[----:B------:R-:W-:-:S03]  /*65ad0*/  LOP3.LUT R59, R59, 0x800, R10, 0xf8, !PT ;  /* 0x000008003b3b7812 */ /* 0x000fc600078ef80a */
[----:B------:R-:W3:Y:S04]  /*65ae0*/  LDL.LU R18, [R1+0x7e8] ;  /* 0x0007e80001127983 */ /* 0x000ee80000300800 */
[----:B------:R-:W3:Y:S04]  /*65af0*/  LDL.LU R19, [R1+0x7ec] ;  /* 0x0007ec0001137983 */ /* 0x000ee80000300800 */
[----:B------:R1:W-:Y:S02]  /*65b00*/  STL.64 [R1+0xf8], R46 ;  /* 0x0000f82e01007387 */ /* 0x0003e40000100a00 */
[----:B-1----:R-:W-:-:S02]  /*65b10*/  IMAD.MOV.U32 R47, RZ, RZ, R40 ;  /* 0x000000ffff2f7224 */ /* 0x002fc400078e0028 */
[----:B------:R-:W1:Y:S04]  /*65b20*/  LDSM.16.MT88.4 R40, [R59+UR5+0x4080] ;  /* 0x004080053b28783b */ /* 0x000e680008004200 */
[----:B------:R-:W-:Y:S01]  /*65b30*/  STL.64 [R1+0x4668], R44 ;  /* 0x0046682c01007387 */ /* 0x000fe20000100a00 */
[----:B------:R-:W-:-:S03]  /*65b40*/  IMAD.MOV.U32 R46, RZ, RZ, R0 ;  /* 0x000000ffff2e7224 */ /* 0x000fc600078e0000 */
[----:B------:R-:W3:Y:S04]  /*65b50*/  LDL.LU R0, [R1+0x4788] ;  /* 0x0047880001007983 */ /* 0x000ee80000300800 */
[----:B0-----:R-:W-:Y:S04]  /*65b60*/  STL [R1+0x413c], R54 ;  /* 0x00413c3601007387 */ /* 0x001fe80000100800 */
[----:B------:R-:W-:Y:S04]  /*65b70*/  STL [R1+0x4138], R55 ;  /* 0x0041383701007387 */ /* 0x000fe80000100800 */
[----:B------:R-:W-:Y:S04]  /*65b80*/  STL.64 [R1+0x46a8], R58 ;  /* 0x0046a83a01007387 */ /* 0x000fe80000100a00 */
[----:B------:R0:W-:Y:S04]  /*65b90*/  STL.64 [R1+0x46a0], R56 ;  /* 0x0046a03801007387 */ /* 0x0001e80000100a00 */
[----:B0-----:R-:W3:Y:S04]  /*65ba0*/  LDL.LU R56, [R1+0x450] ;  /* 0x0004500001387983 */ /* 0x001ee80000300800 */
[----:B------:R-:W3:Y:S04]  /*65bb0*/  LDL.LU R57, [R1+0x454] ;  /* 0x0004540001397983 */ /* 0x000ee80000300800 */
[----:B------:R-:W3:Y:S04]  /*65bc0*/  LDL.LU R58, [R1+0x458] ;  /* 0x00045800013a7983 */ /* 0x000ee80000300800 */
[----:B------:R-:W3:Y:S04]  /*65bd0*/  LDL.LU R59, [R1+0x45c] ;  /* 0x00045c00013b7983 */ /* 0x000ee80000300800 */
[----:B-1----:R-:W-:Y:S04]  /*65be0*/  STL.64 [R1+0x4648], R42 ;  /* 0x0046482a01007387 */ /* 0x002fe80000100a00 */
[----:B------:R0:W-:Y:S04]  /*65bf0*/  STL.64 [R1+0x4640], R40 ;  /* 0x0046402801007387 */ /* 0x0001e80000100a00 */
[----:B0-----:R-:W3:Y:S04]  /*65c00*/  LDL.LU R40, [R1+0x460] ;  /* 0x0004600001287983 */ /* 0x001ee80000300800 */
[----:B------:R-:W3:Y:S04]  /*65c10*/  LDL.LU R41, [R1+0x464] ;  /* 0x0004640001297983 */ /* 0x000ee80000300800 */
[----:B------:R-:W3:Y:S04]  /*65c20*/  LDL.LU R42, [R1+0x468] ;  /* 0x00046800012a7983 */ /* 0x000ee80000300800 */
[----:B------:R-:W3:Y:S01]  /*65c30*/  LDL.LU R43, [R1+0x46c] ;  /* 0x00046c00012b7983 */ /* 0x000ee20000300800 */
[C---:B------:R-:W-:Y:S08]  /*65c40*/  HMMA.16816.F32.BF16 R44, R4.reuse, R46, R36 ;  /* 0x0000002e042c723c */ /* 0x040ff00000041824 */
[----:B--2---:R-:W-:Y:S01]  /*65c50*/  HMMA.16816.F32.BF16 R48, R4, R50, R24 ;  /* 0x000000320430723c */ /* 0x004fe20000041818 */
[----:B------:R-:W2:-:S15]  /*65c60*/  LDL.LU.64 R26, [R1+0x4780] ;  /* 0x00478000011a7983 */ /* 0x000e9e0000300a00 */
[----:B------:R-:W-:-:S03]  /*65c70*/  NOP ;  /* 0x0000000000007918 */ /* 0x000fc60000000000 */
[----:B------:R-:W-:Y:S04]  /*65c80*/  STL.64 [R1+0x840], R48 ;  /* 0x0008403001007387 */ /* 0x000fe80000100a00 */
[----:B------:R0:W-:Y:S04]  /*65c90*/  STL.64 [R1+0x848], R50 ;  /* 0x0008483201007387 */ /* 0x0001e80000100a00 */
[----:B0-----:R-:W3:Y:S04]  /*65ca0*/  LDL.LU.64 R50, [R1+0x4778] ;  /* 0x0047780001327983 */ /* 0x001ee80000300a00 */
[----:B------:R-:W3:Y:S04]  /*65cb0*/  LDL.LU.64 R48, [R1+0x4770] ;  /* 0x0047700001307983 */ /* 0x000ee80000300a00 */
[----:B------:R-:W3:Y:S01]  /*65cc0*/  LDL.LU.64 R38, [R1+0x4768] ;  /* 0x0047680001267983 */ /* 0x000ee20000300a00 */
[C---:B----4-:R-:W-:Y:S03]  /*65cd0*/  HMMA.16816.F32.BF16 R32, R4.reuse, R34, R20 ;  /* 0x000000220420723c */ /* 0x050fe60000041814 */
[----:B------:R0:W-:Y:S04]  /*65ce0*/  STL.64 [R1+0x830], R44 ;  /* 0x0008302c01007387 */ /* 0x0001e80000100a00 */
[----:B------:R1:W-:Y:S04]  /*65cf0*/  STL.64 [R1+0x838], R46 ;  /* 0x0008382e01007387 */ /* 0x0003e80000100a00 */
[----:B0-----:R-:W4:Y:S04]  /*65d00*/  LDL.LU R44, [R1+0x440] ;  /* 0x00044000012c7983 */ /* 0x001f280000300800 */
[----:B------:R-:W4:Y:S04]  /*65d10*/  LDL.LU R45, [R1+0x444] ;  /* 0x00044400012d7983 */ /* 0x000f280000300800 */
[----:B-1----:R-:W4:Y:S04]  /*65d20*/  LDL.LU R46, [R1+0x448] ;  /* 0x00044800012e7983 */ /* 0x002f280000300800 */
[----:B------:R-:W4:Y:S04]  /*65d30*/  LDL.LU.64 R22, [R1+0x4760] ;  /* 0x0047600001167983 */ /* 0x000f280000300a00 */
        /* <DEDUP_REMOVED lines=9> */
[----:B0-----:R-:W2:Y:S04]  /*65dd0*/  LDL.LU.64 R26, [R1+0x4740] ;  /* 0x00474000011a7983 */ /* 0x001ea80000300a00 */
[----:B------:R-:W2:Y:S01]  /*65de0*/  LDL.LU.64 R24, [R1+0x4738] ;  /* 0x0047380001187983 */ /* 0x000ea20000300a00 */
[----:B---3--:R-:W-:Y:S03]  /*65df0*/  HMMA.16816.F32.BF16 R36, R4, R38, R48 ;  /* 0x000000260424723c */ /* 0x008fe60000041830 */
[----:B------:R-:W3:Y:S01]  /*65e00*/  LDL.LU.64 R50, [R1+0x4730] ;  /* 0x0047300001327983 */ /* 0x000ee20000300a00 */
[----:B------:R-:W-:-:S04]  /*65e10*/  IMAD.MOV.U32 R47, RZ, RZ, R0 ;  /* 0x000000ffff2f7224 */ /* 0x000fc800078e0000 */
[C---:B----4-:R-:W-:Y:S11]  /*65e20*/  HMMA.16816.F32.BF16 R20, R4.reuse, R22, R16 ;  /* 0x000000160414723c */ /* 0x050ff60000041810 */
[----:B------:R-:W-:Y:S01]  /*65e30*/  IMAD.MOV.U32 R0, RZ, RZ, R39 ;  /* 0x000000ffff007224 */ /* 0x000fe200078e0027 */
[----:B------:R-:W-:Y:S04]  /*65e40*/  STL.64 [R1+0x7f0], R36 ;  /* 0x0007f02401007387 */ /* 0x000fe80000100a00 */
[----:B------:R0:W-:Y:S04]  /*65e50*/  STL [R1+0x7f8], R38 ;  /* 0x0007f82601007387 */ /* 0x0001e80000100800 */
[----:B0-----:R-:W4:Y:S04]  /*65e60*/  LDL.LU.64 R38, [R1+0x4728] ;  /* 0x0047280001267983 */ /* 0x001f280000300a00 */
[----:B------:R-:W4:Y:S04]  /*65e70*/  LDL.LU.64 R36, [R1+0x4720] ;  /* 0x0047200001247983 */ /* 0x000f280000300a00 */
[----:B------:R-:W-:Y:S04]  /*65e80*/  STL [R1+0x41c0], R0 ;  /* 0x0041c00001007387 */ /* 0x000fe80000100800 */
[----:B------:R-:W4:Y:S04]  /*65e90*/  LDL.LU.64 R18, [R1+0x4718] ;  /* 0x0047180001127983 */ /* 0x000f280000300a00 */
        /* <DEDUP_REMOVED lines=8> */
[----:B------:R0:W-:Y:S01]  /*65f20*/  STL.64 [R1+0x7d0], R28 ;  /* 0x0007d01c01007387 */ /* 0x0001e20000100a00 */
[C---:B---3--:R-:W-:Y:S03]  /*65f30*/  HMMA.16816.F32.BF16 R48, R4.reuse, R50, R24 ;  /* 0x000000320430723c */ /* 0x048fe60000041818 */
[----:B------:R-:W-:Y:S04]  /*65f40*/  STL.64 [R1+0x7d8], R30 ;  /* 0x0007d81e01007387 */ /* 0x000fe80000100a00 */
[----:B0-----:R-:W3:Y:S04]  /*65f50*/  LDL.LU.64 R28, [R1+0x46f0] ;  /* 0x0046f000011c7983 */ /* 0x001ee80000300a00 */
[----:B------:R-:W2:Y:S04]  /*65f60*/  LDL.LU.64 R26, [R1+0x46e8] ;  /* 0x0046e800011a7983 */ /* 0x000ea80000300a00 */
[----:B------:R-:W2:Y:S04]  /*65f70*/  LDL.LU.64 R24, [R1+0x46e0] ;  /* 0x0046e00001187983 */ /* 0x000ea80000300a00 */
        /* <DEDUP_REMOVED lines=9> */
[----:B0-----:R-:W4:Y:S04]  /*66010*/  LDL.LU R4, [R1+0x470] ;  /* 0x0004700001047983 */ /* 0x001f280000300800 */
[----:B------:R-:W4:Y:S04]  /*66020*/  LDL.LU R5, [R1+0x474] ;  /* 0x0004740001057983 */ /* 0x000f280000300800 */
[----:B-1----:R-:W4:Y:S04]  /*66030*/  LDL.LU R6, [R1+0x478] ;  /* 0x0004780001067983 */ /* 0x002f280000300800 */
[----:B------:R-:W4:Y:S04]  /*66040*/  LDL.LU R7, [R1+0x47c] ;  /* 0x00047c0001077983 */ /* 0x000f280000300800 */
[----:B--2---:R4:W-:Y:S02]  /*66050*/  STL.64 [R1+0x41f0], R48 ;  /* 0x0041f03001007387 */ /* 0x0049e40000100a00 */
[C---:B----4-:R-:W-:Y:S08]  /*66060*/  HMMA.16816.F32.BF16 R48, R36.reuse, R8, R4 ;  /* 0x000000082430723c */ /* 0x050ff00000041804 */
[C---:B------:R-:W-:Y:S01]  /*66070*/  HMMA.16816.F32.BF16 R4, R36.reuse, R16, R40 ;  /* 0x000000102404723c */ /* 0x040fe20000041828 */
[----:B------:R-:W3:Y:S10]  /*66080*/  LDL.LU R40, [R1+0x430] ;  /* 0x0004300001287983 */ /* 0x000ef40000300800 */
[----:B------:R-:W-:Y:S04]  /*66090*/  STL.64 [R1+0x470], R48 ;  /* 0x0004703001007387 */ /* 0x000fe80000100a00 */
[----:B------:R-:W-:Y:S04]  /*660a0*/  STL.64 [R1+0x478], R50 ;  /* 0x0004783201007387 */ /* 0x000fe80000100a00 */
[----:B------:R-:W-:Y:S04]  /*660b0*/  STL.64 [R1+0x460], R4 ;  /* 0x0004600401007387 */ /* 0x000fe80000100a00 */
[----:B------:R0:W-:Y:S04]  /*660c0*/  STL.64 [R1+0x468], R6 ;  /* 0x0004680601007387 */ /* 0x0001e80000100a00 */
[----:B------:R-:W3:Y:S04]  /*660d0*/  LDL.LU R41, [R1+0x434] ;  /* 0x0004340001297983 */ /* 0x000ee80000300800 */
[----:B------:R-:W3:Y:S04]  /*660e0*/  LDL.LU R42, [R1+0x438] ;  /* 0x00043800012a7983 */ /* 0x000ee80000300800 */
[----:B------:R-:W3:Y:S01]  /*660f0*/  LDL.LU R43, [R1+0x43c] ;  /* 0x00043c00012b7983 */ /* 0x000ee20000300800 */
[----:B0-----:R-:W-:Y:S03]  /*66100*/  HMMA.16816.F32.BF16 R4, R36, R20, R56 ;  /* 0x000000142404723c */ /* 0x001fe60000041838 */
[----:B------:R-:W-:Y:S04]  /*66110*/  STL.64 [R1+0x4660], R18 ;  /* 0x0046601201007387 */ /* 0x000fe80000100a00 */
[----:B------:R-:W-:-:S12]  /*66120*/  STL.64 [R1+0x4658], R16 ;  /* 0x0046581001007387 */ /* 0x000fd80000100a00 */
[----:B------:R0:W-:Y:S04]  /*66130*/  STL.64 [R1+0x450], R4 ;  /* 0x0004500401007387 */ /* 0x0001e80000100a00 */
[----:B------:R-:W2:Y:S04]  /*66140*/  LDL.LU R56, [R1+0x420] ;  /* 0x0004200001387983 */ /* 0x000ea80000300800 */
[----:B------:R-:W2:Y:S04]  /*66150*/  LDL.LU R57, [R1+0x424] ;  /* 0x0004240001397983 */ /* 0x000ea80000300800 */
[----:B------:R-:W2:Y:S01]  /*66160*/  LDL.LU R58, [R1+0x428] ;  /* 0x00042800013a7983 */ /* 0x000ea20000300800 */
[----:B------:R-:W-:-:S02]  /*66170*/  IMAD.MOV.U32 R54, RZ, RZ, R6 ;  /* 0x000000ffff367224 */ /* 0x000fc400078e0006 */
[----:B------:R-:W-:Y:S02]  /*66180*/  IMAD.MOV.U32 R55, RZ, RZ, R7 ;  /* 0x000000ffff377224 */ /* 0x000fe400078e0007 */
[----:B0-----:R-:W-:Y:S01]  /*66190*/  HMMA.16816.F32.BF16 R4, R36, R24, R44 ;  /* 0x000000182404723c */ /* 0x001fe2000004182c */
[----:B------:R-:W-:Y:S02]  /*661a0*/  IMAD.MOV.U32 R48, RZ, RZ, R23 ;  /* 0x000000ffff307224 */ /* 0x000fe400078e0017 */
[----:B------:R-:W-:-:S15]  /*661b0*/  IMAD.MOV.U32 R59, RZ, RZ, R60 ;  /* 0x000000ffff3b7224 */ /* 0x000fde00078e003c */
[----:B------:R-:W-:Y:S01]  /*661c0*/  NOP ;  /* 0x0000000000007918 */ /* 0x000fe20000000000 */
[----:B------:R-:W-:Y:S02]  /*661d0*/  IMAD.MOV.U32 R23, RZ, RZ, R4 ;  /* 0x000000ffff177224 */ /* 0x000fe400078e0004 */
[----:B------:R-:W-:Y:S02]  /*661e0*/  IMAD.MOV.U32 R60, RZ, RZ, R5 ;  /* 0x000000ffff3c7224 */ /* 0x000fe400078e0005 */
[----:B------:R-:W-:Y:S02]  /*661f0*/  IMAD.MOV.U32 R30, RZ, RZ, R6 ;  /* 0x000000ffff1e7224 */ /* 0x000fe400078e0006 */
[----:B------:R-:W-:Y:S02]  /*66200*/  IMAD.MOV.U32 R31, RZ, RZ, R7 ;  /* 0x000000ffff1f7224 */ /* 0x000fe400078e0007 */
[----:B------:R-:W-:Y:S02]  /*66210*/  IMAD.MOV.U32 R49, RZ, RZ, R15 ;  /* 0x000000ffff317224 */ /* 0x000fe400078e000f */
[----:B------:R-:W-:-:S02]  /*66220*/  IMAD.MOV.U32 R46, RZ, RZ, R3 ;  /* 0x000000ffff2e7224 */ /* 0x000fc400078e0003 */
[----:B------:R-:W-:Y:S02]  /*66230*/  IMAD.MOV.U32 R47, RZ, RZ, R2 ;  /* 0x000000ffff2f7224 */ /* 0x000fe400078e0002 */
[----:B------:R-:W-:Y:S01]  /*66240*/  IMAD R11, R11, 0x110, RZ ;  /* 0x000001100b0b7824 */ /* 0x000fe200078e02ff */
[----:B------:R-:W-:Y:S04]  /*66250*/  STL.64 [R1+0x46b8], R48 ;  /* 0x0046b83001007387 */ /* 0x000fe80000100a00 */
[----:B------:R-:W-:Y:S04]  /*66260*/  STL [R1+0x414c], R54 ;  /* 0x00414c3601007387 */ /* 0x000fe80000100800 */
[----:B------:R-:W-:Y:S04]  /*66270*/  STL [R1+0x4148], R55 ;  /* 0x0041483701007387 */ /* 0x000fe80000100800 */
[----:B------:R-:W4:Y:S04]  /*66280*/  LDL.LU R44, [R1+0x7b0] ;  /* 0x0007b000012c7983 */ /* 0x000f280000300800 */
[----:B------:R-:W4:Y:S01]  /*66290*/  LDL.LU R45, [R1+0x7b4] ;  /* 0x0007b400012d7983 */ /* 0x000f220000300800 */
[----:B------:R-:W-:-:S03]  /*662a0*/  LOP3.LUT R0, R11, 0x10, R14, 0x78, !PT ;  /* 0x000000100b007812 */ /* 0x000fc600078e780e */
[----:B------:R-:W-:Y:S04]  /*662b0*/  STL.64 [R1+0x4688], R22 ;  /* 0x0046881601007387 */ /* 0x000fe80000100a00 */
[----:B------:R-:W-:Y:S04]  /*662c0*/  STL.64 [R1+0x4680], R20 ;  /* 0x0046801401007387 */ /* 0x000fe80000100a00 */
[----:B------:R-:W-:Y:S04]  /*662d0*/  STL.64 [R1+0x4678], R26 ;  /* 0x0046781a01007387 */ /* 0x000fe80000100a00 */
[----:B------:R-:W-:Y:S01]  /*662e0*/  STL.64 [R1+0x4670], R24 ;  /* 0x0046701801007387 */ /* 0x000fe20000100a00 */
[----:B------:R-:W-:-:S03]  /*662f0*/  LOP3.LUT R0, R0, 0x800, R10, 0xf8, !PT ;  /* 0x0000080000007812 */ /* 0x000fc600078ef80a */
[----:B------:R0:W-:Y:S04]  /*66300*/  STL [R1+0x4118], R31 ;  /* 0x0041181f01007387 */ /* 0x0001e80000100800 */
[----:B------:R-:W-:Y:S04]  /*66310*/  STL [R1+0x4114], R30 ;  /* 0x0041141e01007387 */ /* 0x000fe80000100800 */
[----:B------:R-:W-:Y:S01]  /*66320*/  STL [R1+0x4110], R60 ;  /* 0x0041103c01007387 */ /* 0x000fe20000100800 */
[----:B------:R-:W-:Y:S01]  /*66330*/  LOP3.LUT R0, R0, 0x20, RZ, 0x3c, !PT ;  /* 0x0000002000007812 */ /* 0x000fe200078e3cff */
[----:B---3--:R-:W-:-:S15]  /*66340*/  HMMA.16816.F32.BF16 R4, R36, R28, R40 ;  /* 0x0000001c2404723c */ /* 0x008fde0000041828 */
[----:B------:R-:W-:-:S04]  /*66350*/  NOP ;  /* 0x0000000000007918 */ /* 0x000fc80000000000 */
[----:B------:R-:W-:Y:S02]  /*66360*/  IMAD.MOV.U32 R34, RZ, RZ, R4 ;  /* 0x000000ffff227224 */ /* 0x000fe400078e0004 */
[----:B------:R-:W-:Y:S02]  /*66370*/  IMAD.MOV.U32 R35, RZ, RZ, R5 ;  /* 0x000000ffff237224 */ /* 0x000fe400078e0005 */
[----:B------:R-:W-:Y:S02]  /*66380*/  IMAD.MOV.U32 R3, RZ, RZ, R6 ;  /* 0x000000ffff037224 */ /* 0x000fe400078e0006 */
[----:B------:R-:W-:Y:S02]  /*66390*/  IMAD.MOV.U32 R2, RZ, RZ, R7 ;  /* 0x000000ffff027224 */ /* 0x000fe400078e0007 */
[----:B--2---:R-:W-:Y:S03]  /*663a0*/  HMMA.16816.F32.BF16 R4, R36, R32, R56 ;  /* 0x000000202404723c */ /* 0x004fe60000041838 */
[----:B------:R-:W-:Y:S04]  /*663b0*/  STL [R1+0x41c8], R2 ;  /* 0x0041c80201007387 */ /* 0x000fe80000100800 */
[----:B------:R-:W-:Y:S04]  /*663c0*/  STL [R1+0x41c4], R3 ;  /* 0x0041c40301007387 */ /* 0x000fe80000100800 */
[----:B------:R-:W-:Y:S04]  /*663d0*/  STL [R1+0x4144], R35 ;  /* 0x0041442301007387 */ /* 0x000fe80000100800 */
[----:B------:R-:W-:Y:S04]  /*663e0*/  STL [R1+0x4140], R34 ;  /* 0x0041402201007387 */ /* 0x000fe80000100800 */
[----:B------:R-:W-:-:S02]  /*663f0*/  IMAD.MOV.U32 R10, RZ, RZ, R5 ;  /* 0x000000ffff0a7224 */ /* 0x000fc400078e0005 */
[----:B------:R-:W-:Y:S01]  /*66400*/  IMAD.MOV.U32 R11, RZ, RZ, R6 ;  /* 0x000000ffff0b7224 */ /* 0x000fe200078e0006 */
[----:B------:R-:W-:Y:S01]  /*66410*/  STL [R1+0x420], R4 ;  /* 0x0004200401007387 */ /* 0x000fe20000100800 */
[----:B0-----:R-:W-:-:S03]  /*66420*/  IMAD.MOV.U32 R31, RZ, RZ, R7 ;  /* 0x000000ffff1f7224 */ /* 0x001fc600078e0007 */
[----:B------:R-:W0:Y:S04]  /*66430*/  LDSM.16.MT88.4 R4, [R0+UR5+0x4000] ;  /* 0x004000050004783b */ /* 0x000e280008004200 */
[----:B------:R-:W-:Y:S04]  /*66440*/  STL [R1+0x41cc], R10 ;  /* 0x0041cc0a01007387 */ /* 0x000fe80000100800 */
[----:B------:R-:W-:Y:S04]  /*66450*/  STL [R1+0x4698], R11 ;  /* 0x0046980b01007387 */ /* 0x000fe80000100800 */
[----:B------:R-:W-:Y:S04]  /*66460*/  STL.64 [R1+0x4690], R8 ;  /* 0x0046900801007387 */ /* 0x000fe80000100a00 */
[----:B0-----:R-:W-:Y:S04]  /*66470*/  STL.64 [R1+0x4588], R6 ;  /* 0x0045880601007387 */ /* 0x001fe80000100a00 */
[----:B------:R0:W-:Y:S04]  /*66480*/  STL.64 [R1+0x4580], R4 ;  /* 0x0045800401007387 */ /* 0x0001e80000100a00 */
[----:B0-----:R-:W2:Y:S01]  /*66490*/  LDL.LU.64 R4, [R1+0xe0] ;  /* 0x0000e00001047983 */ /* 0x001ea20000300a00 */
[----:B----4-:R-:W-:-:S15]  /*664a0*/  HMMA.16816.F32.BF16 R16, R36, R12, R44 ;  /* 0x0000000c2410723c */ /* 0x010fde000004182c */
[----:B------:R-:W-:-:S04]  /*664b0*/  NOP ;  /* 0x0000000000007918 */ /* 0x000fc80000000000 */
[----:B------:R-:W-:Y:S02]  /*664c0*/  IMAD.MOV.U32 R30, RZ, RZ, R16 ;  /* 0x000000ffff1e7224 */ /* 0x000fe400078e0010 */
[----:B------:R-:W-:Y:S02]  /*664d0*/  IMAD.MOV.U32 R60, RZ, RZ, R17 ;  /* 0x000000ffff3c7224 */ /* 0x000fe400078e0011 */
[----:B------:R-:W-:Y:S02]  /*664e0*/  IMAD.MOV.U32 R14, RZ, RZ, R18 ;  /* 0x000000ffff0e7224 */ /* 0x000fe400078e0012 */
[----:B------:R-:W-:Y:S01]  /*664f0*/  IMAD.MOV.U32 R15, RZ, RZ, R19 ;  /* 0x000000ffff0f7224 */ /* 0x000fe200078e0013 */
        /* <DEDUP_REMOVED lines=17> */
[----:B------:R-:W2:Y:S04]  /*66610*/  LDL R56, [R1+0x130] ;  /* 0x0001300001387983 */ /* 0x000ea80000100800 */
[----:B------:R-:W2:Y:S04]  /*66620*/  LDL R57, [R1+0x134] ;  /* 0x0001340001397983 */ /* 0x000ea80000100800 */
        /* <DEDUP_REMOVED lines=9> */
[----:B------:R-:W2:Y:S04]  /*666c0*/  LDL.64 R44, [R1+0x100] ;  /* 0x00010000012c7983 */ /* 0x000ea80000100a00 */
[----:B------:R-:W-:Y:S04]  /*666d0*/  STL.64 [R1+0x4638], R30 ;  /* 0x0046381e01007387 */ /* 0x000fe80000100a00 */
[----:B------:R0:W-:Y:S04]  /*666e0*/  STL.64 [R1+0x4630], R28 ;  /* 0x0046301c01007387 */ /* 0x0001e80000100a00 */
[----:B0-----:R-:W3:Y:S04]  /*666f0*/  LDL R28, [R1+0x150] ;  /* 0x00015000011c7983 */ /* 0x001ee80000100800 */
[----:B------:R-:W3:Y:S04]  /*66700*/  LDL R29, [R1+0x154] ;  /* 0x00015400011d7983 */ /* 0x000ee80000100800 */
[----:B------:R-:W-:Y:S04]  /*66710*/  STL.64 [R1+0x4628], R14 ;  /* 0x0046280e01007387 */ /* 0x000fe80000100a00 */
[----:B------:R0:W-:Y:S04]  /*66720*/  STL.64 [R1+0x4620], R12 ;  /* 0x0046200c01007387 */ /* 0x0001e80000100a00 */
[----:B0-----:R-:W4:Y:S04]  /*66730*/  LDL.LU R12, [R1+0x750] ;  /* 0x00075000010c7983 */ /* 0x001f280000300800 */
[----:B------:R-:W4:Y:S04]  /*66740*/  LDL.LU R13, [R1+0x754] ;  /* 0x00075400010d7983 */ /* 0x000f280000300800 */
[----:B------:R-:W4:Y:S04]  /*66750*/  LDL.LU R14, [R1+0x758] ;  /* 0x00075800010e7983 */ /* 0x000f280000300800 */
[----:B------:R-:W4:Y:S01]  /*66760*/  LDL.LU R15, [R1+0x75c] ;  /* 0x00075c00010f7983 */ /* 0x000f220000300800 */
[C---:B---3--:R-:W-:Y:S03]  /*66770*/  HMMA.16816.F32.BF16 R28, R36.reuse, R28, R48 ;  /* 0x0000001c241c723c */ /* 0x048fe60000041830 */
[----:B------:R-:W3:Y:S05]  /*66780*/  LDL.LU.64 R48, [R1+0x46b8] ;  /* 0x0046b80001307983 */ /* 0x000eea0000300a00 */
[----:B--2---:R-:W-:Y:S11]  /*66790*/  HMMA.16816.F32.BF16 R56, R36, R56, R4 ;  /* 0x000000382438723c */ /* 0x004ff60000041804 */
[----:B------:R-:W-:-:S02]  /*667a0*/  IMAD.MOV.U32 R54, RZ, RZ, R28 ;  /* 0x000000ffff367224 */ /* 0x000fc400078e001c */
[----:B------:R-:W2:Y:S01]  /*667b0*/  LDL.LU R28, [R1+0x200] ;  /* 0x00020000011c7983 */ /* 0x000ea20000300800 */
[----:B------:R-:W-:Y:S02]  /*667c0*/  IMAD.MOV.U32 R55, RZ, RZ, R29 ;  /* 0x000000ffff377224 */ /* 0x000fe400078e001d */
[----:B------:R-:W-:Y:S02]  /*667d0*/  IMAD.MOV.U32 R35, RZ, RZ, R30 ;  /* 0x000000ffff237224 */ /* 0x000fe400078e001e */
[----:B------:R-:W-:Y:S01]  /*667e0*/  IMAD.MOV.U32 R34, RZ, RZ, R31 ;  /* 0x000000ffff227224 */ /* 0x000fe200078e001f */
[----:B---3--:R-:W-:-:S15]  /*667f0*/  HMMA.16816.F32.BF16 R40, R36, R48, R40 ;  /* 0x000000302428723c */ /* 0x008fde0000041828 */
[----:B------:R-:W-:-:S04]  /*66800*/  NOP ;  /* 0x0000000000007918 */ /* 0x000fc80000000000 */
        /* <DEDUP_REMOVED lines=9> */
[----:B------:R0:W-:Y:S04]  /*668a0*/  STL.64 [R1+0x45f8], R48 ;  /* 0x0045f83001007387 */ /* 0x0001e80000100a00 */
[----:B0-----:R-:W2:Y:S04]  /*668b0*/  LDL.LU R48, [R1+0x210] ;  /* 0x0002100001307983 */ /* 0x001ea80000300800 */
[----:B------:R-:W2:Y:S04]  /*668c0*/  LDL.LU R49, [R1+0x214] ;  /* 0x0002140001317983 */ /* 0x000ea80000300800 */
[----:B------:R-:W2:Y:S04]  /*668d0*/  LDL.LU R50, [R1+0x218] ;  /* 0x0002180001327983 */ /* 0x000ea80000300800 */
[----:B------:R-:W2:Y:S04]  /*668e0*/  LDL.LU R51, [R1+0x21c] ;  /* 0x00021c0001337983 */ /* 0x000ea80000300800 */
[----:B------:R-:W3:Y:S04]  /*668f0*/  LDL.LU.64 R4, [R1+0x46b0] ;  /* 0x0046b00001047983 */ /* 0x000ee80000300a00 */
[----:B------:R-:W-:Y:S04]  /*66900*/  STL.64 [R1+0x780], R56 ;  /* 0x0007803801007387 */ /* 0x000fe80000100a00 */
[----:B------:R0:W-:Y:S04]  /*66910*/  STL.64 [R1+0x788], R58 ;  /* 0x0007883a01007387 */ /* 0x0001e80000100a00 */
[----:B0-----:R-:W2:Y:S04]  /*66920*/  LDL.LU.64 R58, [R1+0x46a8] ;  /* 0x0046a800013a7983 */ /* 0x001ea80000300a00 */
[----:B------:R-:W2:Y:S01]  /*66930*/  LDL.LU.64 R56, [R1+0x46a0] ;  /* 0x0046a00001387983 */ /* 0x000ea20000300a00 */
[C---:B------:R-:W-:Y:S08]  /*66940*/  HMMA.16816.F32.BF16 R20, R36.reuse, R24, R20 ;  /* 0x000000182414723c */ /* 0x040ff00000041814 */
[----:B----4-:R-:W-:Y:S01]  /*66950*/  HMMA.16816.F32.BF16 R12, R36, R44, R12 ;  /* 0x0000002c240c723c */ /* 0x010fe2000004180c */
[----:B------:R-:W-:-:S02]  /*66960*/  IMAD.MOV.U32 R7, RZ, RZ, R24 ;  /* 0x000000ffff077224 */ /* 0x000fc400078e0018 */
[----:B------:R-:W-:-:S05]  /*66970*/  IMAD.MOV.U32 R6, RZ, RZ, R25 ;  /* 0x000000ffff067224 */ /* 0x000fca00078e0019 */
[----:B--2---:R-:W-:-:S15]  /*66980*/  HMMA.16816.F32.BF16 R8, R36, R56, R8 ;  /* 0x000000382408723c */ /* 0x004fde0000041808 */
[----:B------:R-:W-:-:S04]  /*66990*/  NOP ;  /* 0x0000000000007918 */ /* 0x000fc80000000000 */
[----:B------:R-:W-:Y:S04]  /*669a0*/  STL.64 [R1+0x770], R8 ;  /* 0x0007700801007387 */ /* 0x000fe80000100a00 */
[----:B------:R0:W-:Y:S04]  /*669b0*/  STL.64 [R1+0x778], R10 ;  /* 0x0007780a01007387 */ /* 0x0001e80000100a00 */
[----:B0-----:R-:W2:Y:S04]  /*669c0*/  LDL.LU R11, [R1+0x4698] ;  /* 0x00469800010b7983 */ /* 0x001ea80000300800 */
[----:B------:R-:W4:Y:S04]  /*669d0*/  LDL.LU.64 R8, [R1+0x4690] ;  /* 0x0046900001087983 */ /* 0x000f280000300a00 */
[----:B------:R-:W-:Y:S04]  /*669e0*/  STL.64 [R1+0x45d8], R58 ;  /* 0x0045d83a01007387 */ /* 0x000fe80000100a00 */
[----:B------:R0:W-:Y:S01]  /*669f0*/  STL.64 [R1+0x45d0], R56 ;  /* 0x0045d03801007387 */ /* 0x0001e20000100a00 */
[----:B------:R-:W-:-:S03]  /*66a00*/  IMAD.MOV.U32 R10, RZ, RZ, R45 ;  /* 0x000000ffff0a7224 */ /* 0x000fc600078e002d */
[----:B0-----:R-:W4:Y:S04]  /*66a10*/  LDL.LU R56, [R1+0x220] ;  /* 0x0002200001387983 */ /* 0x001f280000300800 */
[----:B------:R-:W4:Y:S04]  /*66a20*/  LDL.LU R57, [R1+0x224] ;  /* 0x0002240001397983 */ /* 0x000f280000300800 */
[----:B------:R-:W4:Y:S04]  /*66a30*/  LDL.LU R58, [R1+0x228] ;  /* 0x00022800013a7983 */ /* 0x000f280000300800 */
[----:B------:R-:W4:Y:S04]  /*66a40*/  LDL.LU R59, [R1+0x22c] ;  /* 0x00022c00013b7983 */ /* 0x000f280000300800 */
[----:B------:R-:W-:Y:S04]  /*66a50*/  STL.64 [R1+0x760], R20 ;  /* 0x0007601401007387 */ /* 0x000fe80000100a00 */
[----:B------:R0:W-:Y:S04]  /*66a60*/  STL.64 [R1+0x768], R22 ;  /* 0x0007681601007387 */ /* 0x0001e80000100a00 */
[----:B0-----:R-:W2:Y:S04]  /*66a70*/  LDL.LU.64 R22, [R1+0x4688] ;  /* 0x0046880001167983 */ /* 0x001ea80000300a00 */
[----:B------:R-:W2:Y:S04]  /*66a80*/  LDL.LU.64 R20, [R1+0x4680] ;  /* 0x0046800001147983 */ /* 0x000ea80000300a00 */
[----:B------:R-:W2:Y:S04]  /*66a90*/  LDL.LU.64 R26, [R1+0x4678] ;  /* 0x00467800011a7983 */ /* 0x000ea80000300a00 */
[----:B------:R-:W2:Y:S04]  /*66aa0*/  LDL.LU.64 R24, [R1+0x4670] ;  /* 0x0046700001187983 */ /* 0x000ea80000300a00 */
[----:B------:R0:W-:Y:S04]  /*66ab0*/  STL.64 [R1+0x750], R12 ;  /* 0x0007500c01007387 */ /* 0x0001e80000100a00 */
[----:B------:R-:W-:Y:S01]  /*66ac0*/  STL.64 [R1+0x758], R14 ;  /* 0x0007580e01007387 */ /* 0x000fe20000100a00 */
[----:B0-----:R-:W-:-:S03]  /*66ad0*/  IMAD.MOV.U32 R12, RZ, RZ, R44 ;  /* 0x000000ffff0c7224 */ /* 0x001fc600078e002c */
[----:B------:R-:W2:Y:S02]  /*66ae0*/  LDL.LU.64 R44, [R1+0x4668] ;  /* 0x00466800012c7983 */ /* 0x000ea40000300a00 */
        /* <DEDUP_REMOVED lines=8> */
[----:B------:R-:W2:Y:S04]  /*66b70*/  LDL.LU.64 R44, [R1+0x4650] ;  /* 0x00465000012c7983 */ /* 0x000ea80000300a00 */
[----:B------:R-:W2:Y:S04]  /*66b80*/  LDL.LU R46, [R1+0x878] ;  /* 0x00087800012e7983 */ /* 0x000ea80000300800 */
[----:B------:R-:W2:Y:S01]  /*66b90*/  LDL.LU R47, [R1+0x87c] ;  /* 0x00087c00012f7983 */ /* 0x000ea20000300800 */
[C---:B---3--:R-:W-:Y:S03]  /*66ba0*/  HMMA.16816.F32.BF16 R40, R36.reuse, R4, R40 ;  /* 0x000000042428723c */ /* 0x048fe60000041828 */
        /* <DEDUP_REMOVED lines=9> */
[----:B------:R-:W4:Y:S04]  /*66c40*/  LDL.LU.64 R40, [R1+0x4640] ;  /* 0x0046400001287983 */ /* 0x000f280000300a00 */
[----:B------:R-:W-:Y:S04]  /*66c50*/  STL.64 [R1+0x45a0], R4 ;  /* 0x0045a00401007387 */ /* 0x000fe80000100a00 */
[----:B------:R-:W-:Y:S04]  /*66c60*/  STL.64 [R1+0x45b0], R54 ;  /* 0x0045b03601007387 */ /* 0x000fe80000100a00 */
[----:B------:R-:W-:Y:S01]  /*66c70*/  STL.64 [R1+0x45a8], R52 ;  /* 0x0045a83401007387 */ /* 0x000fe20000100a00 */
[----:B--2---:R-:W-:-:S15]  /*66c80*/  HMMA.16816.F32.BF16 R36, R36, R52, R44 ;  /* 0x000000342424723c */ /* 0x004fde000004182c */
[----:B------:R-:W-:-:S04]  /*66c90*/  NOP ;  /* 0x0000000000007918 */ /* 0x000fc80000000000 */
[----:B------:R-:W-:Y:S04]  /*66ca0*/  STL.64 [R1+0x410], R36 ;  /* 0x0004102401007387 */ /* 0x000fe80000100a00 */
[----:B------:R4:W-:Y:S02]  /*66cb0*/  STL.64 [R1+0x418], R38 ;  /* 0x0004182601007387 */ /* 0x0009e40000100a00 */
[----:B----4-:R-:W-:Y:S02]  /*66cc0*/  HMMA.16816.F32.BF16 R36, R40, R8, R56 ;  /* 0x000000082824723c */ /* 0x010fe40000041838 */
[----:B------:R-:W-:Y:S04]  /*66cd0*/  STL [R1+0x4608], R11 ;  /* 0x0046080b01007387 */ /* 0x000fe80000100800 */
[----:B------:R-:W-:-:S13]  /*66ce0*/  STL.64 [R1+0x4600], R8 ;  /* 0x0046000801007387 */ /* 0x000fda0000100a00 */
[----:B------:R-:W-:Y:S04]  /*66cf0*/  STL.64 [R1+0x220], R36 ;  /* 0x0002202401007387 */ /* 0x000fe80000100a00 */
[----:B------:R0:W-:Y:S04]  /*66d00*/  STL.64 [R1+0x228], R38 ;  /* 0x0002282601007387 */ /* 0x0001e80000100a00 */
[----:B------:R-:W-:Y:S04]  /*66d10*/  STL.64 [R1+0x45c0], R18 ;  /* 0x0045c01201007387 */ /* 0x000fe80000100a00 */
[----:B------:R1:W-:Y:S01]  /*66d20*/  STL.64 [R1+0x45b8], R16 ;  /* 0x0045b81001007387 */ /* 0x0003e20000100a00 */
[C---:B0-----:R-:W-:Y:S08]  /*66d30*/  HMMA.16816.F32.BF16 R36, R40.reuse, R16, R48 ;  /* 0x000000102824723c */ /* 0x041ff00000041830 */
[----:B-1----:R-:W-:Y:S01]  /*66d40*/  HMMA.16816.F32.BF16 R16, R40, R20, R28 ;  /* 0x000000142810723c */ /* 0x002fe2000004181c */
[----:B------:R-:W-:-:S02]  /*66d50*/  IMAD.MOV.U32 R44, RZ, RZ, R12 ;  /* 0x000000ffff2c7224 */ /* 0x000fc400078e000c */
[----:B------:R-:W-:Y:S02]  /*66d60*/  IMAD.MOV.U32 R45, RZ, RZ, R10 ;  /* 0x000000ffff2d7224 */ /* 0x000fe400078e000a */
[----:B------:R-:W-:Y:S02]  /*66d70*/  IMAD.MOV.U32 R52, RZ, RZ, R7 ;  /* 0x000000ffff347224 */ /* 0x000fe400078e0007 */
[----:B------:R-:W-:-:S04]  /*66d80*/  IMAD.MOV.U32 R53, RZ, RZ, R6 ;  /* 0x000000ffff357224 */ /* 0x000fc800078e0006 */
[----:B------:R-:W-:Y:S04]  /*66d90*/  STL.64 [R1+0x210], R36 ;  /* 0x0002102401007387 */ /* 0x000fe80000100a00 */
[----:B------:R-:W-:Y:S04]  /*66da0*/  STL.64 [R1+0x218], R38 ;  /* 0x0002182601007387 */ /* 0x000fe80000100a00 */
[----:B------:R0:W-:Y:S04]  /*66db0*/  STL.64 [R1+0x200], R16 ;  /* 0x0002001001007387 */ /* 0x0001e80000100a00 */
[----:B------:R1:W-:Y:S04]  /*66dc0*/  STL.64 [R1+0x208], R18 ;  /* 0x0002081201007387 */ /* 0x0003e80000100a00 */
[----:B------:R-:W-:Y:S04]  /*66dd0*/  STL.64 [R1+0x45c8], R44 ;  /* 0x0045c82c01007387 */ /* 0x000fe80000100a00 */
[----:B------:R2:W-:Y:S04]  /*66de0*/  STL.64 [R1+0x45e0], R52 ;  /* 0x0045e03401007387 */ /* 0x0005e80000100a00 */
[----:B0-----:R-:W3:Y:S04]  /*66df0*/  LDL.LU R16, [R1+0x5c0] ;  /* 0x0005c00001107983 */ /* 0x001ee80000300800 */
[----:B------:R-:W3:Y:S04]  /*66e00*/  LDL.LU R17, [R1+0x5c4] ;  /* 0x0005c40001117983 */ /* 0x000ee80000300800 */
[----:B-1----:R-:W4:Y:S04]  /*66e10*/  LDL.LU R18, [R1+0x5c8] ;  /* 0x0005c80001127983 */ /* 0x002f280000300800 */
[----:B------:R-:W4:Y:S04]  /*66e20*/  LDL.LU R19, [R1+0x5cc] ;  /* 0x0005cc0001137983 */ /* 0x000f280000300800 */
[----:B----4-:R-:W-:Y:S04]  /*66e30*/  STL.64 [R1+0x45f0], R18 ;  /* 0x0045f01201007387 */ /* 0x010fe80000100a00 */
[----:B---3--:R0:W-:Y:S04]  /*66e40*/  STL.64 [R1+0x45e8], R16 ;  /* 0x0045e81001007387 */ /* 0x0081e80000100a00 */
[----:B--2---:R-:W2:Y:S04]  /*66e50*/  LDL.LU R52, [R1+0x5e0] ;  /* 0x0005e00001347983 */ /* 0x004ea80000300800 */
        /* <DEDUP_REMOVED lines=25> */
[----:B-1----:R-:W4:Y:S04]  /*66ff0*/  LDL.LU R52, [R1+0x610] ;  /* 0x0006100001347983 */ /* 0x002f280000300800 */
[----:B------:R-:W4:Y:S04]  /*67000*/  LDL.LU R53, [R1+0x614] ;  /* 0x0006140001357983 */ /* 0x000f280000300800 */
[----:B------:R-:W4:Y:S04]  /*67010*/  LDL.LU R54, [R1+0x618] ;  /* 0x0006180001367983 */ /* 0x000f280000300800 */
[----:B------:R-:W4:Y:S04]  /*67020*/  LDL.LU R55, [R1+0x61c] ;  /* 0x00061c0001377983 */ /* 0x000f280000300800 */
[----:B------:R-:W4:Y:S04]  /*67030*/  LDL.64 R48, [R1+0x150] ;  /* 0x0001500001307983 */ /* 0x000f280000100a00 */
        /* <DEDUP_REMOVED lines=19> */
[----:B0-----:R-:W3:Y:S04]  /*67170*/  LDL.LU.64 R30, [R1+0x4638] ;  /* 0x00463800011e7983 */ /* 0x001ee80000300a00 */
[----:B------:R-:W4:Y:S04]  /*67180*/  LDL.LU.64 R28, [R1+0x4630] ;  /* 0x00463000011c7983 */ /* 0x000f280000300a00 */
[----:B------:R-:W-:Y:S04]  /*67190*/  STL.64 [R1+0x4560], R26 ;  /* 0x0045601a01007387 */ /* 0x000fe80000100a00 */
[----:B------:R-:W-:Y:S01]  /*671a0*/  STL.64 [R1+0x4558], R24 ;  /* 0x0045581801007387 */ /* 0x000fe20000100a00 */
[C---:B--2---:R-:W-:Y:S08]  /*671b0*/  HMMA.16816.F32.BF16 R36, R40.reuse, R32, R36 ;  /* 0x000000202824723c */ /* 0x044ff00000041824 */
[----:B----4-:R-:W-:-:S15]  /*671c0*/  HMMA.16816.F32.BF16 R12, R40, R28, R12 ;  /* 0x0000001c280c723c */ /* 0x010fde000004180c */
[----:B------:R-:W-:-:S04]  /*671d0*/  NOP ;  /* 0x0000000000007918 */ /* 0x000fc80000000000 */
[----:B------:R-:W-:Y:S04]  /*671e0*/  STL.64 [R1+0x1e0], R12 ;  /* 0x0001e00c01007387 */ /* 0x000fe80000100a00 */
[----:B------:R0:W-:Y:S04]  /*671f0*/  STL.64 [R1+0x1e8], R14 ;  /* 0x0001e80e01007387 */ /* 0x0001e80000100a00 */
[----:B0-----:R-:W2:Y:S04]  /*67200*/  LDL.LU.64 R14, [R1+0x4628] ;  /* 0x00462800010e7983 */ /* 0x001ea80000300a00 */
[----:B------:R-:W4:Y:S04]  /*67210*/  LDL.LU.64 R12, [R1+0x4620] ;  /* 0x00462000010c7983 */ /* 0x000f280000300a00 */
[----:B------:R-:W-:Y:S04]  /*67220*/  STL.64 [R1+0x1d0], R36 ;  /* 0x0001d02401007387 */ /* 0x000fe80000100a00 */
[----:B------:R-:W-:Y:S04]  /*67230*/  STL.64 [R1+0x1d8], R38 ;  /* 0x0001d82601007387 */ /* 0x000fe80000100a00 */
[----:B------:R0:W1:Y:S01]  /*67240*/  LDSM.16.MT88.4 R36, [R0+UR5+0x4080] ;  /* 0x004080050024783b */ /* 0x0000620008004200 */
[----:B------:R-:W-:Y:S01]  /*67250*/  HMMA.16816.F32.BF16 R8, R40, R48, R8 ;  /* 0x000000302808723c */ /* 0x000fe20000041808 */
[----:B0-----:R-:W-:-:S02]  /*67260*/  IMAD.MOV.U32 R0, RZ, RZ, R49 ;  /* 0x000000ffff007224 */ /* 0x001fc400078e0031 */
[----:B-1----:R-:W-:Y:S04]  /*67270*/  STL.64 [R1+0x44f0], R38 ;  /* 0x0044f02601007387 */ /* 0x002fe80000100a00 */
        /* <DEDUP_REMOVED lines=10> */
[----:B------:R-:W4:Y:S04]  /*67320*/  LDL.LU.64 R52, [R1+0x4610] ;  /* 0x0046100001347983 */ /* 0x000f280000300a00 */
[----:B------:R-:W-:Y:S04]  /*67330*/  STL.64 [R1+0x600], R8 ;  /* 0x0006000801007387 */ /* 0x000fe80000100a00 */
[----:B------:R0:W-:Y:S04]  /*67340*/  STL.64 [R1+0x608], R10 ;  /* 0x0006080a01007387 */ /* 0x0001e80000100a00 */
[----:B0-----:R-:W2:Y:S04]  /*67350*/  LDL.LU R11, [R1+0x4608] ;  /* 0x00460800010b7983 */ /* 0x001ea80000300800 */
[----:B------:R-:W2:Y:S01]  /*67360*/  LDL.LU.64 R8, [R1+0x4600] ;  /* 0x0046000001087983 */ /* 0x000ea20000300a00 */
[----:B------:R-:W-:-:S03]  /*67370*/  IMAD.MOV.U32 R10, RZ, RZ, R48 ;  /* 0x000000ffff0a7224 */ /* 0x000fc600078e0030 */
[----:B------:R-:W2:Y:S01]  /*67380*/  LDL.LU.64 R48, [R1+0x45f8] ;  /* 0x0045f80001307983 */ /* 0x000ea20000300a00 */
[----:B------:R-:W-:Y:S02]  /*67390*/  IMAD.MOV.U32 R24, RZ, RZ, R3 ;  /* 0x000000ffff187224 */ /* 0x000fe400078e0003 */
[----:B------:R-:W-:Y:S02]  /*673a0*/  IMAD.MOV.U32 R25, RZ, RZ, R2 ;  /* 0x000000ffff197224 */ /* 0x000fe400078e0002 */
[----:B------:R-:W-:Y:S02]  /*673b0*/  IMAD.MOV.U32 R3, RZ, RZ, R56 ;  /* 0x000000ffff037224 */ /* 0x000fe400078e0038 */
[----:B------:R-:W-:Y:S01]  /*673c0*/  IMAD.MOV.U32 R2, RZ, RZ, R57 ;  /* 0x000000ffff027224 */ /* 0x000fe200078e0039 */
[C---:B----4-:R-:W-:Y:S08]  /*673d0*/  HMMA.16816.F32.BF16 R52, R40.reuse, R56, R52 ;  /* 0x000000382834723c */ /* 0x050ff00000041834 */
[----:B--2---:R-:W-:-:S15]  /*673e0*/  HMMA.16816.F32.BF16 R16, R40, R48, R16 ;  /* 0x000000302810723c */ /* 0x004fde0000041810 */
[----:B------:R-:W-:-:S04]  /*673f0*/  NOP ;  /* 0x0000000000007918 */ /* 0x000fc80000000000 */
[----:B------:R-:W-:Y:S04]  /*67400*/  STL.64 [R1+0x5f0], R16 ;  /* 0x0005f01001007387 */ /* 0x000fe80000100a00 */
[----:B------:R0:W-:Y:S04]  /*67410*/  STL.64 [R1+0x5f8], R18 ;  /* 0x0005f81201007387 */ /* 0x0001e80000100a00 */
[----:B0-----:R-:W2:Y:S04]  /*67420*/  LDL.LU.64 R18, [R1+0x45f0] ;  /* 0x0045f00001127983 */ /* 0x001ea80000300a00 */
[----:B------:R-:W2:Y:S04]  /*67430*/  LDL.LU.64 R16, [R1+0x45e8] ;  /* 0x0045e80001107983 */ /* 0x000ea80000300a00 */
[----:B------:R0:W-:Y:S04]  /*67440*/  STL.64 [R1+0x5e0], R52 ;  /* 0x0005e03401007387 */ /* 0x0001e80000100a00 */
[----:B------:R-:W-:Y:S04]  /*67450*/  STL.64 [R1+0x5e8], R54 ;  /* 0x0005e83601007387 */ /* 0x000fe80000100a00 */
[----:B0-----:R-:W2:Y:S04]  /*67460*/  LDL.LU.64 R52, [R1+0x45e0] ;  /* 0x0045e00001347983 */ /* 0x001ea80000300a00 */
[----:B------:R-:W4:Y:S04]  /*67470*/  LDL.LU.64 R58, [R1+0x45d8] ;  /* 0x0045d800013a7983 */ /* 0x000f280000300a00 */
[----:B------:R-:W2:Y:S02]  /*67480*/  LDL.LU.64 R56, [R1+0x45d0] ;  /* 0x0045d00001387983 */ /* 0x000ea40000300a00 */
[----:B--2---:R-:W-:-:S15]  /*67490*/  HMMA.16816.F32.BF16 R44, R40, R56, R44 ;  /* 0x00000038282c723c */ /* 0x004fde000004182c */
[----:B------:R-:W-:-:S04]  /*674a0*/  NOP ;  /* 0x0000000000007918 */ /* 0x000fc80000000000 */
[----:B------:R0:W-:Y:S04]  /*674b0*/  STL.64 [R1+0x5d0], R44 ;  /* 0x0005d02c01007387 */ /* 0x0001e80000100a00 */
[----:B------:R-:W-:Y:S04]  /*674c0*/  STL.64 [R1+0x5d8], R46 ;  /* 0x0005d82e01007387 */ /* 0x000fe80000100a00 */
[----:B0-----:R-:W2:Y:S01]  /*674d0*/  LDL.LU.64 R44, [R1+0x45c8] ;  /* 0x0045c800012c7983 */ /* 0x001ea20000300a00 */
[----:B------:R-:W-:Y:S03]  /*674e0*/  HMMA.16816.F32.BF16 R52, R40, R52, R16 ;  /* 0x000000342834723c */ /* 0x000fe60000041810 */
[----:B------:R-:W3:Y:S04]  /*674f0*/  LDL.LU.64 R18, [R1+0x45c0] ;  /* 0x0045c00001127983 */ /* 0x000ee80000300a00 */
[----:B------:R-:W3:-:S12]  /*67500*/  LDL.LU.64 R16, [R1+0x45b8] ;  /* 0x0045b80001107983 */ /* 0x000ed80000300a00 */
[----:B------:R-:W-:Y:S04]  /*67510*/  STL.64 [R1+0x5c0], R52 ;  /* 0x0005c03401007387 */ /* 0x000fe80000100a00 */
[----:B------:R0:W-:Y:S04]  /*67520*/  STL.64 [R1+0x5c8], R54 ;  /* 0x0005c83601007387 */ /* 0x0001e80000100a00 */
[----:B0-----:R-:W3:Y:S04]  /*67530*/  LDL.LU.64 R54, [R1+0x45b0] ;  /* 0x0045b00001367983 */ /* 0x001ee80000300a00 */
[----:B------:R-:W3:Y:S01]  /*67540*/  LDL.LU.64 R52, [R1+0x45a8] ;  /* 0x0045a80001347983 */ /* 0x000ee20000300a00 */
[----:B--2---:R-:W-:Y:S03]  /*67550*/  HMMA.16816.F32.BF16 R44, R40, R44, R4 ;  /* 0x0000002c282c723c */ /* 0x004fe60000041804 */
[----:B------:R-:W2:-:S15]  /*67560*/  LDL.LU.64 R4, [R1+0x45a0] ;  /* 0x0045a00001047983 */ /* 0x000e9e0000300a00 */
[----:B------:R-:W-:Y:S01]  /*67570*/  NOP ;  /* 0x0000000000007918 */ /* 0x000fe20000000000 */
[----:B------:R-:W-:Y:S04]  /*67580*/  STL.64 [R1+0x5b0], R44 ;  /* 0x0005b02c01007387 */ /* 0x000fe80000100a00 */
[----:B------:R0:W-:Y:S04]  /*67590*/  STL.64 [R1+0x5b8], R46 ;  /* 0x0005b82e01007387 */ /* 0x0001e80000100a00 */
[----:B0-----:R-:W3:Y:S04]  /*675a0*/  LDL.LU.64 R46, [R1+0x4598] ;  /* 0x00459800012e7983 */ /* 0x001ee80000300a00 */
[----:B------:R-:W3:Y:S01]  /*675b0*/  LDL.LU.64 R44, [R1+0x4590] ;  /* 0x00459000012c7983 */ /* 0x000ee20000300a00 */
[----:B------:R-:W-:-:S15]  /*675c0*/  HMMA.16816.F32.BF16 R36, R40, R24, R36 ;  /* 0x000000182824723c */ /* 0x000fde0000041824 */
[----:B------:R-:W-:-:S04]  /*675d0*/  NOP ;  /* 0x0000000000007918 */ /* 0x000fc80000000000 */
[----:B------:R-:W-:Y:S04]  /*675e0*/  STL.64 [R1+0x5a0], R36 ;  /* 0x0005a02401007387 */ /* 0x000fe80000100a00 */
[----:B------:R-:W-:Y:S01]  /*675f0*/  STL.64 [R1+0x5a8], R38 ;  /* 0x0005a82601007387 */ /* 0x000fe20000100a00 */
[----:B--2---:R-:W-:Y:S01]  /*67600*/  HMMA.16816.F32.BF16 R20, R40, R4, R20 ;  /* 0x000000042814723c */ /* 0x004fe20000041814 */
[----:B------:R-:W-:Y:S02]  /*67610*/  IMAD.MOV.U32 R25, RZ, RZ, R4 ;  /* 0x000000ffff197224 */ /* 0x000fe400078e0004 */
[----:B------:R-:W-:-:S15]  /*67620*/  IMAD.MOV.U32 R24, RZ, RZ, R5 ;  /* 0x000000ffff187224 */ /* 0x000fde00078e0005 */
[----:B------:R-:W-:Y:S01]  /*67630*/  NOP ;  /* 0x0000000000007918 */ /* 0x000fe20000000000 */
[----:B------:R0:W-:Y:S04]  /*67640*/  STL.64 [R1+0x590], R20 ;  /* 0x0005901401007387 */ /* 0x0001e80000100a00 */
[----:B------:R1:W-:Y:S04]  /*67650*/  STL.64 [R1+0x598], R22 ;  /* 0x0005981601007387 */ /* 0x0003e80000100a00 */
[----:B------:R-:W2:Y:S04]  /*67660*/  LDL.LU.64 R6, [R1+0x4588] ;  /* 0x0045880001067983 */ /* 0x000ea80000300a00 */
[----:B------:R-:W2:Y:S01]  /*67670*/  LDL.LU.64 R4, [R1+0x4580] ;  /* 0x0045800001047983 */ /* 0x000ea20000300a00 */
[----:B---3--:R-:W-:Y:S03]  /*67680*/  HMMA.16816.F32.BF16 R44, R40, R52, R44 ;  /* 0x00000034282c723c */ /* 0x008fe6000004182c */
        /* <DEDUP_REMOVED lines=9> */
[----:B------:R-:W-:Y:S04]  /*67720*/  STL.64 [R1+0x44f8], R52 ;  /* 0x0044f83401007387 */ /* 0x000fe80000100a00 */
[----:B------:R0:W-:Y:S04]  /*67730*/  STL.64 [R1+0x3f98], R46 ;  /* 0x003f982e01007387 */ /* 0x0001e80000100a00 */
[----:B------:R1:W-:Y:S01]  /*67740*/  STL.64 [R1+0x3f90], R44 ;  /* 0x003f902c01007387 */ /* 0x0003e20000100a00 */
[----:B0-----:R-:W-:-:S02]  /*67750*/  IMAD.MOV.U32 R46, RZ, RZ, R19 ;  /* 0x000000ffff2e7224 */ /* 0x001fc400078e0013 */
[----:B------:R-:W-:Y:S01]  /*67760*/  IMAD.MOV.U32 R47, RZ, RZ, R61 ;  /* 0x000000ffff2f7224 */ /* 0x000fe200078e003d */
[----:B------:R-:W4:Y:S01]  /*67770*/  LDL.LU R19, [R1+0x457c] ;  /* 0x00457c0001137983 */ /* 0x000f220000300800 */
[----:B-1----:R-:W-:-:S03]  /*67780*/  IMAD.MOV.U32 R45, RZ, RZ, R24 ;  /* 0x000000ffff2d7224 */ /* 0x002fc600078e0018 */
        /* <DEDUP_REMOVED lines=15> */
[----:B------:R0:W-:Y:S02]  /*67880*/  STL.64 [R1+0x4508], R44 ;  /* 0x0045082c01007387 */ /* 0x0001e40000100a00 */
[----:B0-----:R-:W-:Y:S01]  /*67890*/  IMAD.MOV.U32 R44, RZ, RZ, R10 ;  /* 0x000000ffff2c7224 */ /* 0x001fe200078e000a */
[C---:B--2---:R-:W-:Y:S08]  /*678a0*/  HMMA.16816.F32.BF16 R40, R4.reuse, R8, R40 ;  /* 0x000000080428723c */ /* 0x044ff00000041828 */
[C---:B---3--:R-:W-:Y:S11]  /*678b0*/  HMMA.16816.F32.BF16 R20, R4.reuse, R16, R20 ;  /* 0x000000100414723c */ /* 0x048ff60000041814 */
[----:B------:R0:W-:Y:S04]  /*678c0*/  STL.64 [R1+0x400], R40 ;  /* 0x0004002801007387 */ /* 0x0001e80000100a00 */
[----:B------:R1:W-:Y:S04]  /*678d0*/  STL.64 [R1+0x408], R42 ;  /* 0x0004082a01007387 */ /* 0x0003e80000100a00 */
[----:B0-----:R-:W2:Y:S04]  /*678e0*/  LDL.LU R40, [R1+0x3b0] ;  /* 0x0003b00001287983 */ /* 0x001ea80000300800 */
[----:B------:R-:W2:Y:S04]  /*678f0*/  LDL.LU R41, [R1+0x3b4] ;  /* 0x0003b40001297983 */ /* 0x000ea80000300800 */
[----:B-1----:R-:W2:Y:S04]  /*67900*/  LDL.LU R42, [R1+0x3b8] ;  /* 0x0003b800012a7983 */ /* 0x002ea80000300800 */
[----:B------:R-:W2:Y:S04]  /*67910*/  LDL.LU R43, [R1+0x3bc] ;  /* 0x0003bc00012b7983 */ /* 0x000ea80000300800 */
[----:B------:R-:W-:Y:S04]  /*67920*/  STL [R1+0x4530], R11 ;  /* 0x0045300b01007387 */ /* 0x000fe80000100800 */
[----:B------:R0:W-:Y:S04]  /*67930*/  STL.64 [R1+0x4528], R8 ;  /* 0x0045280801007387 */ /* 0x0001e80000100a00 */
[----:B0-----:R-:W3:Y:S04]  /*67940*/  LDL.LU R8, [R1+0x710] ;  /* 0x0007100001087983 */ /* 0x001ee80000300800 */
[----:B------:R-:W3:Y:S04]  /*67950*/  LDL.LU R9, [R1+0x714] ;  /* 0x0007140001097983 */ /* 0x000ee80000300800 */
[----:B------:R-:W3:Y:S04]  /*67960*/  LDL.LU R10, [R1+0x718] ;  /* 0x00071800010a7983 */ /* 0x000ee80000300800 */
[----:B------:R-:W3:Y:S04]  /*67970*/  LDL.LU R11, [R1+0x71c] ;  /* 0x00071c00010b7983 */ /* 0x000ee80000300800 */
[----:B------:R-:W-:Y:S04]  /*67980*/  STL.64 [R1+0x3f0], R20 ;  /* 0x0003f01401007387 */ /* 0x000fe80000100a00 */
[----:B------:R0:W-:Y:S04]  /*67990*/  STL.64 [R1+0x3f8], R22 ;  /* 0x0003f81601007387 */ /* 0x0001e80000100a00 */
[----:B0-----:R-:W2:Y:S04]  /*679a0*/  LDL.LU.64 R22, [R1+0x4570] ;  /* 0x0045700001167983 */ /* 0x001ea80000300a00 */
[----:B------:R-:W2:Y:S04]  /*679b0*/  LDL.LU.64 R20, [R1+0x4568] ;  /* 0x0045680001147983 */ /* 0x000ea80000300a00 */
[----:B----4-:R-:W-:Y:S04]  /*679c0*/  STL.64 [R1+0x44e0], R18 ;  /* 0x0044e01201007387 */ /* 0x010fe80000100a00 */
[----:B------:R0:W-:Y:S04]  /*679d0*/  STL.64 [R1+0x44d8], R16 ;  /* 0x0044d81001007387 */ /* 0x0001e80000100a00 */
        /* <DEDUP_REMOVED lines=9> */
[----:B------:R-:W4:Y:S04]  /*67a70*/  LDL.LU.64 R24, [R1+0x4558] ;  /* 0x0045580001187983 */ /* 0x000f280000300a00 */
[----:B------:R-:W-:Y:S04]  /*67a80*/  STL.64 [R1+0x4520], R22 ;  /* 0x0045201601007387 */ /* 0x000fe80000100a00 */
[----:B------:R0:W-:Y:S04]  /*67a90*/  STL.64 [R1+0x4518], R20 ;  /* 0x0045181401007387 */ /* 0x0001e80000100a00 */
[----:B0-----:R-:W3:Y:S04]  /*67aa0*/  LDL.LU R20, [R1+0x720] ;  /* 0x0007200001147983 */ /* 0x001ee80000300800 */
[----:B------:R-:W3:Y:S04]  /*67ab0*/  LDL.LU R21, [R1+0x724] ;  /* 0x0007240001157983 */ /* 0x000ee80000300800 */
[----:B------:R-:W3:Y:S04]  /*67ac0*/  LDL.LU R22, [R1+0x728] ;  /* 0x0007280001167983 */ /* 0x000ee80000300800 */
[----:B------:R-:W3:Y:S01]  /*67ad0*/  LDL.LU R23, [R1+0x72c] ;  /* 0x00072c0001177983 */ /* 0x000ee20000300800 */
[----:B------:R-:W-:-:S02]  /*67ae0*/  IMAD.MOV.U32 R45, RZ, RZ, R0 ;  /* 0x000000ffff2d7224 */ /* 0x000fc400078e0000 */
[----:B------:R-:W0:Y:S01]  /*67af0*/  S2R R0, SR_TID.X ;  /* 0x0000000000007919 */ /* 0x000e220000002100 */
[----:B------:R-:W1:Y:S01]  /*67b00*/  S2R R51, SR_TID.X ;  /* 0x0000000000337919 */ /* 0x000e620000002100 */
[----:B0-----:R-:W-:Y:S01]  /*67b10*/  LOP3.LUT R0, R0, 0x7, RZ, 0xc0, !PT ;  /* 0x0000000700007812 */ /* 0x001fe200078ec0ff */
[----:B-1----:R-:W-:-:S04]  /*67b20*/  IMAD.SHL.U32 R50, R51, 0x2, RZ ;  /* 0x0000000233327824 */ /* 0x002fc800078e00ff */
[----:B------:R-:W-:Y:S02]  /*67b30*/  IMAD R0, R0, 0x110, RZ ;  /* 0x0000011000007824 */ /* 0x000fe400078e02ff */
[----:B------:R-:W-:-:S03]  /*67b40*/  IMAD.SHL.U32 R51, R51, 0x80, RZ ;  /* 0x0000008033337824 */ /* 0x000fc600078e00ff */
[----:B------:R-:W-:-:S04]  /*67b50*/  LOP3.LUT R0, R0, 0x10, R50, 0x78, !PT ;  /* 0x0000001000007812 */ /* 0x000fc800078e7832 */
[----:B------:R-:W-:-:S04]  /*67b60*/  LOP3.LUT R0, R0, 0x800, R51, 0xf8, !PT ;  /* 0x0000080000007812 */ /* 0x000fc800078ef833 */
[----:B------:R-:W-:Y:S01]  /*67b70*/  LOP3.LUT R0, R0, 0x40, RZ, 0x3c, !PT ;  /* 0x0000004000007812 */ /* 0x000fe200078e3cff */
[----:B--2---:R-:W-:Y:S01]  /*67b80*/  STL.64 [R1+0x4540], R26 ;  /* 0x0045401a01007387 */ /* 0x004fe20000100a00 */
[C---:B----4-:R-:W-:Y:S03]  /*67b90*/  HMMA.16816.F32.BF16 R16, R4.reuse, R24, R16 ;  /* 0x000000180410723c */ /* 0x050fe60000041810 */
[----:B------:R0:W-:Y:S05]  /*67ba0*/  STL.64 [R1+0x4538], R24 ;  /* 0x0045381801007387 */ /* 0x0001ea0000100a00 */
[C---:B0-----:R-:W-:Y:S11]  /*67bb0*/  HMMA.16816.F32.BF16 R24, R4.reuse, R28, R36 ;  /* 0x0000001c0418723c */ /* 0x041ff60000041824 */
[----:B------:R-:W-:Y:S04]  /*67bc0*/  STL.64 [R1+0x3d0], R16 ;  /* 0x0003d01001007387 */ /* 0x000fe80000100a00 */
[----:B------:R-:W-:Y:S04]  /*67bd0*/  STL.64 [R1+0x3d8], R18 ;  /* 0x0003d81201007387 */ /* 0x000fe80000100a00 */
[----:B------:R-:W-:Y:S04]  /*67be0*/  STL.64 [R1+0x3c0], R24 ;  /* 0x0003c01801007387 */ /* 0x000fe80000100a00 */
[----:B------:R0:W-:Y:S04]  /*67bf0*/  STL.64 [R1+0x3c8], R26 ;  /* 0x0003c81a01007387 */ /* 0x0001e80000100a00 */
[----:B------:R-:W2:Y:S04]  /*67c00*/  LDL.LU R36, [R1+0x6e0] ;  /* 0x0006e00001247983 */ /* 0x000ea80000300800 */
[----:B------:R-:W2:Y:S04]  /*67c10*/  LDL.LU R37, [R1+0x6e4] ;  /* 0x0006e40001257983 */ /* 0x000ea80000300800 */
[----:B------:R-:W2:Y:S04]  /*67c20*/  LDL.LU R38, [R1+0x6e8] ;  /* 0x0006e80001267983 */ /* 0x000ea80000300800 */
[----:B------:R-:W2:Y:S01]  /*67c30*/  LDL.LU R39, [R1+0x6ec] ;  /* 0x0006ec0001277983 */ /* 0x000ea20000300800 */
[C---:B0-----:R-:W-:Y:S03]  /*67c40*/  HMMA.16816.F32.BF16 R24, R4.reuse, R32, R40 ;  /* 0x000000200418723c */ /* 0x041fe60000041828 */
[----:B------:R-:W0:Y:S04]  /*67c50*/  LDSM.16.MT88.4 R40, [R0+UR5+0x4000] ;  /* 0x004000050028783b */ /* 0x000e280008004200 */
[----:B------:R-:W-:Y:S04]  /*67c60*/  STL.64 [R1+0x4550], R30 ;  /* 0x0045501e01007387 */ /* 0x000fe80000100a00 */
[----:B------:R-:W-:Y:S04]  /*67c70*/  STL.64 [R1+0x4548], R28 ;  /* 0x0045481c01007387 */ /* 0x000fe80000100a00 */
[----:B0-----:R-:W-:Y:S04]  /*67c80*/  STL.64 [R1+0x4418], R42 ;  /* 0x0044182a01007387 */ /* 0x001fe80000100a00 */
[----:B------:R-:W-:Y:S04]  /*67c90*/  STL.64 [R1+0x3b0], R24 ;  /* 0x0003b01801007387 */ /* 0x000fe80000100a00 */
[----:B------:R3:W-:Y:S02]  /*67ca0*/  STL.64 [R1+0x3b8], R26 ;  /* 0x0003b81a01007387 */ /* 0x0007e40000100a00 */
[C---:B---3--:R-:W-:Y:S08]  /*67cb0*/  HMMA.16816.F32.BF16 R24, R4.reuse, R12, R20 ;  /* 0x0000000c0418723c */ /* 0x048ff00000041814 */
[C---:B------:R-:W-:Y:S08]  /*67cc0*/  HMMA.16816.F32.BF16 R20, R4.reuse, R44, R8 ;  /* 0x0000002c0414723c */ /* 0x040ff00000041808 */
[----:B------:R-:W-:Y:S01]  /*67cd0*/  HMMA.16816.F32.BF16 R8, R4, R48, R52 ;  /* 0x000000300408723c */ /* 0x000fe20000041834 */
[----:B------:R0:W-:Y:S04]  /*67ce0*/  STL.64 [R1+0x4410], R40 ;  /* 0x0044102801007387 */ /* 0x0001e80000100a00 */
[----:B------:R1:W-:Y:S04]  /*67cf0*/  STL.64 [R1+0x720], R24 ;  /* 0x0007201801007387 */ /* 0x0003e80000100a00 */
[----:B------:R-:W-:Y:S04]  /*67d00*/  STL.64 [R1+0x728], R26 ;  /* 0x0007281a01007387 */ /* 0x000fe80000100a00 */
[----:B0-----:R-:W3:Y:S04]  /*67d10*/  LDL.LU R40, [R1+0x6c0] ;  /* 0x0006c00001287983 */ /* 0x001ee80000300800 */
[----:B------:R-:W-:Y:S04]  /*67d20*/  STL.64 [R1+0x710], R20 ;  /* 0x0007101401007387 */ /* 0x000fe80000100a00 */
[----:B------:R-:W-:Y:S04]  /*67d30*/  STL.64 [R1+0x718], R22 ;  /* 0x0007181601007387 */ /* 0x000fe80000100a00 */
[----:B------:R0:W-:Y:S04]  /*67d40*/  STL.64 [R1+0x700], R8 ;  /* 0x0007000801007387 */ /* 0x0001e80000100a00 */
[----:B------:R-:W-:Y:S04]  /*67d50*/  STL.64 [R1+0x708], R10 ;  /* 0x0007080a01007387 */ /* 0x000fe80000100a00 */
[----:B------:R-:W3:Y:S04]  /*67d60*/  LDL.LU R41, [R1+0x6c4] ;  /* 0x0006c40001297983 */ /* 0x000ee80000300800 */
[----:B------:R-:W3:Y:S04]  /*67d70*/  LDL.LU R42, [R1+0x6c8] ;  /* 0x0006c800012a7983 */ /* 0x000ee80000300800 */
[----:B------:R-:W3:Y:S04]  /*67d80*/  LDL.LU R43, [R1+0x6cc] ;  /* 0x0006cc00012b7983 */ /* 0x000ee80000300800 */
[----:B------:R-:W4:Y:S04]  /*67d90*/  LDL.LU R28, [R1+0x6d0] ;  /* 0x0006d000011c7983 */ /* 0x000f280000300800 */
[----:B------:R-:W4:Y:S04]  /*67da0*/  LDL.LU R29, [R1+0x6d4] ;  /* 0x0006d400011d7983 */ /* 0x000f280000300800 */
[----:B------:R-:W4:Y:S04]  /*67db0*/  LDL.LU R30, [R1+0x6d8] ;  /* 0x0006d800011e7983 */ /* 0x000f280000300800 */
[----:B------:R-:W4:Y:S04]  /*67dc0*/  LDL.LU R31, [R1+0x6dc] ;  /* 0x0006dc00011f7983 */ /* 0x000f280000300800 */
[----:B-1----:R-:W4:Y:S04]  /*67dd0*/  LDL.64 R24, [R1+0x110] ;  /* 0x0001100001187983 */ /* 0x002f280000100a00 */
[----:B0-----:R-:W3:Y:S04]  /*67de0*/  LDL.64 R8, [R1+0x100] ;  /* 0x0001000001087983 */ /* 0x001ee80000100a00 */
        /* <DEDUP_REMOVED lines=9> */
[----:B------:R0:W-:Y:S04]  /*67e80*/  STL.64 [R1+0x44b0], R48 ;  /* 0x0044b03001007387 */ /* 0x0001e80000100a00 */
[----:B0-----:R-:W2:Y:S04]  /*67e90*/  LDL.LU R48, [R1+0x6f0] ;  /* 0x0006f00001307983 */ /* 0x001ea80000300800 */
[----:B------:R-:W2:Y:S04]  /*67ea0*/  LDL.LU R49, [R1+0x6f4] ;  /* 0x0006f40001317983 */ /* 0x000ea80000300800 */
[----:B------:R-:W2:Y:S04]  /*67eb0*/  LDL.LU R50, [R1+0x6f8] ;  /* 0x0006f80001327983 */ /* 0x000ea80000300800 */
[----:B------:R-:W2:Y:S01]  /*67ec0*/  LDL.LU R51, [R1+0x6fc] ;  /* 0x0006fc0001337983 */ /* 0x000ea20000300800 */
[----:B------:R-:W-:-:S02]  /*67ed0*/  IMAD.MOV.U32 R16, RZ, RZ, R3 ;  /* 0x000000ffff107224 */ /* 0x000fc400078e0003 */
[----:B------:R-:W-:Y:S01]  /*67ee0*/  IMAD.MOV.U32 R17, RZ, RZ, R2 ;  /* 0x000000ffff117224 */ /* 0x000fe200078e0002 */
[C---:B----4-:R-:W-:Y:S08]  /*67ef0*/  HMMA.16816.F32.BF16 R28, R4.reuse, R24, R28 ;  /* 0x00000018041c723c */ /* 0x050ff0000004181c */
[C---:B---3--:R-:W-:Y:S08]  /*67f00*/  HMMA.16816.F32.BF16 R40, R4.reuse, R8, R40 ;  /* 0x000000080428723c */ /* 0x048ff00000041828 */
[C---:B--2---:R-:W-:Y:S08]  /*67f10*/  HMMA.16816.F32.BF16 R48, R4.reuse, R16, R48 ;  /* 0x000000100430723c */ /* 0x044ff00000041830 */
[C---:B------:R-:W-:Y:S01]  /*67f20*/  HMMA.16816.F32.BF16 R16, R4.reuse, R56, R36 ;  /* 0x000000380410723c */ /* 0x040fe20000041824 */
[----:B------:R-:W2:Y:S07]  /*67f30*/  LDL.LU R36, [R1+0x3a0] ;  /* 0x0003a00001247983 */ /* 0x000eae0000300800 */
[----:B------:R-:W-:Y:S03]  /*67f40*/  HMMA.16816.F32.BF16 R20, R4, R44, R20 ;  /* 0x0000002c0414723c */ /* 0x000fe60000041814 */
[----:B------:R0:W-:Y:S04]  /*67f50*/  STL.64 [R1+0x6f0], R48 ;  /* 0x0006f03001007387 */ /* 0x0001e80000100a00 */
[----:B------:R1:W-:Y:S04]  /*67f60*/  STL.64 [R1+0x6f8], R50 ;  /* 0x0006f83201007387 */ /* 0x0003e80000100a00 */
        /* <DEDUP_REMOVED lines=9> */
[----:B---3--:R-:W3:Y:S04]  /*68000*/  LDL.LU R16, [R1+0x1c0] ;  /* 0x0001c00001107983 */ /* 0x008ee80000300800 */
[----:B------:R-:W3:Y:S04]  /*68010*/  LDL.LU R17, [R1+0x1c4] ;  /* 0x0001c40001117983 */ /* 0x000ee80000300800 */
[----:B----4-:R-:W3:Y:S04]  /*68020*/  LDL.LU R18, [R1+0x1c8] ;  /* 0x0001c80001127983 */ /* 0x010ee80000300800 */
[----:B------:R-:W3:Y:S04]  /*68030*/  LDL.LU R19, [R1+0x1cc] ;  /* 0x0001cc0001137983 */ /* 0x000ee80000300800 */
[----:B------:R-:W-:Y:S04]  /*68040*/  STL.64 [R1+0x4490], R58 ;  /* 0x0044903a01007387 */ /* 0x000fe80000100a00 */
[----:B------:R0:W-:Y:S01]  /*68050*/  STL.64 [R1+0x4488], R56 ;  /* 0x0044883801007387 */ /* 0x0001e20000100a00 */
[----:B------:R-:W-:-:S02]  /*68060*/  IMAD.MOV.U32 R3, RZ, RZ, R24 ;  /* 0x000000ffff037224 */ /* 0x000fc400078e0018 */
[----:B------:R-:W-:Y:S01]  /*68070*/  IMAD.MOV.U32 R2, RZ, RZ, R25 ;  /* 0x000000ffff027224 */ /* 0x000fe200078e0019 */
[----:B0-----:R-:W4:Y:S04]  /*68080*/  LDL.LU R56, [R1+0x180] ;  /* 0x0001800001387983 */ /* 0x001f280000300800 */
[----:B------:R-:W4:Y:S04]  /*68090*/  LDL.LU R57, [R1+0x184] ;  /* 0x0001840001397983 */ /* 0x000f280000300800 */
[----:B------:R-:W4:Y:S04]  /*680a0*/  LDL.LU R58, [R1+0x188] ;  /* 0x00018800013a7983 */ /* 0x000f280000300800 */
[----:B------:R-:W4:Y:S04]  /*680b0*/  LDL.LU R59, [R1+0x18c] ;  /* 0x00018c00013b7983 */ /* 0x000f280000300800 */
[----:B------:R-:W-:Y:S04]  /*680c0*/  STL.64 [R1+0x6d0], R28 ;  /* 0x0006d01c01007387 */ /* 0x000fe80000100a00 */
[----:B------:R0:W-:Y:S01]  /*680d0*/  STL.64 [R1+0x6d8], R30 ;  /* 0x0006d81e01007387 */ /* 0x0001e20000100a00 */
[----:B------:R-:W-:-:S03]  /*680e0*/  IMAD.MOV.U32 R10, RZ, RZ, R9 ;  /* 0x000000ffff0a7224 */ /* 0x000fc600078e0009 */
[----:B0-----:R-:W2:Y:S04]  /*680f0*/  LDL.LU.64 R30, [R1+0x4550] ;  /* 0x00455000011e7983 */ /* 0x001ea80000300a00 */
[----:B------:R-:W4:Y:S04]  /*68100*/  LDL.LU.64 R28, [R1+0x4548] ;  /* 0x00454800011c7983 */ /* 0x000f280000300a00 */
[----:B------:R-:W2:Y:S04]  /*68110*/  LDL.LU.64 R26, [R1+0x4540] ;  /* 0x00454000011a7983 */ /* 0x000ea80000300a00 */
[----:B------:R-:W2:Y:S04]  /*68120*/  LDL.LU.64 R24, [R1+0x4538] ;  /* 0x0045380001187983 */ /* 0x000ea80000300a00 */
[----:B------:R0:W-:Y:S04]  /*68130*/  STL.64 [R1+0x6c0], R40 ;  /* 0x0006c02801007387 */ /* 0x0001e80000100a00 */
[----:B------:R1:W-:Y:S04]  /*68140*/  STL.64 [R1+0x6c8], R42 ;  /* 0x0006c82a01007387 */ /* 0x0003e80000100a00 */
[----:B------:R-:W2:Y:S01]  /*68150*/  LDL.LU R11, [R1+0x4530] ;  /* 0x00453000010b7983 */ /* 0x000ea20000300800 */
[----:B0-----:R-:W-:-:S03]  /*68160*/  IMAD.MOV.U32 R40, RZ, RZ, R8 ;  /* 0x000000ffff287224 */ /* 0x001fc600078e0008 */
[----:B------:R-:W3:Y:S04]  /*68170*/  LDL.LU.64 R8, [R1+0x4528] ;  /* 0x0045280001087983 */ /* 0x000ee80000300a00 */
[----:B------:R-:W-:Y:S04]  /*68180*/  STL.64 [R1+0x6b0], R20 ;  /* 0x0006b01401007387 */ /* 0x000fe80000100a00 */
[----:B------:R0:W-:Y:S01]  /*68190*/  STL.64 [R1+0x6b8], R22 ;  /* 0x0006b81601007387 */ /* 0x0001e20000100a00 */
[----:B-1----:R-:W-:Y:S02]  /*681a0*/  IMAD.MOV.U32 R42, RZ, RZ, R44 ;  /* 0x000000ffff2a7224 */ /* 0x002fe400078e002c */
[----:B------:R-:W-:Y:S01]  /*681b0*/  IMAD.MOV.U32 R41, RZ, RZ, R45 ;  /* 0x000000ffff297224 */ /* 0x000fe200078e002d */
[----:B0-----:R-:W2:Y:S04]  /*681c0*/  LDL.LU.64 R22, [R1+0x4520] ;  /* 0x0045200001167983 */ /* 0x001ea80000300a00 */
        /* <DEDUP_REMOVED lines=11> */
[----:B0-----:R-:W3:Y:S04]  /*68280*/  LDL.LU R44, [R1+0x190] ;  /* 0x00019000012c7983 */ /* 0x001ee80000300800 */
[----:B------:R-:W3:Y:S04]  /*68290*/  LDL.LU R45, [R1+0x194] ;  /* 0x00019400012d7983 */ /* 0x000ee80000300800 */
[----:B------:R-:W3:Y:S04]  /*682a0*/  LDL.LU R46, [R1+0x198] ;  /* 0x00019800012e7983 */ /* 0x000ee80000300800 */
        /* <DEDUP_REMOVED lines=21> */
[----:B------:R-:W4:Y:S01]  /*68400*/  LDL.LU.64 R16, [R1+0x44d8] ;  /* 0x0044d80001107983 */ /* 0x000f220000300a00 */
[C---:B--2---:R-:W-:Y:S03]  /*68410*/  HMMA.16816.F32.BF16 R4, R36.reuse, R20, R4 ;  /* 0x000000142404723c */ /* 0x044fe60000041804 */
[----:B------:R-:W-:Y:S04]  /*68420*/  STL [R1+0x44c0], R11 ;  /* 0x0044c00b01007387 */ /* 0x000fe80000100800 */
[----:B------:R-:W-:Y:S01]  /*68430*/  STL.64 [R1+0x44b8], R8 ;  /* 0x0044b80801007387 */ /* 0x000fe20000100a00 */
[----:B----4-:R-:W-:Y:S03]  /*68440*/  HMMA.16816.F32.BF16 R52, R36, R16, R52 ;  /* 0x000000102434723c */ /* 0x010fe60000041834 */
[----:B---3--:R-:W-:Y:S04]  /*68450*/  STL.64 [R1+0x4448], R18 ;  /* 0x0044481201007387 */ /* 0x008fe80000100a00 */
[----:B------:R-:W-:-:S12]  /*68460*/  STL.64 [R1+0x4440], R16 ;  /* 0x0044401001007387 */ /* 0x000fd80000100a00 */
        /* <DEDUP_REMOVED lines=18> */
[----:B------:R-:W-:-:S15]  /*68590*/  IMAD.MOV.U32 R45, RZ, RZ, R41 ;  /* 0x000000ffff2d7224 */ /* 0x000fde00078e0029 */
[----:B------:R-:W-:Y:S01]  /*685a0*/  NOP ;  /* 0x0000000000007918 */ /* 0x000fe20000000000 */
        /* <DEDUP_REMOVED lines=9> */
[----:B------:R-:W0:Y:S04]  /*68640*/  LDSM.16.MT88.4 R4, [R0+UR5+0x4080] ;  /* 0x004080050004783b */ /* 0x000e280008004200 */
[----:B---3--:R-:W-:Y:S04]  /*68650*/  STL.64 [R1+0x44a0], R54 ;  /* 0x0044a03601007387 */ /* 0x008fe80000100a00 */
[----:B--2---:R-:W-:Y:S04]  /*68660*/  STL.64 [R1+0x4498], R52 ;  /* 0x0044983401007387 */ /* 0x004fe80000100a00 */
        /* <DEDUP_REMOVED lines=18> */
[----:B------:R-:W4:Y:S04]  /*68790*/  LDL.LU R23, [R1+0x16c] ;  /* 0x00016c0001177983 */ /* 0x000f280000300800 */
        /* <DEDUP_REMOVED lines=19> */
[----:B------:R1:W-:Y:S04]  /*688d0*/  STL.64 [R1+0x4400], R32 ;  /* 0x0044002001007387 */ /* 0x0003e80000100a00 */
[----:B-1----:R-:W2:Y:S04]  /*688e0*/  LDL.LU R32, [R1+0x370] ;  /* 0x0003700001207983 */ /* 0x002ea80000300800 */
[----:B------:R-:W2:Y:S04]  /*688f0*/  LDL.LU R33, [R1+0x374] ;  /* 0x0003740001217983 */ /* 0x000ea80000300800 */
[----:B------:R-:W2:Y:S04]  /*68900*/  LDL.LU R34, [R1+0x378] ;  /* 0x0003780001227983 */ /* 0x000ea80000300800 */
[----:B------:R-:W2:Y:S04]  /*68910*/  LDL.LU R35, [R1+0x37c] ;  /* 0x00037c0001237983 */ /* 0x000ea80000300800 */
[----:B0-----:R-:W-:Y:S04]  /*68920*/  STL.64 [R1+0x43b0], R6 ;  /* 0x0043b00601007387 */ /* 0x001fe80000100a00 */
[----:B------:R0:W-:Y:S01]  /*68930*/  STL.64 [R1+0x43a8], R4 ;  /* 0x0043a80401007387 */ /* 0x0001e20000100a00 */
[----:B------:R-:W-:-:S03]  /*68940*/  IMAD.MOV.U32 R24, RZ, RZ, R3 ;  /* 0x000000ffff187224 */ /* 0x000fc600078e0003 */
[----:B0-----:R-:W2:Y:S04]  /*68950*/  LDL.LU R4, [R1+0x390] ;  /* 0x0003900001047983 */ /* 0x001ea80000300800 */
[----:B------:R-:W2:Y:S04]  /*68960*/  LDL.LU R5, [R1+0x394] ;  /* 0x0003940001057983 */ /* 0x000ea80000300800 */
[----:B------:R-:W2:Y:S04]  /*68970*/  LDL.LU R6, [R1+0x398] ;  /* 0x0003980001067983 */ /* 0x000ea80000300800 */
[----:B------:R-:W2:Y:S01]  /*68980*/  LDL.LU R7, [R1+0x39c] ;  /* 0x00039c0001077983 */ /* 0x000ea20000300800 */
[C---:B----4-:R-:W-:Y:S08]  /*68990*/  HMMA.16816.F32.BF16 R20, R36.reuse, R12, R20 ;  /* 0x0000000c2414723c */ /* 0x050ff00000041814 */
[----:B---3--:R-:W-:Y:S01]  /*689a0*/  HMMA.16816.F32.BF16 R8, R36, R48, R8 ;  /* 0x000000302408723c */ /* 0x008fe20000041808 */
[----:B------:R-:W-:-:S10]  /*689b0*/  IMAD.MOV.U32 R3, RZ, RZ, R49 ;  /* 0x000000ffff037224 */ /* 0x000fd400078e0031 */
[----:B------:R-:W-:Y:S04]  /*689c0*/  STL.64 [R1+0x160], R20 ;  /* 0x0001601401007387 */ /* 0x000fe80000100a00 */
[----:B------:R0:W-:Y:S04]  /*689d0*/  STL.64 [R1+0x168], R22 ;  /* 0x0001681601007387 */ /* 0x0001e80000100a00 */
[----:B0-----:R-:W3:Y:S04]  /*689e0*/  LDL.LU.64 R22, [R1+0x44d0] ;  /* 0x0044d00001167983 */ /* 0x001ee80000300a00 */
[----:B------:R-:W3:Y:S04]  /*689f0*/  LDL.LU.64 R20, [R1+0x44c8] ;  /* 0x0044c80001147983 */ /* 0x000ee80000300a00 */
[----:B------:R-:W-:Y:S04]  /*68a00*/  STL.64 [R1+0xd0], R8 ;  /* 0x0000d00801007387 */ /* 0x000fe80000100a00 */
[----:B------:R0:W-:Y:S04]  /*68a10*/  STL.64 [R1+0xd8], R10 ;  /* 0x0000d80a01007387 */ /* 0x0001e80000100a00 */
[----:B0-----:R-:W4:Y:S04]  /*68a20*/  LDL.LU R11, [R1+0x44c0] ;  /* 0x0044c000010b7983 */ /* 0x001f280000300800 */
[----:B------:R-:W3:Y:S01]  /*68a30*/  LDL.LU.64 R8, [R1+0x44b8] ;  /* 0x0044b80001087983 */ /* 0x000ee20000300a00 */
[----:B------:R-:W-:-:S03]  /*68a40*/  IMAD.MOV.U32 R10, RZ, RZ, R48 ;  /* 0x000000ffff0a7224 */ /* 0x000fc600078e0030 */
[----:B------:R-:W3:Y:S01]  /*68a50*/  LDL.LU.64 R48, [R1+0x44b0] ;  /* 0x0044b00001307983 */ /* 0x000ee20000300a00 */
[----:B--2---:R-:W-:Y:S01]  /*68a60*/  HMMA.16816.F32.BF16 R52, R36, R56, R52 ;  /* 0x000000382434723c */ /* 0x004fe20000041834 */
[----:B------:R-:W-:Y:S02]  /*68a70*/  IMAD.MOV.U32 R25, RZ, RZ, R2 ;  /* 0x000000ffff197224 */ /* 0x000fe400078e0002 */
[----:B------:R-:W-:Y:S02]  /*68a80*/  IMAD.MOV.U32 R2, RZ, RZ, R56 ;  /* 0x000000ffff027224 */ /* 0x000fe400078e0038 */
[----:B------:R-:W-:-:S03]  /*68a90*/  IMAD.MOV.U32 R0, RZ, RZ, R57 ;  /* 0x000000ffff007224 */ /* 0x000fc600078e0039 */
[----:B---3--:R-:W-:-:S15]  /*68aa0*/  HMMA.16816.F32.BF16 R16, R36, R48, R16 ;  /* 0x000000302410723c */ /* 0x008fde0000041810 */
[----:B------:R-:W-:-:S04]  /*68ab0*/  NOP ;  /* 0x0000000000007918 */ /* 0x000fc80000000000 */
[----:B------:R0:W-:Y:S04]  /*68ac0*/  STL.64 [R1+0xc0], R16 ;  /* 0x0000c01001007387 */ /* 0x0001e80000100a00 */
[----:B------:R-:W-:Y:S04]  /*68ad0*/  STL.64 [R1+0xc8], R18 ;  /* 0x0000c81201007387 */ /* 0x000fe80000100a00 */
[----:B0-----:R-:W2:Y:S04]  /*68ae0*/  LDL.LU.64 R16, [R1+0x44a8] ;  /* 0x0044a80001107983 */ /* 0x001ea80000300a00 */
        /* <DEDUP_REMOVED lines=9> */
[----:B------:R-:W2:Y:S04]  /*68b80*/  LDL.LU.64 R58, [R1+0x4490] ;  /* 0x00449000013a7983 */ /* 0x000ea80000300a00 */
[----:B------:R-:W2:Y:S02]  /*68b90*/  LDL.LU.64 R56, [R1+0x4488] ;  /* 0x0044880001387983 */ /* 0x000ea40000300a00 */
[----:B--2---:R-:W-:-:S15]  /*68ba0*/  HMMA.16816.F32.BF16 R44, R36, R56, R44 ;  /* 0x00000038242c723c */ /* 0x004fde000004182c */
[----:B------:R-:W-:-:S04]  /*68bb0*/  NOP ;  /* 0x0000000000007918 */ /* 0x000fc80000000000 */
[----:B------:R0:W-:Y:S04]  /*68bc0*/  STL.64 [R1+0xa0], R44 ;  /* 0x0000a02c01007387 */ /* 0x0001e80000100a00 */
[----:B------:R-:W-:Y:S04]  /*68bd0*/  STL.64 [R1+0xa8], R46 ;  /* 0x0000a82e01007387 */ /* 0x000fe80000100a00 */
[----:B0-----:R-:W2:Y:S01]  /*68be0*/  LDL.LU.64 R44, [R1+0x4480] ;  /* 0x00448000012c7983 */ /* 0x001ea20000300a00 */
[C---:B------:R-:W-:Y:S08]  /*68bf0*/  HMMA.16816.F32.BF16 R24, R36.reuse, R24, R28 ;  /* 0x000000182418723c */ /* 0x040ff0000004181c */
[C---:B------:R-:W-:Y:S01]  /*68c00*/  HMMA.16816.F32.BF16 R16, R36.reuse, R16, R20 ;  /* 0x000000102410723c */ /* 0x040fe20000041814 */
[----:B------:R-:W3:Y:S04]  /*68c10*/  LDL.LU.64 R30, [R1+0x4478] ;  /* 0x00447800011e7983 */ /* 0x000ee80000300a00 */
[----:B------:R-:W3:Y:S06]  /*68c20*/  LDL.LU.64 R28, [R1+0x4470] ;  /* 0x00447000011c7983 */ /* 0x000eec0000300a00 */
[----:B------:R-:W-:Y:S04]  /*68c30*/  STL.64 [R1+0x90], R24 ;  /* 0x0000901801007387 */ /* 0x000fe80000100a00 */
[----:B------:R0:W-:Y:S04]  /*68c40*/  STL.64 [R1+0x98], R26 ;  /* 0x0000981a01007387 */ /* 0x0001e80000100a00 */
[----:B0-----:R-:W3:Y:S04]  /*68c50*/  LDL.LU.64 R26, [R1+0x4468] ;  /* 0x00446800011a7983 */ /* 0x001ee80000300a00 */
[----:B------:R-:W3:Y:S04]  /*68c60*/  LDL.LU.64 R24, [R1+0x4460] ;  /* 0x0044600001187983 */ /* 0x000ee80000300a00 */
[----:B------:R-:W3:Y:S04]  /*68c70*/  LDL.LU.64 R22, [R1+0x4458] ;  /* 0x0044580001167983 */ /* 0x000ee80000300a00 */
[----:B------:R-:W3:Y:S04]  /*68c80*/  LDL.LU.64 R20, [R1+0x4450] ;  /* 0x0044500001147983 */ /* 0x000ee80000300a00 */
[----:B------:R-:W-:Y:S04]  /*68c90*/  STL.64 [R1+0x80], R16 ;  /* 0x0000801001007387 */ /* 0x000fe80000100a00 */
[----:B------:R0:W-:Y:S04]  /*68ca0*/  STL.64 [R1+0x88], R18 ;  /* 0x0000881201007387 */ /* 0x0001e80000100a00 */
[----:B0-----:R-:W3:Y:S04]  /*68cb0*/  LDL.LU.64 R18, [R1+0x4448] ;  /* 0x0044480001127983 */ /* 0x001ee80000300a00 */
[----:B------:R-:W3:Y:S01]  /*68cc0*/  LDL.LU.64 R16, [R1+0x4440] ;  /* 0x0044400001107983 */ /* 0x000ee20000300a00 */
[----:B--2---:R-:W-:Y:S03]  /*68cd0*/  HMMA.16816.F32.BF16 R44, R36, R44, R52 ;  /* 0x0000002c242c723c */ /* 0x004fe60000041834 */
[----:B------:R-:W2:Y:S04]  /*68ce0*/  LDL.LU.64 R54, [R1+0x4438] ;  /* 0x0044380001367983 */ /* 0x000ea80000300a00 */
[----:B------:R-:W2:-:S12]  /*68cf0*/  LDL.LU.64 R52, [R1+0x4430] ;  /* 0x0044300001347983 */ /* 0x000e980000300a00 */
        /* <DEDUP_REMOVED lines=16> */
[----:B------:R-:W-:Y:S04]  /*68e00*/  STL.64 [R1+0x43c0], R54 ;  /* 0x0043c03601007387 */ /* 0x000fe80000100a00 */
[----:B------:R-:W-:Y:S01]  /*68e10*/  STL.64 [R1+0x43b8], R52 ;  /* 0x0043b83401007387 */ /* 0x000fe20000100a00 */
[----:B--2---:R-:W-:-:S15]  /*68e20*/  HMMA.16816.F32.BF16 R36, R36, R52, R44 ;  /* 0x000000342424723c */ /* 0x004fde000004182c */
        /* <DEDUP_REMOVED lines=8> */
[----:B------:R-:W2:Y:S04]  /*68eb0*/  LDL.LU R5, [R1+0x364] ;  /* 0x0003640001057983 */ /* 0x000ea80000300800 */
[----:B------:R-:W2:Y:S04]  /*68ec0*/  LDL.LU R6, [R1+0x368] ;  /* 0x0003680001067983 */ /* 0x000ea80000300800 */
[----:B------:R-:W2:Y:S04]  /*68ed0*/  LDL.LU R7, [R1+0x36c] ;  /* 0x00036c0001077983 */ /* 0x000ea80000300800 */
[----:B----4-:R-:W-:Y:S04]  /*68ee0*/  STL [R1+0x43f0], R11 ;  /* 0x0043f00b01007387 */ /* 0x010fe80000100800 */
[----:B------:R-:W-:Y:S04]  /*68ef0*/  STL.64 [R1+0x43e8], R8 ;  /* 0x0043e80801007387 */ /* 0x000fe80000100a00 */
[----:B---3--:R-:W-:Y:S04]  /*68f00*/  STL.64 [R1+0x43a0], R18 ;  /* 0x0043a01201007387 */ /* 0x008fe80000100a00 */
[----:B------:R1:W-:Y:S01]  /*68f10*/  STL.64 [R1+0x4398], R16 ;  /* 0x0043981001007387 */ /* 0x0003e20000100a00 */
[C---:B0-----:R-:W-:Y:S08]  /*68f20*/  HMMA.16816.F32.BF16 R36, R40.reuse, R16, R48 ;  /* 0x000000102824723c */ /* 0x041ff00000041830 */
[C---:B-1----:R-:W-:Y:S11]  /*68f30*/  HMMA.16816.F32.BF16 R16, R40.reuse, R20, R32 ;  /* 0x000000142810723c */ /* 0x042ff60000041820 */
[----:B------:R0:W-:Y:S04]  /*68f40*/  STL.64 [R1+0x380], R36 ;  /* 0x0003802401007387 */ /* 0x0001e80000100a00 */
[----:B------:R1:W-:Y:S04]  /*68f50*/  STL.64 [R1+0x388], R38 ;  /* 0x0003882601007387 */ /* 0x0003e80000100a00 */
[----:B------:R-:W-:Y:S04]  /*68f60*/  STL.64 [R1+0x370], R16 ;  /* 0x0003701001007387 */ /* 0x000fe80000100a00 */
[----:B------:R2:W-:Y:S04]  /*68f70*/  STL.64 [R1+0x378], R18 ;  /* 0x0003781201007387 */ /* 0x0005e80000100a00 */
        /* <DEDUP_REMOVED lines=16> */
[----:B------:R-:W-:Y:S04]  /*69080*/  STL.64 [R1+0x4390], R22 ;  /* 0x0043901601007387 */ /* 0x000fe80000100a00 */
[----:B------:R0:W-:Y:S01]  /*69090*/  STL.64 [R1+0x4388], R20 ;  /* 0x0043881401007387 */ /* 0x0001e20000100a00 */
[----:B--2---:R-:W-:Y:S03]  /*690a0*/  HMMA.16816.F32.BF16 R16, R40, R24, R4 ;  /* 0x000000182810723c */ /* 0x004fe60000041804 */
[----:B------:R-:W2:-:S15]  /*690b0*/  LDL.LU R4, [R1+0x660] ;  /* 0x0006600001047983 */ /* 0x000e9e0000300800 */
[----:B------:R-:W-:Y:S01]  /*690c0*/  NOP ;  /* 0x0000000000007918 */ /* 0x000fe20000000000 */
[----:B------:R1:W-:Y:S04]  /*690d0*/  STL.64 [R1+0x360], R16 ;  /* 0x0003601001007387 */ /* 0x0003e80000100a00 */
[----:B------:R-:W-:Y:S04]  /*690e0*/  STL.64 [R1+0x368], R18 ;  /* 0x0003681201007387 */ /* 0x000fe80000100a00 */
[----:B------:R-:W2:Y:S04]  /*690f0*/  LDL.LU R5, [R1+0x664] ;  /* 0x0006640001057983 */ /* 0x000ea80000300800 */
[----:B------:R-:W2:Y:S04]  /*69100*/  LDL.LU R6, [R1+0x668] ;  /* 0x0006680001067983 */ /* 0x000ea80000300800 */
[----:B------:R-:W2:Y:S04]  /*69110*/  LDL.LU R7, [R1+0x66c] ;  /* 0x00066c0001077983 */ /* 0x000ea80000300800 */
[----:B0-----:R-:W2:Y:S04]  /*69120*/  LDL.LU R20, [R1+0x650] ;  /* 0x0006500001147983 */ /* 0x001ea80000300800 */
[----:B------:R-:W2:Y:S04]  /*69130*/  LDL.LU R21, [R1+0x654] ;  /* 0x0006540001157983 */ /* 0x000ea80000300800 */
[----:B------:R-:W2:Y:S04]  /*69140*/  LDL.LU R22, [R1+0x658] ;  /* 0x0006580001167983 */ /* 0x000ea80000300800 */
[----:B------:R-:W2:Y:S04]  /*69150*/  LDL.LU R23, [R1+0x65c] ;  /* 0x00065c0001177983 */ /* 0x000ea80000300800 */
[----:B-1----:R-:W2:Y:S04]  /*69160*/  LDL.64 R16, [R1+0x110] ;  /* 0x0001100001107983 */ /* 0x002ea80000100a00 */
[----:B------:R-:W-:Y:S04]  /*69170*/  STL.64 [R1+0x43e0], R26 ;  /* 0x0043e01a01007387 */ /* 0x000fe80000100a00 */
[----:B------:R0:W-:Y:S04]  /*69180*/  STL.64 [R1+0x43d8], R24 ;  /* 0x0043d81801007387 */ /* 0x0001e80000100a00 */
[----:B0-----:R-:W2:Y:S04]  /*69190*/  LDL.LU R24, [R1+0x690] ;  /* 0x0006900001187983 */ /* 0x001ea80000300800 */
[----:B------:R-:W2:Y:S01]  /*691a0*/  LDL.LU R25, [R1+0x694] ;  /* 0x0006940001197983 */ /* 0x000ea20000300800 */
[----:B----4-:R-:W-:Y:S03]  /*691b0*/  HMMA.16816.F32.BF16 R32, R40, R28, R32 ;  /* 0x0000001c2820723c */ /* 0x010fe60000041820 */
[----:B------:R-:W2:Y:S04]  /*691c0*/  LDL.LU R26, [R1+0x698] ;  /* 0x00069800011a7983 */ /* 0x000ea80000300800 */
[----:B------:R-:W2:-:S12]  /*691d0*/  LDL.LU R27, [R1+0x69c] ;  /* 0x00069c00011b7983 */ /* 0x000e980000300800 */
[----:B------:R-:W-:Y:S04]  /*691e0*/  STL.64 [R1+0x350], R32 ;  /* 0x0003502001007387 */ /* 0x000fe80000100a00 */
[----:B------:R0:W-:Y:S04]  /*691f0*/  STL.64 [R1+0x358], R34 ;  /* 0x0003582201007387 */ /* 0x0001e80000100a00 */
[----:B0-----:R-:W4:Y:S04]  /*69200*/  LDL.LU.64 R34, [R1+0x4408] ;  /* 0x0044080001227983 */ /* 0x001f280000300a00 */
[----:B------:R-:W2:Y:S01]  /*69210*/  LDL.LU.64 R32, [R1+0x4400] ;  /* 0x0044000001207983 */ /* 0x000ea20000300a00 */
[----:B------:R-:W-:-:S02]  /*69220*/  IMAD.MOV.U32 R9, RZ, RZ, R3 ;  /* 0x000000ffff097224 */ /* 0x000fc400078e0003 */
[----:B------:R-:W0:Y:S01]  /*69230*/  S2R R3, SR_TID.X ;  /* 0x0000000000037919 */ /* 0x000e220000002100 */
[----:B------:R-:W-:Y:S02]  /*69240*/  IMAD.MOV.U32 R8, RZ, RZ, R10 ;  /* 0x000000ffff087224 */ /* 0x000fe400078e000a */
[C---:B0-----:R-:W-:Y:S02]  /*69250*/  IMAD.SHL.U32 R10, R3.reuse, 0x2, RZ ;  /* 0x00000002030a7824 */ /* 0x041fe400078e00ff */
[----:B------:R-:W-:-:S03]  /*69260*/  IMAD.SHL.U32 R3, R3, 0x80, RZ ;  /* 0x0000008003037824 */ /* 0x000fc600078e00ff */
[----:B------:R-:W-:-:S04]  /*69270*/  LOP3.LUT R58, R58, 0x10, R10, 0x78, !PT ;  /* 0x000000103a3a7812 */ /* 0x000fc800078e780a */
[----:B------:R-:W-:-:S04]  /*69280*/  LOP3.LUT R58, R58, 0x800, R3, 0xf8, !PT ;  /* 0x000008003a3a7812 */ /* 0x000fc800078ef803 */
[----:B------:R-:W-:Y:S01]  /*69290*/  LOP3.LUT R58, R58, 0x60, RZ, 0x3c, !PT ;  /* 0x000000603a3a7812 */ /* 0x000fe200078e3cff */
[C---:B---3--:R-:W-:Y:S08]  /*692a0*/  HMMA.16816.F32.BF16 R48, R40.reuse, R12, R48 ;  /* 0x0000000c2830723c */ /* 0x048ff00000041830 */
[----:B--2---:R-:W-:-:S15]  /*692b0*/  HMMA.16816.F32.BF16 R36, R40, R32, R36 ;  /* 0x000000202824723c */ /* 0x004fde0000041824 */
[----:B------:R-:W-:-:S04]  /*692c0*/  NOP ;  /* 0x0000000000007918 */ /* 0x000fc80000000000 */
[----:B------:R-:W-:Y:S04]  /*692d0*/  STL.64 [R1+0x340], R36 ;  /* 0x0003402401007387 */ /* 0x000fe80000100a00 */
[----:B------:R-:W-:Y:S04]  /*692e0*/  STL.64 [R1+0x348], R38 ;  /* 0x0003482601007387 */ /* 0x000fe80000100a00 */
[----:B------:R-:W0:Y:S04]  /*692f0*/  LDSM.16.MT88.4 R36, [R58+UR5+0x4000] ;  /* 0x004000053a24783b */ /* 0x000e280008004200 */
[----:B0-----:R-:W-:Y:S04]  /*69300*/  STL.64 [R1+0x42c8], R38 ;  /* 0x0042c82601007387 */ /* 0x001fe80000100a00 */
[----:B------:R0:W-:Y:S04]  /*69310*/  STL.64 [R1+0x42c0], R36 ;  /* 0x0042c02401007387 */ /* 0x0001e80000100a00 */
[----:B0-----:R-:W2:Y:S04]  /*69320*/  LDL.LU R36, [R1+0x670] ;  /* 0x0006700001247983 */ /* 0x001ea80000300800 */
[----:B------:R-:W2:Y:S04]  /*69330*/  LDL.LU R37, [R1+0x674] ;  /* 0x0006740001257983 */ /* 0x000ea80000300800 */
[----:B------:R-:W2:Y:S04]  /*69340*/  LDL.LU R38, [R1+0x678] ;  /* 0x0006780001267983 */ /* 0x000ea80000300800 */
[----:B------:R-:W2:Y:S04]  /*69350*/  LDL.LU R39, [R1+0x67c] ;  /* 0x00067c0001277983 */ /* 0x000ea80000300800 */
[----:B------:R0:W-:Y:S04]  /*69360*/  STL.64 [R1+0x330], R48 ;  /* 0x0003303001007387 */ /* 0x0001e80000100a00 */
[----:B------:R-:W-:Y:S04]  /*69370*/  STL.64 [R1+0x338], R50 ;  /* 0x0003383201007387 */ /* 0x000fe80000100a00 */
[----:B0-----:R-:W3:Y:S01]  /*69380*/  LDL.LU.64 R48, [R1+0x43f8] ;  /* 0x0043f80001307983 */ /* 0x001ee20000300a00 */
[----:B------:R-:W-:Y:S01]  /*69390*/  HMMA.16816.F32.BF16 R8, R40, R8, R24 ;  /* 0x000000082808723c */ /* 0x000fe20000041818 */
[----:B------:R-:W-:-:S02]  /*693a0*/  IMAD.MOV.U32 R52, RZ, RZ, R2 ;  /* 0x000000ffff347224 */ /* 0x000fc400078e0002 */
[----:B------:R-:W-:-:S15]  /*693b0*/  IMAD.MOV.U32 R53, RZ, RZ, R0 ;  /* 0x000000ffff357224 */ /* 0x000fde00078e0000 */
[----:B------:R-:W-:Y:S01]  /*693c0*/  NOP ;  /* 0x0000000000007918 */ /* 0x000fe20000000000 */
[----:B------:R0:W-:Y:S04]  /*693d0*/  STL.64 [R1+0x690], R8 ;  /* 0x0006900801007387 */ /* 0x0001e80000100a00 */
[----:B------:R1:W-:Y:S04]  /*693e0*/  STL.64 [R1+0x698], R10 ;  /* 0x0006980a01007387 */ /* 0x0003e80000100a00 */
[----:B0-----:R-:W4:Y:S01]  /*693f0*/  LDL.LU R8, [R1+0x640] ;  /* 0x0006400001087983 */ /* 0x001f220000300800 */
[C---:B------:R-:W-:Y:S08]  /*69400*/  HMMA.16816.F32.BF16 R20, R40.reuse, R16, R20 ;  /* 0x000000102814723c */ /* 0x040ff00000041814 */
[C---:B--2---:R-:W-:Y:S08]  /*69410*/  HMMA.16816.F32.BF16 R36, R40.reuse, R52, R36 ;  /* 0x000000342824723c */ /* 0x044ff00000041824 */
[----:B---3--:R-:W-:-:S15]  /*69420*/  HMMA.16816.F32.BF16 R24, R40, R48, R44 ;  /* 0x000000302818723c */ /* 0x008fde000004182c */
[----:B------:R-:W-:-:S04]  /*69430*/  NOP ;  /* 0x0000000000007918 */ /* 0x000fc80000000000 */
[----:B------:R0:W-:Y:S04]  /*69440*/  STL.64 [R1+0x680], R24 ;  /* 0x0006801801007387 */ /* 0x0001e80000100a00 */
[----:B------:R-:W-:Y:S04]  /*69450*/  STL.64 [R1+0x688], R26 ;  /* 0x0006881a01007387 */ /* 0x000fe80000100a00 */
[----:B------:R-:W4:Y:S04]  /*69460*/  LDL.LU R9, [R1+0x644] ;  /* 0x0006440001097983 */ /* 0x000f280000300800 */
[----:B-1----:R-:W4:Y:S04]  /*69470*/  LDL.LU R10, [R1+0x648] ;  /* 0x00064800010a7983 */ /* 0x002f280000300800 */
[----:B------:R-:W4:Y:S04]  /*69480*/  LDL.LU R11, [R1+0x64c] ;  /* 0x00064c00010b7983 */ /* 0x000f280000300800 */
[----:B------:R-:W4:Y:S04]  /*69490*/  LDL.64 R44, [R1+0x100] ;  /* 0x00010000012c7983 */ /* 0x000f280000100a00 */
[----:B------:R-:W2:Y:S04]  /*694a0*/  LDL.LU R48, [R1+0x630] ;  /* 0x0006300001307983 */ /* 0x000ea80000300800 */
[----:B------:R-:W2:Y:S04]  /*694b0*/  LDL.LU R49, [R1+0x634] ;  /* 0x0006340001317983 */ /* 0x000ea80000300800 */
[----:B------:R-:W2:Y:S04]  /*694c0*/  LDL.LU R50, [R1+0x638] ;  /* 0x0006380001327983 */ /* 0x000ea80000300800 */
[----:B------:R-:W2:Y:S04]  /*694d0*/  LDL.LU R51, [R1+0x63c] ;  /* 0x00063c0001337983 */ /* 0x000ea80000300800 */
[----:B0-----:R-:W2:Y:S04]  /*694e0*/  LDL.64 R24, [R1+0xf0] ;  /* 0x0000f00001187983 */ /* 0x001ea80000100a00 */
[----:B------:R-:W3:Y:S04]  /*694f0*/  LDL.LU R52, [R1+0x620] ;  /* 0x0006200001347983 */ /* 0x000ee80000300800 */
[----:B------:R-:W-:Y:S04]  /*69500*/  STL.64 [R1+0x670], R36 ;  /* 0x0006702401007387 */ /* 0x000fe80000100a00 */
[----:B------:R0:W-:Y:S04]  /*69510*/  STL.64 [R1+0x678], R38 ;  /* 0x0006782601007387 */ /* 0x0001e80000100a00 */
[----:B------:R-:W3:Y:S04]  /*69520*/  LDL.LU R53, [R1+0x624] ;  /* 0x0006240001357983 */ /* 0x000ee80000300800 */
[----:B------:R-:W3:Y:S04]  /*69530*/  LDL.LU R54, [R1+0x628] ;  /* 0x0006280001367983 */ /* 0x000ee80000300800 */
[----:B------:R-:W3:Y:S01]  /*69540*/  LDL.LU R55, [R1+0x62c] ;  /* 0x00062c0001377983 */ /* 0x000ee20000300800 */
[----:B0-----:R-:W-:Y:S03]  /*69550*/  HMMA.16816.F32.BF16 R36, R40, R56, R4 ;  /* 0x000000382824723c */ /* 0x001fe60000041804 */
[----:B------:R-:W3:-:S15]  /*69560*/  LDL.LU R4, [R1+0x320] ;  /* 0x0003200001047983 */ /* 0x000ede0000300800 */
[----:B------:R-:W-:Y:S01]  /*69570*/  NOP ;  /* 0x0000000000007918 */ /* 0x000fe20000000000 */
[----:B------:R0:W-:Y:S04]  /*69580*/  STL.64 [R1+0x660], R36 ;  /* 0x0006602401007387 */ /* 0x0001e80000100a00 */
[----:B------:R1:W-:Y:S04]  /*69590*/  STL.64 [R1+0x668], R38 ;  /* 0x0006682601007387 */ /* 0x0003e80000100a00 */
[----:B------:R-:W3:Y:S04]  /*695a0*/  LDL.LU R5, [R1+0x324] ;  /* 0x0003240001057983 */ /* 0x000ee80000300800 */
[----:B------:R-:W3:Y:S04]  /*695b0*/  LDL.LU R6, [R1+0x328] ;  /* 0x0003280001067983 */ /* 0x000ee80000300800 */
[----:B------:R-:W3:Y:S04]  /*695c0*/  LDL.LU R7, [R1+0x32c] ;  /* 0x00032c0001077983 */ /* 0x000ee80000300800 */
[----:B------:R-:W-:Y:S04]  /*695d0*/  STL [R1+0x4340], R59 ;  /* 0x0043403b01007387 */ /* 0x000fe80000100800 */
[----:B------:R-:W-:Y:S04]  /*695e0*/  STL.64 [R1+0x4338], R56 ;  /* 0x0043383801007387 */ /* 0x000fe80000100a00 */
[----:B------:R1:W-:Y:S04]  /*695f0*/  STL.64 [R1+0x650], R20 ;  /* 0x0006501401007387 */ /* 0x0003e80000100a00 */
[----:B------:R1:W-:Y:S04]  /*69600*/  STL.64 [R1+0x658], R22 ;  /* 0x0006581601007387 */ /* 0x0003e80000100a00 */
[----:B0-----:R-:W3:Y:S04]  /*69610*/  LDL.LU R36, [R1+0x520] ;  /* 0x0005200001247983 */ /* 0x001ee80000300800 */
[----:B------:R-:W3:Y:S04]  /*69620*/  LDL.LU R37, [R1+0x524] ;  /* 0x0005240001257983 */ /* 0x000ee80000300800 */
[----:B-1----:R-:W3:Y:S01]  /*69630*/  LDL.LU R38, [R1+0x528] ;  /* 0x0005280001267983 */ /* 0x002ee20000300800 */
[----:B------:R-:W-:-:S03]  /*69640*/  IMAD.MOV.U32 R39, RZ, RZ, R61 ;  /* 0x000000ffff277224 */ /* 0x000fc600078e003d */
[----:B------:R-:W3:Y:S01]  /*69650*/  LDL.LU R61, [R1+0x43f4] ;  /* 0x0043f400013d7983 */ /* 0x000ee20000300800 */
[----:B------:R-:W-:Y:S02]  /*69660*/  IMAD.MOV.U32 R2, RZ, RZ, R16 ;  /* 0x000000ffff027224 */ /* 0x000fe400078e0010 */
[----:B------:R-:W-:Y:S01]  /*69670*/  IMAD.MOV.U32 R0, RZ, RZ, R17 ;  /* 0x000000ffff007224 */ /* 0x000fe200078e0011 */
[----:B------:R-:W3:Y:S04]  /*69680*/  LDL.LU R16, [R1+0x570] ;  /* 0x0005700001107983 */ /* 0x000ee80000300800 */
[----:B------:R-:W3:Y:S04]  /*69690*/  LDL.LU R17, [R1+0x574] ;  /* 0x0005740001117983 */ /* 0x000ee80000300800 */
[----:B------:R-:W3:Y:S04]  /*696a0*/  LDL.LU R18, [R1+0x578] ;  /* 0x0005780001127983 */ /* 0x000ee80000300800 */
[----:B------:R-:W3:Y:S04]  /*696b0*/  LDL.LU R19, [R1+0x57c] ;  /* 0x00057c0001137983 */ /* 0x000ee80000300800 */
[----:B------:R-:W3:Y:S04]  /*696c0*/  LDL.LU R20, [R1+0x560] ;  /* 0x0005600001147983 */ /* 0x000ee80000300800 */
[----:B------:R-:W3:Y:S04]  /*696d0*/  LDL.LU R21, [R1+0x564] ;  /* 0x0005640001157983 */ /* 0x000ee80000300800 */
[----:B------:R-:W3:Y:S01]  /*696e0*/  LDL.LU R22, [R1+0x568] ;  /* 0x0005680001167983 */ /* 0x000ee20000300800 */
[----:B----4-:R-:W-:Y:S01]  /*696f0*/  HMMA.16816.F32.BF16 R8, R40, R44, R8 ;  /* 0x0000002c2808723c */ /* 0x010fe20000041808 */
[----:B------:R-:W-:-:S15]  /*69700*/  IMAD.MOV.U32 R3, RZ, RZ, R45 ;  /* 0x000000ffff037224 */ /* 0x000fde00078e002d */
[----:B------:R-:W-:-:S03]  /*69710*/  NOP ;  /* 0x0000000000007918 */ /* 0x000fc60000000000 */
[----:B------:R-:W-:Y:S04]  /*69720*/  STL.64 [R1+0x640], R8 ;  /* 0x0006400801007387 */ /* 0x000fe80000100a00 */
[----:B------:R0:W-:Y:S02]  /*69730*/  STL.64 [R1+0x648], R10 ;  /* 0x0006480a01007387 */ /* 0x0001e40000100a00 */
[----:B0-----:R-:W-:Y:S02]  /*69740*/  IMAD.MOV.U32 R10, RZ, RZ, R44 ;  /* 0x000000ffff0a7224 */ /* 0x001fe400078e002c */
[----:B------:R-:W4:Y:S01]  /*69750*/  LDL.LU R11, [R1+0x43f0] ;  /* 0x0043f000010b7983 */ /* 0x000f220000300800 */
[----:B--2---:R-:W-:Y:S03]  /*69760*/  HMMA.16816.F32.BF16 R44, R40, R24, R48 ;  /* 0x00000018282c723c */ /* 0x004fe60000041830 */
[----:B------:R-:W2:Y:S01]  /*69770*/  LDL.LU.64 R8, [R1+0x43e8] ;  /* 0x0043e80001087983 */ /* 0x000ea20000300a00 */
[----:B------:R-:W-:-:S02]  /*69780*/  IMAD.MOV.U32 R49, RZ, RZ, R24 ;  /* 0x000000ffff317224 */ /* 0x000fc400078e0018 */
[----:B------:R-:W-:Y:S01]  /*69790*/  IMAD.MOV.U32 R48, RZ, RZ, R25 ;  /* 0x000000ffff307224 */ /* 0x000fe200078e0019 */
[----:B------:R-:W2:Y:S04]  /*697a0*/  LDL.LU.64 R26, [R1+0x43e0] ;  /* 0x0043e000011a7983 */ /* 0x000ea80000300a00 */
[----:B------:R-:W2:Y:S08]  /*697b0*/  LDL.LU.64 R24, [R1+0x43d8] ;  /* 0x0043d80001187983 */ /* 0x000eb00000300a00 */
[----:B------:R-:W-:Y:S04]  /*697c0*/  STL.64 [R1+0x630], R44 ;  /* 0x0006302c01007387 */ /* 0x000fe80000100a00 */
[----:B------:R0:W-:Y:S01]  /*697d0*/  STL [R1+0x638], R46 ;  /* 0x0006382e01007387 */ /* 0x0001e20000100800 */
[----:B---3--:R-:W-:-:S02]  /*697e0*/  IMAD.MOV.U32 R23, RZ, RZ, R61 ;  /* 0x000000ffff177224 */ /* 0x008fc400078e003d */
[----:B------:R-:W-:Y:S02]  /*697f0*/  IMAD.MOV.U32 R61, RZ, RZ, R47 ;  /* 0x000000ffff3d7224 */ /* 0x000fe400078e002f */
[----:B0-----:R-:W3:Y:S04]  /*69800*/  LDL.LU.64 R46, [R1+0x43d0] ;  /* 0x0043d000012e7983 */ /* 0x001ee80000300a00 */
[----:B------:R-:W2:Y:S04]  /*69810*/  LDL.LU.64 R44, [R1+0x43c8] ;  /* 0x0043c800012c7983 */ /* 0x000ea80000300a00 */
[----:B------:R-:W-:Y:S01]  /*69820*/  STL [R1+0x3e30], R61 ;  /* 0x003e303d01007387 */ /* 0x000fe20000100800 */
[----:B--2---:R-:W-:-:S15]  /*69830*/  HMMA.16816.F32.BF16 R52, R40, R44, R52 ;  /* 0x0000002c2834723c */ /* 0x004fde0000041834 */
[----:B------:R-:W-:-:S04]  /*69840*/  NOP ;  /* 0x0000000000007918 */ /* 0x000fc80000000000 */
[----:B------:R-:W-:Y:S04]  /*69850*/  STL.64 [R1+0x620], R52 ;  /* 0x0006203401007387 */ /* 0x000fe80000100a00 */
[----:B------:R0:W-:Y:S04]  /*69860*/  STL.64 [R1+0x628], R54 ;  /* 0x0006283601007387 */ /* 0x0001e80000100a00 */
[----:B0-----:R-:W2:Y:S04]  /*69870*/  LDL.LU.64 R54, [R1+0x43c0] ;  /* 0x0043c00001367983 */ /* 0x001ea80000300a00 */
[----:B------:R-:W2:Y:S04]  /*69880*/  LDL.LU.64 R52, [R1+0x43b8] ;  /* 0x0043b80001347983 */ /* 0x000ea80000300a00 */
[----:B---3--:R-:W-:Y:S04]  /*69890*/  STL.64 [R1+0x42d8], R46 ;  /* 0x0042d82e01007387 */ /* 0x008fe80000100a00 */
        /* <DEDUP_REMOVED lines=8> */
[----:B------:R0:W-:Y:S04]  /*69920*/  STL.64 [R1+0x320], R40 ;  /* 0x0003202801007387 */ /* 0x0001e80000100a00 */
[----:B------:R1:W-:Y:S01]  /*69930*/  STL [R1+0x328], R42 ;  /* 0x0003282a01007387 */ /* 0x0003e20000100800 */
[----:B------:R-:W-:-:S03]  /*69940*/  IMAD.MOV.U32 R61, RZ, RZ, R43 ;  /* 0x000000ffff3d7224 */ /* 0x000fc600078e002b */
[----:B0-----:R-:W3:Y:S04]  /*69950*/  LDL.LU R40, [R1+0x540] ;  /* 0x0005400001287983 */ /* 0x001ee80000300800 */
[----:B------:R-:W3:Y:S04]  /*69960*/  LDL.LU R41, [R1+0x544] ;  /* 0x0005440001297983 */ /* 0x000ee80000300800 */
[----:B-1----:R-:W3:Y:S04]  /*69970*/  LDL.LU R42, [R1+0x548] ;  /* 0x00054800012a7983 */ /* 0x002ee80000300800 */
[----:B------:R-:W3:Y:S04]  /*69980*/  LDL.LU R43, [R1+0x54c] ;  /* 0x00054c00012b7983 */ /* 0x000ee80000300800 */
        /* <DEDUP_REMOVED lines=11> */
[----:B------:R-:W2:Y:S04]  /*69a40*/  LDL.LU.64 R16, [R1+0x4398] ;  /* 0x0043980001107983 */ /* 0x000ea80000300a00 */
[----:B----4-:R-:W-:Y:S04]  /*69a50*/  STL [R1+0x4360], R11 ;  /* 0x0043600b01007387 */ /* 0x010fe80000100800 */
[----:B------:R-:W-:Y:S01]  /*69a60*/  STL.64 [R1+0x4358], R8 ;  /* 0x0043580801007387 */ /* 0x000fe20000100a00 */
[----:B--2---:R-:W-:-:S15]  /*69a70*/  HMMA.16816.F32.BF16 R20, R4, R16, R20 ;  /* 0x000000100414723c */ /* 0x004fde0000041814 */
[----:B------:R-:W-:-:S04]  /*69a80*/  NOP ;  /* 0x0000000000007918 */ /* 0x000fc80000000000 */
[----:B------:R-:W-:Y:S04]  /*69a90*/  STL.64 [R1+0x560], R20 ;  /* 0x0005601401007387 */ /* 0x000fe80000100a00 */
[----:B------:R0:W-:Y:S04]  /*69aa0*/  STL.64 [R1+0x568], R22 ;  /* 0x0005681601007387 */ /* 0x0001e80000100a00 */
[----:B0-----:R-:W2:Y:S04]  /*69ab0*/  LDL.LU.64 R22, [R1+0x4390] ;  /* 0x0043900001167983 */ /* 0x001ea80000300a00 */
[----:B------:R-:W3:Y:S04]  /*69ac0*/  LDL.LU.64 R20, [R1+0x4388] ;  /* 0x0043880001147983 */ /* 0x000ee80000300a00 */
[----:B------:R-:W-:Y:S04]  /*69ad0*/  STL.64 [R1+0x42f8], R18 ;  /* 0x0042f81201007387 */ /* 0x000fe80000100a00 */
[----:B------:R3:W-:Y:S02]  /*69ae0*/  STL.64 [R1+0x42f0], R16 ;  /* 0x0042f01001007387 */ /* 0x0007e40000100a00 */
[----:B---3--:R-:W-:Y:S02]  /*69af0*/  HMMA.16816.F32.BF16 R16, R4, R20, R52 ;  /* 0x000000140410723c */ /* 0x008fe40000041834 */
[----:B--2---:R-:W-:Y:S04]  /*69b00*/  STL.64 [R1+0x4308], R22 ;  /* 0x0043081601007387 */ /* 0x004fe80000100a00 */
[----:B------:R-:W-:-:S13]  /*69b10*/  STL.64 [R1+0x4300], R20 ;  /* 0x0043001401007387 */ /* 0x000fda0000100a00 */
        /* <DEDUP_REMOVED lines=13> */
[----:B-1----:R-:W-:Y:S02]  /*69bf0*/  HMMA.16816.F32.BF16 R16, R4, R32, R36 ;  /* 0x000000200410723c */ /* 0x002fe40000041824 */
[----:B------:R-:W2:-:S15]  /*69c00*/  LDL.LU R36, [R1+0x490] ;  /* 0x0004900001247983 */ /* 0x000e9e0000300800 */
[----:B------:R-:W-:Y:S02]  /*69c10*/  NOP ;  /* 0x0000000000007918 */ /* 0x000fe40000000000 */
[----:B------:R1:W-:Y:S04]  /*69c20*/  STL.64 [R1+0x520], R16 ;  /* 0x0005201001007387 */ /* 0x0003e80000100a00 */
[----:B------:R-:W-:Y:S04]  /*69c30*/  STL.64 [R1+0x528], R18 ;  /* 0x0005281201007387 */ /* 0x000fe80000100a00 */
[----:B------:R-:W2:Y:S04]  /*69c40*/  LDL.LU R37, [R1+0x494] ;  /* 0x0004940001257983 */ /* 0x000ea80000300800 */
[----:B------:R-:W3:Y:S04]  /*69c50*/  LDL.LU R38, [R1+0x498] ;  /* 0x0004980001267983 */ /* 0x000ee80000300800 */
[----:B------:R-:W3:Y:S01]  /*69c60*/  LDL.LU R39, [R1+0x49c] ;  /* 0x00049c0001277983 */ /* 0x000ee20000300800 */
[----:B------:R-:W-:-:S02]  /*69c70*/  IMAD.MOV.U32 R44, RZ, RZ, R49 ;  /* 0x000000ffff2c7224 */ /* 0x000fc400078e0031 */
[----:B------:R-:W-:Y:S01]  /*69c80*/  IMAD.MOV.U32 R45, RZ, RZ, R48 ;  /* 0x000000ffff2d7224 */ /* 0x000fe200078e0030 */
[----:B---3--:R-:W-:Y:S04]  /*69c90*/  STL.64 [R1+0x4328], R38 ;  /* 0x0043282601007387 */ /* 0x008fe80000100a00 */
[----:B--2---:R2:W-:Y:S04]  /*69ca0*/  STL.64 [R1+0x4320], R36 ;  /* 0x0043202401007387 */ /* 0x0045e80000100a00 */
[----:B------:R-:W-:Y:S04]  /*69cb0*/  STL.64 [R1+0x4330], R44 ;  /* 0x0043302c01007387 */ /* 0x000fe80000100a00 */
[----:B------:R-:W3:Y:S04]  /*69cc0*/  LDL.LU R52, [R1+0x4a0] ;  /* 0x0004a00001347983 */ /* 0x000ee80000300800 */
[----:B------:R-:W3:Y:S04]  /*69cd0*/  LDL.LU R53, [R1+0x4a4] ;  /* 0x0004a40001357983 */ /* 0x000ee80000300800 */
[----:B------:R-:W4:Y:S04]  /*69ce0*/  LDL.LU R54, [R1+0x4a8] ;  /* 0x0004a80001367983 */ /* 0x000f280000300800 */
[----:B------:R-:W4:Y:S01]  /*69cf0*/  LDL.LU R55, [R1+0x4ac] ;  /* 0x0004ac0001377983 */ /* 0x000f220000300800 */
[----:B-1----:R-:W-:-:S02]  /*69d00*/  IMAD.MOV.U32 R16, RZ, RZ, R10 ;  /* 0x000000ffff107224 */ /* 0x002fc400078e000a */
[----:B------:R-:W-:Y:S02]  /*69d10*/  IMAD.MOV.U32 R17, RZ, RZ, R3 ;  /* 0x000000ffff117224 */ /* 0x000fe400078e0003 */
[----:B------:R-:W-:Y:S02]  /*69d20*/  IMAD.MOV.U32 R24, RZ, RZ, R2 ;  /* 0x000000ffff187224 */ /* 0x000fe400078e0002 */
[----:B------:R-:W-:Y:S01]  /*69d30*/  IMAD.MOV.U32 R25, RZ, RZ, R0 ;  /* 0x000000ffff197224 */ /* 0x000fe200078e0000 */
[----:B----4-:R-:W-:Y:S04]  /*69d40*/  STL.64 [R1+0x4350], R54 ;  /* 0x0043503601007387 */ /* 0x010fe80000100a00 */
[----:B---3--:R-:W-:Y:S04]  /*69d50*/  STL.64 [R1+0x4348], R52 ;  /* 0x0043483401007387 */ /* 0x008fe80000100a00 */
[----:B------:R-:W-:Y:S04]  /*69d60*/  STL.64 [R1+0x4368], R16 ;  /* 0x0043681001007387 */ /* 0x000fe80000100a00 */
[----:B------:R1:W-:Y:S04]  /*69d70*/  STL.64 [R1+0x4370], R24 ;  /* 0x0043701801007387 */ /* 0x0003e80000100a00 */
[----:B--2---:R-:W2:Y:S04]  /*69d80*/  LDL.LU R36, [R1+0x4c0] ;  /* 0x0004c00001247983 */ /* 0x004ea80000300800 */
[----:B------:R-:W2:Y:S04]  /*69d90*/  LDL.LU R37, [R1+0x4c4] ;  /* 0x0004c40001257983 */ /* 0x000ea80000300800 */
[----:B------:R-:W3:Y:S04]  /*69da0*/  LDL.LU R38, [R1+0x4c8] ;  /* 0x0004c80001267983 */ /* 0x000ee80000300800 */
[----:B------:R-:W3:Y:S04]  /*69db0*/  LDL.LU R39, [R1+0x4cc] ;  /* 0x0004cc0001277983 */ /* 0x000ee80000300800 */
[----:B---3--:R-:W-:Y:S04]  /*69dc0*/  STL.64 [R1+0x4380], R38 ;  /* 0x0043802601007387 */ /* 0x008fe80000100a00 */
[----:B--2---:R2:W-:Y:S04]  /*69dd0*/  STL.64 [R1+0x4378], R36 ;  /* 0x0043782401007387 */ /* 0x0045e80000100a00 */
        /* <DEDUP_REMOVED lines=8> */
[----:B--2---:R-:W2:Y:S04]  /*69e60*/  LDL.LU R36, [R1+0x510] ;  /* 0x0005100001247983 */ /* 0x004ea80000300800 */
[----:B------:R-:W2:Y:S04]  /*69e70*/  LDL.LU R37, [R1+0x514] ;  /* 0x0005140001257983 */ /* 0x000ea80000300800 */
[----:B------:R-:W2:Y:S04]  /*69e80*/  LDL.LU R38, [R1+0x518] ;  /* 0x0005180001267983 */ /* 0x000ea80000300800 */
[----:B------:R-:W2:Y:S04]  /*69e90*/  LDL.LU R39, [R1+0x51c] ;  /* 0x00051c0001277983 */ /* 0x000ea80000300800 */
[----:B------:R-:W4:Y:S04]  /*69ea0*/  LDL.64 R16, [R1+0x150] ;  /* 0x0001500001107983 */ /* 0x000f280000100a00 */
[----:B------:R-:W3:Y:S04]  /*69eb0*/  LDL.LU R8, [R1+0x4f0] ;  /* 0x0004f00001087983 */ /* 0x000ee80000300800 */
[----:B------:R-:W3:Y:S04]  /*69ec0*/  LDL.LU R9, [R1+0x4f4] ;  /* 0x0004f40001097983 */ /* 0x000ee80000300800 */
[----:B------:R-:W3:Y:S04]  /*69ed0*/  LDL.LU R10, [R1+0x4f8] ;  /* 0x0004f800010a7983 */ /* 0x000ee80000300800 */
[----:B------:R-:W3:Y:S04]  /*69ee0*/  LDL.LU R11, [R1+0x4fc] ;  /* 0x0004fc00010b7983 */ /* 0x000ee80000300800 */
[----:B------:R-:W3:Y:S04]  /*69ef0*/  LDL.64 R52, [R1+0x140] ;  /* 0x0001400001347983 */ /* 0x000ee80000100a00 */
        /* <DEDUP_REMOVED lines=14> */
[----:B------:R1:W-:Y:S04]  /*69fe0*/  STL.64 [R1+0x42a0], R32 ;  /* 0x0042a02001007387 */ /* 0x0003e80000100a00 */
[----:B-1----:R-:W3:Y:S04]  /*69ff0*/  LDL.LU R32, [R1+0x300] ;  /* 0x0003000001207983 */ /* 0x002ee80000300800 */
[----:B------:R-:W3:Y:S04]  /*6a000*/  LDL.LU R33, [R1+0x304] ;  /* 0x0003040001217983 */ /* 0x000ee80000300800 */
[----:B------:R-:W3:Y:S04]  /*6a010*/  LDL.LU R34, [R1+0x308] ;  /* 0x0003080001227983 */ /* 0x000ee80000300800 */
[----:B------:R-:W3:Y:S04]  /*6a020*/  LDL.LU R35, [R1+0x30c] ;  /* 0x00030c0001237983 */ /* 0x000ee80000300800 */
[----:B0-----:R-:W-:Y:S04]  /*6a030*/  STL.64 [R1+0x41e8], R42 ;  /* 0x0041e82a01007387 */ /* 0x001fe80000100a00 */
[----:B------:R0:W-:Y:S04]  /*6a040*/  STL.64 [R1+0x41e0], R40 ;  /* 0x0041e02801007387 */ /* 0x0001e80000100a00 */
[----:B0-----:R-:W3:Y:S04]  /*6a050*/  LDL.LU R40, [R1+0x310] ;  /* 0x0003100001287983 */ /* 0x001ee80000300800 */
[----:B------:R-:W3:Y:S04]  /*6a060*/  LDL.LU R41, [R1+0x314] ;  /* 0x0003140001297983 */ /* 0x000ee80000300800 */
[----:B------:R-:W3:Y:S04]  /*6a070*/  LDL.LU R42, [R1+0x318] ;  /* 0x00031800012a7983 */ /* 0x000ee80000300800 */
[----:B------:R-:W3:Y:S01]  /*6a080*/  LDL.LU R43, [R1+0x31c] ;  /* 0x00031c00012b7983 */ /* 0x000ee20000300800 */
[C---:B--2---:R-:W-:Y:S08]  /*6a090*/  HMMA.16816.F32.BF16 R36, R4.reuse, R12, R36 ;  /* 0x0000000c0424723c */ /* 0x044ff00000041824 */
[C---:B----4-:R-:W-:Y:S08]  /*6a0a0*/  HMMA.16816.F32.BF16 R24, R4.reuse, R16, R24 ;  /* 0x000000100418723c */ /* 0x050ff00000041818 */
[C---:B---3--:R-:W-:Y:S08]  /*6a0b0*/  HMMA.16816.F32.BF16 R8, R4.reuse, R52, R8 ;  /* 0x000000340408723c */ /* 0x048ff00000041808 */
[----:B------:R-:W-:Y:S01]  /*6a0c0*/  HMMA.16816.F32.BF16 R28, R4, R56, R28 ;  /* 0x00000038041c723c */ /* 0x000fe2000004181c */
[----:B------:R-:W-:-:S02]  /*6a0d0*/  IMAD.MOV.U32 R2, RZ, RZ, R16 ;  /* 0x000000ffff027224 */ /* 0x000fc400078e0010 */
[----:B------:R-:W-:Y:S02]  /*6a0e0*/  IMAD.MOV.U32 R0, RZ, RZ, R17 ;  /* 0x000000ffff007224 */ /* 0x000fe400078e0011 */
[----:B------:R-:W-:Y:S01]  /*6a0f0*/  IMAD.MOV.U32 R3, RZ, RZ, R53 ;  /* 0x000000ffff037224 */ /* 0x000fe200078e0035 */
[----:B------:R-:W-:Y:S04]  /*6a100*/  STL.64 [R1+0x510], R36 ;  /* 0x0005102401007387 */ /* 0x000fe80000100a00 */
[----:B------:R0:W-:Y:S04]  /*6a110*/  STL.64 [R1+0x518], R38 ;  /* 0x0005182601007387 */ /* 0x0001e80000100a00 */
[----:B0-----:R-:W2:Y:S04]  /*6a120*/  LDL.LU.64 R38, [R1+0x4380] ;  /* 0x0043800001267983 */ /* 0x001ea80000300a00 */
[----:B------:R-:W2:Y:S04]  /*6a130*/  LDL.LU.64 R36, [R1+0x4378] ;  /* 0x0043780001247983 */ /* 0x000ea80000300a00 */
[----:B------:R0:W-:Y:S04]  /*6a140*/  STL.64 [R1+0x500], R24 ;  /* 0x0005001801007387 */ /* 0x0001e80000100a00 */
[----:B------:R-:W-:Y:S04]  /*6a150*/  STL.64 [R1+0x508], R26 ;  /* 0x0005081a01007387 */ /* 0x000fe80000100a00 */
[----:B0-----:R-:W2:Y:S04]  /*6a160*/  LDL.LU.64 R24, [R1+0x4370] ;  /* 0x0043700001187983 */ /* 0x001ea80000300a00 */
[----:B------:R-:W3:Y:S04]  /*6a170*/  LDL.LU.64 R16, [R1+0x4368] ;  /* 0x0043680001107983 */ /* 0x000ee80000300a00 */
[----:B------:R-:W-:Y:S04]  /*6a180*/  STL.64 [R1+0x4f0], R8 ;  /* 0x0004f00801007387 */ /* 0x000fe80000100a00 */
[----:B------:R0:W-:Y:S04]  /*6a190*/  STL.64 [R1+0x4f8], R10 ;  /* 0x0004f80a01007387 */ /* 0x0001e80000100a00 */
[----:B0-----:R-:W4:Y:S04]  /*6a1a0*/  LDL.LU R11, [R1+0x4360] ;  /* 0x00436000010b7983 */ /* 0x001f280000300800 */
[----:B------:R-:W2:Y:S01]  /*6a1b0*/  LDL.LU.64 R8, [R1+0x4358] ;  /* 0x0043580001087983 */ /* 0x000ea20000300a00 */
[----:B------:R-:W-:-:S03]  /*6a1c0*/  IMAD.MOV.U32 R10, RZ, RZ, R52 ;  /* 0x000000ffff0a7224 */ /* 0x000fc600078e0034 */
[----:B------:R-:W2:Y:S04]  /*6a1d0*/  LDL.LU.64 R54, [R1+0x4350] ;  /* 0x0043500001367983 */ /* 0x000ea80000300a00 */
[----:B------:R-:W2:Y:S04]  /*6a1e0*/  LDL.LU.64 R52, [R1+0x4348] ;  /* 0x0043480001347983 */ /* 0x000ea80000300a00 */
[----:B------:R0:W-:Y:S04]  /*6a1f0*/  STL.64 [R1+0x4e0], R28 ;  /* 0x0004e01c01007387 */ /* 0x0001e80000100a00 */
[----:B------:R-:W-:Y:S04]  /*6a200*/  STL.64 [R1+0x4e8], R30 ;  /* 0x0004e81e01007387 */ /* 0x000fe80000100a00 */
[----:B------:R-:W2:Y:S01]  /*6a210*/  LDL.LU R59, [R1+0x4340] ;  /* 0x00434000013b7983 */ /* 0x000ea20000300800 */
[----:B0-----:R-:W-:-:S02]  /*6a220*/  IMAD.MOV.U32 R29, RZ, RZ, R56 ;  /* 0x000000ffff1d7224 */ /* 0x001fc400078e0038 */
[----:B------:R-:W-:Y:S02]  /*6a230*/  IMAD.MOV.U32 R28, RZ, RZ, R57 ;  /* 0x000000ffff1c7224 */ /* 0x000fe400078e0039 */
[----:B------:R-:W2:Y:S02]  /*6a240*/  LDL.LU.64 R56, [R1+0x4338] ;  /* 0x0043380001387983 */ /* 0x000ea40000300a00 */
[----:B--2---:R-:W-:-:S15]  /*6a250*/  HMMA.16816.F32.BF16 R44, R4, R56, R44 ;  /* 0x00000038042c723c */ /* 0x004fde000004182c */
[----:B------:R-:W-:-:S04]  /*6a260*/  NOP ;  /* 0x0000000000007918 */ /* 0x000fc80000000000 */
[----:B------:R0:W-:Y:S04]  /*6a270*/  STL.64 [R1+0x4d0], R44 ;  /* 0x0004d02c01007387 */ /* 0x0001e80000100a00 */
[----:B------:R-:W-:Y:S04]  /*6a280*/  STL.64 [R1+0x4d8], R46 ;  /* 0x0004d82e01007387 */ /* 0x000fe80000100a00 */
[----:B0-----:R-:W2:Y:S01]  /*6a290*/  LDL.LU.64 R44, [R1+0x4330] ;  /* 0x00433000012c7983 */ /* 0x001ea20000300a00 */
[C---:B------:R-:W-:Y:S08]  /*6a2a0*/  HMMA.16816.F32.BF16 R24, R4.reuse, R24, R36 ;  /* 0x000000180418723c */ /* 0x040ff00000041824 */
[C---:B---3--:R-:W-:Y:S01]  /*6a2b0*/  HMMA.16816.F32.BF16 R16, R4.reuse, R16, R20 ;  /* 0x000000100410723c */ /* 0x048fe20000041814 */
[----:B------:R-:W-:Y:S04]  /*6a2c0*/  STL.64 [R1+0x4258], R56 ;  /* 0x0042583801007387 */ /* 0x000fe80000100a00 */
[----:B------:R-:W3:Y:S04]  /*6a2d0*/  LDL.LU.64 R38, [R1+0x4328] ;  /* 0x0043280001267983 */ /* 0x000ee80000300a00 */
[----:B------:R-:W3:Y:S04]  /*6a2e0*/  LDL.LU.64 R36, [R1+0x4320] ;  /* 0x0043200001247983 */ /* 0x000ee80000300a00 */
        /* <DEDUP_REMOVED lines=35> */
[----:B---3--:R-:W-:Y:S02]  /*6a520*/  HMMA.16816.F32.BF16 R4, R36, R8, R40 ;  /* 0x000000082404723c */ /* 0x008fe40000041828 */
[----:B----4-:R-:W-:Y:S04]  /*6a530*/  STL [R1+0x4220], R11 ;  /* 0x0042200b01007387 */ /* 0x010fe80000100800 */
        /* <DEDUP_REMOVED lines=13> */
[----:B------:R-:W2:Y:S04]  /*6a610*/  LDL.LU R16, [R1+0x250] ;  /* 0x0002500001107983 */ /* 0x000ea80000300800 */
[----:B------:R-:W2:Y:S04]  /*6a620*/  LDL.LU R17, [R1+0x254] ;  /* 0x0002540001117983 */ /* 0x000ea80000300800 */
[----:B------:R-:W3:Y:S04]  /*6a630*/  LDL.LU R18, [R1+0x258] ;  /* 0x0002580001127983 */ /* 0x000ee80000300800 */
[----:B------:R-:W3:Y:S01]  /*6a640*/  LDL.LU R19, [R1+0x25c] ;  /* 0x00025c0001137983 */ /* 0x000ee20000300800 */
[----:B------:R-:W-:-:S02]  /*6a650*/  IMAD.MOV.U32 R56, RZ, RZ, R29 ;  /* 0x000000ffff387224 */ /* 0x000fc400078e001d */
[----:B------:R-:W-:-:S05]  /*6a660*/  IMAD.MOV.U32 R57, RZ, RZ, R28 ;  /* 0x000000ffff397224 */ /* 0x000fca00078e001c */
[----:B------:R-:W-:Y:S04]  /*6a670*/  STL.64 [R1+0x4270], R56 ;  /* 0x0042703801007387 */ /* 0x000fe80000100a00 */
[----:B---3--:R-:W-:Y:S04]  /*6a680*/  STL.64 [R1+0x4250], R18 ;  /* 0x0042501201007387 */ /* 0x008fe80000100a00 */
[----:B--2---:R0:W-:Y:S04]  /*6a690*/  STL.64 [R1+0x4248], R16 ;  /* 0x0042481001007387 */ /* 0x0041e80000100a00 */
        /* <DEDUP_REMOVED lines=15> */
[----:B------:R-:W-:-:S02]  /*6a790*/  IMAD.MOV.U32 R56, RZ, RZ, R10 ;  /* 0x000000ffff387224 */ /* 0x000fc400078e000a */
[----:B------:R-:W-:Y:S01]  /*6a7a0*/  IMAD.MOV.U32 R57, RZ, RZ, R3 ;  /* 0x000000ffff397224 */ /* 0x000fe200078e0003 */
[----:B------:R-:W4:Y:S04]  /*6a7b0*/  LDL.LU R35, [R1+0x2dc] ;  /* 0x0002dc0001237983 */ /* 0x000f280000300800 */
[----:B------:R-:W4:Y:S04]  /*6a7c0*/  LDL.LU R28, [R1+0x2e0] ;  /* 0x0002e000011c7983 */ /* 0x000f280000300800 */
[----:B------:R-:W4:Y:S04]  /*6a7d0*/  LDL.LU R29, [R1+0x2e4] ;  /* 0x0002e400011d7983 */ /* 0x000f280000300800 */
[----:B------:R-:W4:Y:S04]  /*6a7e0*/  LDL.LU R30, [R1+0x2e8] ;  /* 0x0002e800011e7983 */ /* 0x000f280000300800 */
[----:B------:R-:W4:Y:S04]  /*6a7f0*/  LDL.LU R31, [R1+0x2ec] ;  /* 0x0002ec00011f7983 */ /* 0x000f280000300800 */
[----:B------:R-:W-:Y:S04]  /*6a800*/  STL.64 [R1+0x4288], R56 ;  /* 0x0042883801007387 */ /* 0x000fe80000100a00 */
[----:B---3--:R-:W-:Y:S04]  /*6a810*/  STL.64 [R1+0x4268], R18 ;  /* 0x0042681201007387 */ /* 0x008fe80000100a00 */
[----:B--2---:R0:W-:Y:S04]  /*6a820*/  STL.64 [R1+0x4260], R16 ;  /* 0x0042601001007387 */ /* 0x0041e80000100a00 */
[----:B0-----:R-:W2:Y:S04]  /*6a830*/  LDL.LU R16, [R1+0x280] ;  /* 0x0002800001107983 */ /* 0x001ea80000300800 */
[----:B------:R-:W2:Y:S04]  /*6a840*/  LDL.LU R17, [R1+0x284] ;  /* 0x0002840001117983 */ /* 0x000ea80000300800 */
[----:B------:R-:W3:Y:S04]  /*6a850*/  LDL.LU R18, [R1+0x288] ;  /* 0x0002880001127983 */ /* 0x000ee80000300800 */
[----:B------:R-:W3:Y:S04]  /*6a860*/  LDL.LU R19, [R1+0x28c] ;  /* 0x00028c0001137983 */ /* 0x000ee80000300800 */
[----:B---3--:R-:W-:Y:S04]  /*6a870*/  STL.64 [R1+0x4280], R18 ;  /* 0x0042801201007387 */ /* 0x008fe80000100a00 */
[----:B--2---:R0:W-:Y:S04]  /*6a880*/  STL.64 [R1+0x4278], R16 ;  /* 0x0042781001007387 */ /* 0x0041e80000100a00 */
[----:B0-----:R-:W2:Y:S04]  /*6a890*/  LDL.LU R16, [R1+0x290] ;  /* 0x0002900001107983 */ /* 0x001ea80000300800 */
[----:B------:R-:W2:Y:S04]  /*6a8a0*/  LDL.LU R17, [R1+0x294] ;  /* 0x0002940001117983 */ /* 0x000ea80000300800 */
[----:B------:R-:W3:Y:S04]  /*6a8b0*/  LDL.LU R18, [R1+0x298] ;  /* 0x0002980001127983 */ /* 0x000ee80000300800 */
[----:B------:R-:W3:Y:S01]  /*6a8c0*/  LDL.LU R19, [R1+0x29c] ;  /* 0x00029c0001137983 */ /* 0x000ee20000300800 */
[C---:B----4-:R-:W-:Y:S03]  /*6a8d0*/  HMMA.16816.F32.BF16 R28, R36.reuse, R24, R28 ;  /* 0x00000018241c723c */ /* 0x050fe6000004181c */
[----:B---3--:R-:W-:Y:S04]  /*6a8e0*/  STL.64 [R1+0x4298], R18 ;  /* 0x0042981201007387 */ /* 0x008fe80000100a00 */
[----:B--2---:R0:W-:Y:S04]  /*6a8f0*/  STL.64 [R1+0x4290], R16 ;  /* 0x0042901001007387 */ /* 0x0041e80000100a00 */
[----:B0-----:R-:W2:Y:S04]  /*6a900*/  LDL.LU R16, [R1+0x2a0] ;  /* 0x0002a00001107983 */ /* 0x001ea80000300800 */
[----:B------:R-:W2:Y:S04]  /*6a910*/  LDL.LU R17, [R1+0x2a4] ;  /* 0x0002a40001117983 */ /* 0x000ea80000300800 */
[----:B------:R-:W2:Y:S04]  /*6a920*/  LDL.LU R18, [R1+0x2a8] ;  /* 0x0002a80001127983 */ /* 0x000ea80000300800 */
[----:B------:R-:W2:Y:S04]  /*6a930*/  LDL.LU R19, [R1+0x2ac] ;  /* 0x0002ac0001137983 */ /* 0x000ea80000300800 */
[----:B------:R-:W3:Y:S04]  /*6a940*/  LDL.LU.64 R20, [R1+0x110] ;  /* 0x0001100001147983 */ /* 0x000ee80000300a00 */
[----:B------:R-:W4:Y:S04]  /*6a950*/  LDL.LU.64 R8, [R1+0x100] ;  /* 0x0001000001087983 */ /* 0x000f280000300a00 */
[----:B------:R-:W2:Y:S04]  /*6a960*/  LDL.LU R52, [R1+0x240] ;  /* 0x0002400001347983 */ /* 0x000ea80000300800 */
[----:B------:R-:W2:Y:S04]  /*6a970*/  LDL.LU R53, [R1+0x244] ;  /* 0x0002440001357983 */ /* 0x000ea80000300800 */
[----:B------:R-:W2:Y:S04]  /*6a980*/  LDL.LU R54, [R1+0x248] ;  /* 0x0002480001367983 */ /* 0x000ea80000300800 */
[----:B------:R-:W2:Y:S04]  /*6a990*/  LDL.LU R55, [R1+0x24c] ;  /* 0x00024c0001377983 */ /* 0x000ea80000300800 */
[----:B------:R-:W2:Y:S04]  /*6a9a0*/  LDL.LU.64 R44, [R1+0xf0] ;  /* 0x0000f000012c7983 */ /* 0x000ea80000300a00 */
[----:B------:R-:W2:Y:S04]  /*6a9b0*/  LDL.LU R48, [R1+0x230] ;  /* 0x0002300001307983 */ /* 0x000ea80000300800 */
[----:B------:R-:W2:Y:S04]  /*6a9c0*/  LDL.LU R49, [R1+0x234] ;  /* 0x0002340001317983 */ /* 0x000ea80000300800 */
[----:B------:R-:W2:Y:S04]  /*6a9d0*/  LDL.LU R50, [R1+0x238] ;  /* 0x0002380001327983 */ /* 0x000ea80000300800 */
[----:B------:R-:W2:Y:S04]  /*6a9e0*/  LDL.LU R51, [R1+0x23c] ;  /* 0x00023c0001337983 */ /* 0x000ea80000300800 */
        /* <DEDUP_REMOVED lines=9> */
[----:B------:R-:W2:Y:S01]  /*6aa80*/  LDL.LU.64 R32, [R1+0x42a0] ;  /* 0x0042a00001207983 */ /* 0x000ea20000300a00 */
[----:B------:R-:W-:Y:S01]  /*6aa90*/  HMMA.16816.F32.BF16 R40, R36, R12, R40 ;  /* 0x0000000c2428723c */ /* 0x000fe20000041828 */
[----:B------:R-:W-:-:S02]  /*6aaa0*/  IMAD.MOV.U32 R56, RZ, RZ, R2 ;  /* 0x000000ffff387224 */ /* 0x000fc400078e0002 */
[----:B------:R-:W-:-:S05]  /*6aab0*/  IMAD.MOV.U32 R57, RZ, RZ, R0 ;  /* 0x000000ffff397224 */ /* 0x000fca00078e0000 */
[----:B--2---:R-:W-:-:S15]  /*6aac0*/  HMMA.16816.F32.BF16 R4, R36, R32, R4 ;  /* 0x000000202404723c */ /* 0x004fde0000041804 */
[----:B------:R-:W-:-:S04]  /*6aad0*/  NOP ;  /* 0x0000000000007918 */ /* 0x000fc80000000000 */
[----:B------:R-:W-:Y:S04]  /*6aae0*/  STL.64 [R1+0x2c0], R4 ;  /* 0x0002c00401007387 */ /* 0x000fe80000100a00 */
[----:B------:R-:W-:Y:S04]  /*6aaf0*/  STL.64 [R1+0x2c8], R6 ;  /* 0x0002c80601007387 */ /* 0x000fe80000100a00 */
[----:B------:R0:W1:Y:S04]  /*6ab00*/  LDSM.16.MT88.4 R4, [R59+UR5+0x5000] ;  /* 0x005000053b04783b */ /* 0x0000680008004200 */
[----:B------:R2:W-:Y:S04]  /*6ab10*/  STL.64 [R1+0x2b0], R40 ;  /* 0x0002b02801007387 */ /* 0x0005e80000100a00 */
[----:B------:R3:W-:Y:S01]  /*6ab20*/  STL.64 [R1+0x2b8], R42 ;  /* 0x0002b82a01007387 */ /* 0x0007e20000100a00 */
[C---:B0-----:R-:W-:Y:S03]  /*6ab30*/  HMMA.16816.F32.BF16 R56, R36.reuse, R56, R16 ;  /* 0x000000382438723c */ /* 0x041fe60000041810 */
[----:B--2---:R-:W2:Y:S04]  /*6ab40*/  LDL.LU R40, [R1+0x40] ;  /* 0x0000400001287983 */ /* 0x004ea80000300800 */
[----:B------:R-:W2:Y:S04]  /*6ab50*/  LDL.LU R41, [R1+0x44] ;  /* 0x0000440001297983 */ /* 0x000ea80000300800 */
[----:B---3--:R-:W2:Y:S04]  /*6ab60*/  LDL.LU R42, [R1+0x48] ;  /* 0x00004800012a7983 */ /* 0x008ea80000300800 */
[----:B------:R-:W2:Y:S04]  /*6ab70*/  LDL.LU R43, [R1+0x4c] ;  /* 0x00004c00012b7983 */ /* 0x000ea80000300800 */
[----:B-1----:R-:W-:Y:S04]  /*6ab80*/  STL.64 [R1+0x4130], R6 ;  /* 0x0041300601007387 */ /* 0x002fe80000100a00 */
[----:B------:R0:W-:Y:S04]  /*6ab90*/  STL.64 [R1+0x4128], R4 ;  /* 0x0041280401007387 */ /* 0x0001e80000100a00 */
[----:B0-----:R-:W3:Y:S04]  /*6aba0*/  LDL.LU R4, [R1+0x270] ;  /* 0x0002700001047983 */ /* 0x001ee80000300800 */
[----:B------:R-:W3:Y:S04]  /*6abb0*/  LDL.LU R5, [R1+0x274] ;  /* 0x0002740001057983 */ /* 0x000ee80000300800 */
[----:B------:R-:W3:Y:S04]  /*6abc0*/  LDL.LU R6, [R1+0x278] ;  /* 0x0002780001067983 */ /* 0x000ee80000300800 */
[----:B------:R-:W3:Y:S04]  /*6abd0*/  LDL.LU R7, [R1+0x27c] ;  /* 0x00027c0001077983 */ /* 0x000ee80000300800 */
[----:B------:R-:W2:Y:S04]  /*6abe0*/  LDL.LU.64 R18, [R1+0x4298] ;  /* 0x0042980001127983 */ /* 0x000ea80000300a00 */
[----:B------:R-:W2:Y:S04]  /*6abf0*/  LDL.LU.64 R16, [R1+0x4290] ;  /* 0x0042900001107983 */ /* 0x000ea80000300a00 */
[----:B------:R0:W-:Y:S04]  /*6ac00*/  STL.64 [R1+0x2a0], R56 ;  /* 0x0002a03801007387 */ /* 0x0001e80000100a00 */
[----:B------:R2:W-:Y:S04]  /*6ac10*/  STL.64 [R1+0x2a8], R58 ;  /* 0x0002a83a01007387 */ /* 0x0005e80000100a00 */
[----:B0-----:R-:W2:Y:S02]  /*6ac20*/  LDL.LU.64 R56, [R1+0x4288] ;  /* 0x0042880001387983 */ /* 0x001ea40000300a00 */
[----:B--2---:R-:W-:Y:S02]  /*6ac30*/  HMMA.16816.F32.BF16 R56, R36, R56, R16 ;  /* 0x000000382438723c */ /* 0x004fe40000041810 */
[----:B------:R-:W2:Y:S04]  /*6ac40*/  LDL.LU.64 R18, [R1+0x4280] ;  /* 0x0042800001127983 */ /* 0x000ea80000300a00 */
[----:B------:R-:W2:-:S13]  /*6ac50*/  LDL.LU.64 R16, [R1+0x4278] ;  /* 0x0042780001107983 */ /* 0x000e9a0000300a00 */
[----:B------:R0:W-:Y:S04]  /*6ac60*/  STL.64 [R1+0x290], R56 ;  /* 0x0002903801007387 */ /* 0x0001e80000100a00 */
[----:B------:R2:W-:Y:S04]  /*6ac70*/  STL.64 [R1+0x298], R58 ;  /* 0x0002983a01007387 */ /* 0x0005e80000100a00 */
[----:B0-----:R-:W2:Y:S02]  /*6ac80*/  LDL.LU.64 R56, [R1+0x4270] ;  /* 0x0042700001387983 */ /* 0x001ea40000300a00 */
[----:B--2---:R-:W-:Y:S02]  /*6ac90*/  HMMA.16816.F32.BF16 R56, R36, R56, R16 ;  /* 0x000000382438723c */ /* 0x004fe40000041810 */
[----:B------:R-:W2:Y:S04]  /*6aca0*/  LDL.LU.64 R18, [R1+0x4268] ;  /* 0x0042680001127983 */ /* 0x000ea80000300a00 */
[----:B------:R-:W2:-:S13]  /*6acb0*/  LDL.LU.64 R16, [R1+0x4260] ;  /* 0x0042600001107983 */ /* 0x000e9a0000300a00 */
[----:B------:R0:W-:Y:S04]  /*6acc0*/  STL.64 [R1+0x280], R56 ;  /* 0x0002803801007387 */ /* 0x0001e80000100a00 */
[----:B------:R-:W-:Y:S04]  /*6acd0*/  STL.64 [R1+0x288], R58 ;  /* 0x0002883a01007387 */ /* 0x000fe80000100a00 */
[----:B0-----:R-:W3:Y:S01]  /*6ace0*/  LDL.LU.64 R56, [R1+0x4258] ;  /* 0x0042580001387983 */ /* 0x001ee20000300a00 */
[C---:B--2---:R-:W-:Y:S08]  /*6acf0*/  HMMA.16816.F32.BF16 R16, R36.reuse, R20, R16 ;  /* 0x000000142410723c */ /* 0x044ff00000041810 */
[----:B---3--:R-:W-:-:S15]  /*6ad00*/  HMMA.16816.F32.BF16 R4, R36, R56, R4 ;  /* 0x000000382404723c */ /* 0x008fde0000041804 */
[----:B------:R-:W-:-:S04]  /*6ad10*/  NOP ;  /* 0x0000000000007918 */ /* 0x000fc80000000000 */
[----:B------:R-:W-:Y:S04]  /*6ad20*/  STL.64 [R1+0x270], R4 ;  /* 0x0002700401007387 */ /* 0x000fe80000100a00 */
[----:B------:R0:W-:Y:S02]  /*6ad30*/  STL.64 [R1+0x278], R6 ;  /* 0x0002780601007387 */ /* 0x0001e40000100a00 */
[----:B0-----:R-:W-:Y:S02]  /*6ad40*/  IMAD.MOV.U32 R7, RZ, RZ, R56 ;  /* 0x000000ffff077224 */ /* 0x001fe400078e0038 */
[----:B------:R-:W-:Y:S01]  /*6ad50*/  IMAD.MOV.U32 R6, RZ, RZ, R57 ;  /* 0x000000ffff067224 */ /* 0x000fe200078e0039 */
[----:B------:R-:W2:Y:S04]  /*6ad60*/  LDL.LU R56, [R1+0x30] ;  /* 0x0000300001387983 */ /* 0x000ea80000300800 */
[----:B------:R-:W2:Y:S04]  /*6ad70*/  LDL.LU R57, [R1+0x34] ;  /* 0x0000340001397983 */ /* 0x000ea80000300800 */
[----:B------:R-:W2:Y:S04]  /*6ad80*/  LDL.LU R58, [R1+0x38] ;  /* 0x00003800013a7983 */ /* 0x000ea80000300800 */
[----:B------:R-:W2:Y:S04]  /*6ad90*/  LDL.LU R59, [R1+0x3c] ;  /* 0x00003c00013b7983 */ /* 0x000ea80000300800 */
[----:B------:R-:W-:Y:S04]  /*6ada0*/  STL.64 [R1+0x260], R16 ;  /* 0x0002601001007387 */ /* 0x000fe80000100a00 */
[----:B------:R0:W-:Y:S04]  /*6adb0*/  STL.64 [R1+0x268], R18 ;  /* 0x0002681201007387 */ /* 0x0001e80000100a00 */
[----:B0-----:R-:W3:Y:S04]  /*6adc0*/  LDL.LU.64 R18, [R1+0x4250] ;  /* 0x0042500001127983 */ /* 0x001ee80000300a00 */
[----:B------:R-:W3:Y:S01]  /*6add0*/  LDL.LU.64 R16, [R1+0x4248] ;  /* 0x0042480001107983 */ /* 0x000ee20000300a00 */
[----:B------:R-:W-:Y:S01]  /*6ade0*/  HMMA.16816.F32.BF16 R52, R36, R44, R52 ;  /* 0x0000002c2434723c */ /* 0x000fe20000041834 */
[----:B------:R-:W-:-:S02]  /*6adf0*/  IMAD.MOV.U32 R5, RZ, RZ, R20 ;  /* 0x000000ffff057224 */ /* 0x000fc400078e0014 */
[----:B------:R-:W-:Y:S01]  /*6ae00*/  IMAD.MOV.U32 R4, RZ, RZ, R21 ;  /* 0x000000ffff047224 */ /* 0x000fe200078e0015 */
[----:B------:R-:W2:Y:S04]  /*6ae10*/  LDL.LU.64 R22, [R1+0x4240] ;  /* 0x0042400001167983 */ /* 0x000ea80000300a00 */
[----:B------:R-:W2:Y:S01]  /*6ae20*/  LDL.LU.64 R20, [R1+0x4238] ;  /* 0x0042380001147983 */ /* 0x000ea20000300a00 */
[----:B----4-:R-:W-:Y:S02]  /*6ae30*/  IMAD.MOV.U32 R3, RZ, RZ, R8 ;  /* 0x000000ffff037224 */ /* 0x010fe400078e0008 */
[----:B------:R-:W-:Y:S02]  /*6ae40*/  IMAD.MOV.U32 R0, RZ, RZ, R9 ;  /* 0x000000ffff007224 */ /* 0x000fe400078e0009 */
[----:B------:R-:W-:-:S02]  /*6ae50*/  IMAD.MOV.U32 R10, RZ, RZ, R44 ;  /* 0x000000ffff0a7224 */ /* 0x000fc400078e002c */
[----:B------:R-:W-:Y:S01]  /*6ae60*/  IMAD.MOV.U32 R2, RZ, RZ, R45 ;  /* 0x000000ffff027224 */ /* 0x000fe200078e002d */
[----:B---3--:R-:W-:-:S15]  /*6ae70*/  HMMA.16816.F32.BF16 R16, R36, R8, R16 ;  /* 0x000000082410723c */ /* 0x008fde0000041810 */
[----:B------:R-:W-:-:S04]  /*6ae80*/  NOP ;  /* 0x0000000000007918 */ /* 0x000fc80000000000 */
[----:B------:R-:W-:Y:S04]  /*6ae90*/  STL.64 [R1+0x250], R16 ;  /* 0x0002501001007387 */ /* 0x000fe80000100a00 */
[----:B------:R0:W-:Y:S04]  /*6aea0*/  STL.64 [R1+0x258], R18 ;  /* 0x0002581201007387 */ /* 0x0001e80000100a00 */
[----:B0-----:R-:W3:Y:S04]  /*6aeb0*/  LDL.LU.64 R18, [R1+0x4230] ;  /* 0x0042300001127983 */ /* 0x001ee80000300a00 */
[----:B------:R-:W4:Y:S04]  /*6aec0*/  LDL.LU.64 R16, [R1+0x4228] ;  /* 0x0042280001107983 */ /* 0x000f280000300a00 */
[----:B------:R-:W2:Y:S04]  /*6aed0*/  LDL.LU R11, [R1+0x4220] ;  /* 0x00422000010b7983 */ /* 0x000ea80000300800 */
[----:B------:R-:W2:Y:S04]  /*6aee0*/  LDL.LU.64 R8, [R1+0x4218] ;  /* 0x0042180001087983 */ /* 0x000ea80000300a00 */
[----:B------:R-:W-:Y:S04]  /*6aef0*/  STL.64 [R1+0x240], R52 ;  /* 0x0002403401007387 */ /* 0x000fe80000100a00 */
[----:B------:R0:W-:Y:S04]  /*6af00*/  STL.64 [R1+0x248], R54 ;  /* 0x0002483601007387 */ /* 0x0001e80000100a00 */
[----:B0-----:R-:W2:Y:S04]  /*6af10*/  LDL.LU.64 R54, [R1+0x4210] ;  /* 0x0042100001367983 */ /* 0x001ea80000300a00 */
[----:B------:R-:W2:Y:S04]  /*6af20*/  LDL.LU.64 R52, [R1+0x4208] ;  /* 0x0042080001347983 */ /* 0x000ea80000300a00 */
[----:B------:R-:W2:Y:S04]  /*6af30*/  LDL.LU.64 R46, [R1+0x4200] ;  /* 0x00420000012e7983 */ /* 0x000ea80000300a00 */
[----:B------:R-:W2:Y:S02]  /*6af40*/  LDL.LU.64 R44, [R1+0x41f8] ;  /* 0x0041f800012c7983 */ /* 0x000ea40000300a00 */
[C---:B--2---:R-:W-:Y:S08]  /*6af50*/  HMMA.16816.F32.BF16 R48, R36.reuse, R44, R48 ;  /* 0x0000002c2430723c */ /* 0x044ff00000041830 */
[----:B------:R-:W-:Y:S11]  /*6af60*/  HMMA.16816.F32.BF16 R36, R36, R52, R40 ;  /* 0x000000342424723c */ /* 0x000ff60000041828 */
[----:B------:R0:W-:Y:S04]  /*6af70*/  STL.64 [R1+0x230], R48 ;  /* 0x0002303001007387 */ /* 0x0001e80000100a00 */
[----:B------:R1:W-:Y:S04]  /*6af80*/  STL.64 [R1+0x238], R50 ;  /* 0x0002383201007387 */ /* 0x0003e80000100a00 */
[----:B0-----:R-:W2:Y:S04]  /*6af90*/  LDL.LU.64 R48, [R1+0x41f0] ;  /* 0x0041f00001307983 */ /* 0x001ea80000300a00 */
[----:B-1----:R-:W2:Y:S04]  /*6afa0*/  LDL.LU R50, [R1+0x858] ;  /* 0x0008580001327983 */ /* 0x002ea80000300800 */
[----:B------:R-:W2:Y:S04]  /*6afb0*/  LDL.LU R51, [R1+0x85c] ;  /* 0x00085c0001337983 */ /* 0x000ea80000300800 */
[----:B------:R-:W-:Y:S04]  /*6afc0*/  STL.64 [R1+0x4158], R46 ;  /* 0x0041582e01007387 */ /* 0x000fe80000100a00 */
[----:B------:R0:W-:Y:S04]  /*6afd0*/  STL.64 [R1+0x4150], R44 ;  /* 0x0041502c01007387 */ /* 0x0001e80000100a00 */
[----:B0-----:R-:W2:Y:S04]  /*6afe0*/  LDL.LU R44, [R1] ;  /* 0x00000000012c7983 */ /* 0x001ea80000300800 */
[----:B------:R-:W2:Y:S04]  /*6aff0*/  LDL.LU R45, [R1+0x4] ;  /* 0x00000400012d7983 */ /* 0x000ea80000300800 */
[----:B------:R-:W2:Y:S04]  /*6b000*/  LDL.LU R46, [R1+0x8] ;  /* 0x00000800012e7983 */ /* 0x000ea80000300800 */
[----:B------:R-:W2:Y:S04]  /*6b010*/  LDL.LU R47, [R1+0xc] ;  /* 0x00000c00012f7983 */ /* 0x000ea80000300800 */
[----:B------:R-:W2:Y:S04]  /*6b020*/  LDL.LU.64 R42, [R1+0x41e8] ;  /* 0x0041e800012a7983 */ /* 0x000ea80000300a00 */
[----:B------:R-:W2:Y:S04]  /*6b030*/  LDL.LU.64 R40, [R1+0x41e0] ;  /* 0x0041e00001287983 */ /* 0x000ea80000300a00 */
        /* <DEDUP_REMOVED lines=17> */
[----:B------:R-:W2:Y:S01]  /*6b150*/  LDL.LU.64 R56, [R1+0x41d0] ;  /* 0x0041d00001387983 */ /* 0x000ea20000300a00 */
[C---:B---3--:R-:W-:Y:S08]  /*6b160*/  HMMA.16816.F32.BF16 R36, R40.reuse, R20, R36 ;  /* 0x000000142824723c */ /* 0x048ff00000041824 */
[----:B----4-:R-:W-:Y:S11]  /*6b170*/  HMMA.16816.F32.BF16 R52, R40, R16, R52 ;  /* 0x000000102834723c */ /* 0x010ff60000041834 */
[----:B------:R-:W-:-:S02]  /*6b180*/  IMAD.MOV.U32 R20, RZ, RZ, R36 ;  /* 0x000000ffff147224 */ /* 0x000fc400078e0024 */
[----:B------:R-:W-:Y:S02]  /*6b190*/  IMAD.MOV.U32 R17, RZ, RZ, R37 ;  /* 0x000000ffff117224 */ /* 0x000fe400078e0025 */
[----:B------:R-:W-:Y:S02]  /*6b1a0*/  IMAD.MOV.U32 R16, RZ, RZ, R38 ;  /* 0x000000ffff107224 */ /* 0x000fe400078e0026 */
[----:B------:R-:W-:Y:S02]  /*6b1b0*/  IMAD.MOV.U32 R8, RZ, RZ, R39 ;  /* 0x000000ffff087224 */ /* 0x000fe400078e0027 */
[----:B------:R-:W-:Y:S01]  /*6b1c0*/  HMMA.16816.F32.BF16 R36, R40, R24, R44 ;  /* 0x000000182824723c */ /* 0x000fe2000004182c */
[----:B------:R-:W-:Y:S04]  /*6b1d0*/  STL.64 [R1+0x20], R52 ;  /* 0x0000203401007387 */ /* 0x000fe80000100a00 */
[----:B------:R-:W-:Y:S04]  /*6b1e0*/  STL.64 [R1+0x28], R54 ;  /* 0x0000283601007387 */ /* 0x000fe80000100a00 */
[----:B------:R-:W-:Y:S04]  /*6b1f0*/  STL.64 [R1+0x4100], R18 ;  /* 0x0041001201007387 */ /* 0x000fe80000100a00 */
[----:B------:R-:W-:Y:S06]  /*6b200*/  STL.64 [R1+0x40f8], R16 ;  /* 0x0040f81001007387 */ /* 0x000fec0000100a00 */
[----:B------:R-:W-:-:S02]  /*6b210*/  IMAD.MOV.U32 R21, RZ, RZ, R39 ;  /* 0x000000ffff157224 */ /* 0x000fc400078e0027 */
[----:B------:R-:W-:Y:S02]  /*6b220*/  IMAD.MOV.U32 R25, RZ, RZ, R37 ;  /* 0x000000ffff197224 */ /* 0x000fe400078e0025 */
[----:B------:R-:W-:Y:S01]  /*6b230*/  IMAD.MOV.U32 R24, RZ, RZ, R38 ;  /* 0x000000ffff187224 */ /* 0x000fe200078e0026 */
[----:B------:R-:W-:Y:S04]  /*6b240*/  STL [R1], R36 ;  /* 0x0000002401007387 */ /* 0x000fe80000100800 */
[----:B------:R-:W-:Y:S04]  /*6b250*/  STL.64 [R1+0x40e8], R22 ;  /* 0x0040e81601007387 */ /* 0x000fe80000100a00 */
[----:B------:R-:W-:Y:S04]  /*6b260*/  STL.64 [R1+0x40e0], R20 ;  /* 0x0040e01401007387 */ /* 0x000fe80000100a00 */
[----:B------:R-:W-:Y:S04]  /*6b270*/  STL.64 [R1+0x40c8], R26 ;  /* 0x0040c81a01007387 */ /* 0x000fe80000100a00 */
[----:B------:R-:W-:Y:S04]  /*6b280*/  STL.64 [R1+0x40c0], R24 ;  /* 0x0040c01801007387 */ /* 0x000fe80000100a00 */
[----:B------:R-:W-:Y:S01]  /*6b290*/  STL.64 [R1+0x4170], R30 ;  /* 0x0041701e01007387 */ /* 0x000fe20000100a00 */
[----:B--2---:R-:W-:-:S15]  /*6b2a0*/  HMMA.16816.F32.BF16 R56, R40, R28, R56 ;  /* 0x0000001c2838723c */ /* 0x004fde0000041838 */
[----:B------:R-:W-:-:S04]  /*6b2b0*/  NOP ;  /* 0x0000000000007918 */ /* 0x000fc80000000000 */
[----:B------:R-:W-:Y:S04]  /*6b2c0*/  STL.64 [R1+0x3c38], R58 ;  /* 0x003c383a01007387 */ /* 0x000fe80000100a00 */
[----:B------:R0:W-:Y:S04]  /*6b2d0*/  STL.64 [R1+0x3c30], R56 ;  /* 0x003c303801007387 */ /* 0x0001e80000100a00 */
[----:B0-----:R-:W2:Y:S04]  /*6b2e0*/  LDL.LU.64 R56, [R1+0x130] ;  /* 0x0001300001387983 */ /* 0x001ea80000300a00 */
[----:B------:R-:W3:Y:S04]  /*6b2f0*/  LDL.LU.64 R58, [R1+0x138] ;  /* 0x00013800013a7983 */ /* 0x000ee80000300a00 */
[----:B---3--:R-:W-:Y:S04]  /*6b300*/  STL.64 [R1+0x41b8], R58 ;  /* 0x0041b83a01007387 */ /* 0x008fe80000100a00 */
[----:B--2---:R-:W-:Y:S04]  /*6b310*/  STL.64 [R1+0x41b0], R56 ;  /* 0x0041b03801007387 */ /* 0x004fe80000100a00 */
[----:B------:R0:W-:Y:S04]  /*6b320*/  STL.64 [R1+0x4178], R34 ;  /* 0x0041782201007387 */ /* 0x0001e80000100a00 */
        /* <DEDUP_REMOVED lines=11> */
[----:B------:R-:W4:Y:S04]  /*6b3e0*/  LDL.LU R52, [R1+0x7d0] ;  /* 0x0007d00001347983 */ /* 0x000f280000300800 */
[----:B------:R-:W4:Y:S04]  /*6b3f0*/  LDL.LU R53, [R1+0x7d4] ;  /* 0x0007d40001357983 */ /* 0x000f280000300800 */
[----:B------:R-:W2:Y:S04]  /*6b400*/  LDL.LU R54, [R1+0x7d8] ;  /* 0x0007d80001367983 */ /* 0x000ea80000300800 */
[----:B------:R-:W2:Y:S01]  /*6b410*/  LDL.LU R55, [R1+0x7dc] ;  /* 0x0007dc0001377983 */ /* 0x000ea20000300800 */
[----:B------:R-:W-:-:S02]  /*6b420*/  IMAD.MOV.U32 R28, RZ, RZ, R3 ;  /* 0x000000ffff1c7224 */ /* 0x000fc400078e0003 */
[----:B------:R-:W-:Y:S01]  /*6b430*/  IMAD.MOV.U32 R29, RZ, RZ, R0 ;  /* 0x000000ffff1d7224 */ /* 0x000fe200078e0000 */
[----:B------:R-:W-:Y:S01]  /*6b440*/  HMMA.16816.F32.BF16 R48, R40, R32, R48 ;  /* 0x000000202830723c */ /* 0x000fe20000041830 */
[----:B--2---:R-:W-:Y:S04]  /*6b450*/  STL.64 [R1+0x41a0], R54 ;  /* 0x0041a03601007387 */ /* 0x004fe80000100a00 */
[----:B----4-:R2:W-:Y:S04]  /*6b460*/  STL.64 [R1+0x4198], R52 ;  /* 0x0041983401007387 */ /* 0x0105e80000100a00 */
[----:B------:R-:W4:Y:S04]  /*6b470*/  LDL.LU R3, [R1+0x41c4] ;  /* 0x0041c40001037983 */ /* 0x000f280000300800 */
[----:B------:R-:W3:Y:S04]  /*6b480*/  LDL.LU R0, [R1+0x41c0] ;  /* 0x0041c00001007983 */ /* 0x000ee80000300800 */
[----:B------:R0:W-:Y:S04]  /*6b490*/  STL.64 [R1+0x41a8], R28 ;  /* 0x0041a81c01007387 */ /* 0x0001e80000100a00 */
[----:B------:R-:W4:Y:S04]  /*6b4a0*/  LDL.LU R32, [R1+0x7e0] ;  /* 0x0007e00001207983 */ /* 0x000f280000300800 */
[----:B------:R-:W4:Y:S04]  /*6b4b0*/  LDL.LU R33, [R1+0x7e4] ;  /* 0x0007e40001217983 */ /* 0x000f280000300800 */
[----:B0-----:R-:W4:Y:S04]  /*6b4c0*/  LDL.LU R34, [R1+0x7e8] ;  /* 0x0007e80001227983 */ /* 0x001f280000300800 */
[----:B------:R-:W4:Y:S04]  /*6b4d0*/  LDL.LU R35, [R1+0x7ec] ;  /* 0x0007ec0001237983 */ /* 0x000f280000300800 */
[----:B------:R-:W4:Y:S04]  /*6b4e0*/  LDL.LU R36, [R1+0x810] ;  /* 0x0008100001247983 */ /* 0x000f280000300800 */
[----:B------:R-:W4:Y:S04]  /*6b4f0*/  LDL.LU R37, [R1+0x814] ;  /* 0x0008140001257983 */ /* 0x000f280000300800 */
[----:B------:R-:W4:Y:S04]  /*6b500*/  LDL.LU R38, [R1+0x818] ;  /* 0x0008180001267983 */ /* 0x000f280000300800 */
[----:B------:R-:W4:Y:S01]  /*6b510*/  LDL.LU R39, [R1+0x81c] ;  /* 0x00081c0001277983 */ /* 0x000f220000300800 */
[----:B------:R-:W-:-:S02]  /*6b520*/  IMAD.MOV.U32 R20, RZ, RZ, R7 ;  /* 0x000000ffff147224 */ /* 0x000fc400078e0007 */
[----:B------:R-:W0:Y:S01]  /*6b530*/  S2R R7, SR_TID.X ;  /* 0x0000000000077919 */ /* 0x000e220000002100 */
[----:B------:R-:W-:Y:S02]  /*6b540*/  IMAD.MOV.U32 R21, RZ, RZ, R6 ;  /* 0x000000ffff157224 */ /* 0x000fe400078e0006 */
[----:B-1----:R-:W-:Y:S01]  /*6b550*/  IMAD.MOV.U32 R24, RZ, RZ, R5 ;  /* 0x000000ffff187224 */ /* 0x002fe200078e0005 */
        /* <DEDUP_REMOVED lines=19> */
[----:B0-----:R-:W-:-:S05]  /*6b690*/  LOP3.LUT R6, R7, 0x7, RZ, 0xc0, !PT ;  /* 0x0000000707067812 */ /* 0x001fca00078ec0ff */
[----:B------:R-:W-:Y:S01]  /*6b6a0*/  IMAD R6, R6, 0x110, RZ ;  /* 0x0000011006067824 */ /* 0x000fe200078e02ff */
[----:B------:R-:W-:Y:S04]  /*6b6b0*/  STL.64 [R1+0x3c48], R50 ;  /* 0x003c483201007387 */ /* 0x000fe80000100a00 */
[----:B------:R0:W-:Y:S01]  /*6b6c0*/  STL.64 [R1+0x3c40], R48 ;  /* 0x003c403001007387 */ /* 0x0001e20000100a00 */
[----:B------:R-:W-:-:S03]  /*6b6d0*/  IMAD.MOV.U32 R25, RZ, RZ, R4 ;  /* 0x000000ffff197224 */ /* 0x000fc600078e0004 */
[----:B0-----:R-:W2:Y:S04]  /*6b6e0*/  LDL.LU.64 R48, [R1+0x140] ;  /* 0x0001400001307983 */ /* 0x001ea80000300a00 */
[----:B------:R-:W2:Y:S04]  /*6b6f0*/  LDL.64 R50, [R1+0x148] ;  /* 0x0001480001327983 */ /* 0x000ea80000100a00 */
[----:B------:R-:W2:Y:S01]  /*6b700*/  LDL.LU R4, [R1+0x480] ;  /* 0x0004800001047983 */ /* 0x000ea20000300800 */
[----:B---3--:R-:W-:Y:S02]  /*6b710*/  IMAD.MOV.U32 R47, RZ, RZ, R0 ;  /* 0x000000ffff2f7224 */ /* 0x008fe400078e0000 */
[----:B------:R-:W0:Y:S01]  /*6b720*/  S2R R0, SR_TID.X ;  /* 0x0000000000007919 */ /* 0x000e220000002100 */
[----:B----4-:R-:W-:Y:S01]  /*6b730*/  HMMA.16816.F32.BF16 R36, R40, R12, R36 ;  /* 0x0000000c2824723c */ /* 0x010fe20000041824 */
[----:B0-----:R-:W-:-:S02]  /*6b740*/  IMAD.SHL.U32 R5, R0, 0x2, RZ ;  /* 0x0000000200057824 */ /* 0x001fc400078e00ff */
[----:B------:R-:W-:-:S15]  /*6b750*/  IMAD.SHL.U32 R7, R0, 0x80, RZ ;  /* 0x0000008000077824 */ /* 0x000fde00078e00ff */
[----:B------:R-:W-:Y:S01]  /*6b760*/  NOP ;  /* 0x0000000000007918 */ /* 0x000fe20000000000 */
[----:B------:R-:W-:Y:S01]  /*6b770*/  IMAD.MOV.U32 R0, RZ, RZ, R39 ;  /* 0x000000ffff007224 */ /* 0x000fe200078e0027 */
[----:B------:R-:W-:Y:S01]  /*6b780*/  LOP3.LUT R39, R6, 0x10, R5, 0x78, !PT ;  /* 0x0000001006277812 */ /* 0x000fe200078e7805 */
[----:B------:R-:W-:Y:S02]  /*6b790*/  IMAD.MOV.U32 R13, RZ, RZ, R36 ;  /* 0x000000ffff0d7224 */ /* 0x000fe400078e0024 */
[----:B------:R-:W-:Y:S02]  /*6b7a0*/  IMAD.MOV.U32 R12, RZ, RZ, R37 ;  /* 0x000000ffff0c7224 */ /* 0x000fe400078e0025 */
[----:B------:R-:W-:Y:S01]  /*6b7b0*/  IMAD.MOV.U32 R9, RZ, RZ, R38 ;  /* 0x000000ffff097224 */ /* 0x000fe200078e0026 */
[----:B------:R-:W-:Y:S01]  /*6b7c0*/  LOP3.LUT R39, R39, 0x800, R7, 0xf8, !PT ;  /* 0x0000080027277812 */ /* 0x000fe200078ef807 */
[----:B------:R-:W3:Y:S04]  /*6b7d0*/  LDL.LU R5, [R1+0x484] ;  /* 0x0004840001057983 */ /* 0x000ee80000300800 */
[----:B------:R-:W3:Y:S04]  /*6b7e0*/  LDL.LU R6, [R1+0x488] ;  /* 0x0004880001067983 */ /* 0x000ee80000300800 */
[----:B------:R-:W3:Y:S04]  /*6b7f0*/  LDL.LU R7, [R1+0x48c] ;  /* 0x00048c0001077983 */ /* 0x000ee80000300800 */
[----:B------:R-:W0:Y:S04]  /*6b800*/  LDSM.16.MT88.4 R36, [R39+UR5+0x5080] ;  /* 0x005080052724783b */ /* 0x000e280008004200 */
[----:B0-----:R-:W-:Y:S04]  /*6b810*/  STL.64 [R1+0x4040], R38 ;  /* 0x0040402601007387 */ /* 0x001fe80000100a00 */
[----:B------:R0:W-:Y:S04]  /*6b820*/  STL.64 [R1+0x4038], R36 ;  /* 0x0040382401007387 */ /* 0x0001e80000100a00 */
[----:B0-----:R-:W4:Y:S01]  /*6b830*/  LDL.LU.64 R36, [R1+0x150] ;  /* 0x0001500001247983 */ /* 0x001f220000300a00 */
[C---:B--2---:R-:W-:Y:S03]  /*6b840*/  HMMA.16816.F32.BF16 R56, R40.reuse, R48, R56 ;  /* 0x000000302838723c */ /* 0x044fe60000041838 */
[----:B------:R-:W2:Y:S05]  /*6b850*/  LDL.64 R38, [R1+0x158] ;  /* 0x0001580001267983 */ /* 0x000eaa0000100a00 */
        /* <DEDUP_REMOVED lines=10> */
[----:B0-----:R-:W2:Y:S04]  /*6b900*/  LDL.LU.64 R58, [R1+0x41b8] ;  /* 0x0041b800013a7983 */ /* 0x001ea80000300a00 */
[----:B------:R-:W2:Y:S01]  /*6b910*/  LDL.LU.64 R56, [R1+0x41b0] ;  /* 0x0041b00001387983 */ /* 0x000ea20000300a00 */
[C---:B------:R-:W-:Y:S08]  /*6b920*/  HMMA.16816.F32.BF16 R20, R40.reuse, R20, R52 ;  /* 0x000000142814723c */ /* 0x040ff00000041834 */
[C---:B------:R-:W-:Y:S08]  /*6b930*/  HMMA.16816.F32.BF16 R24, R40.reuse, R24, R44 ;  /* 0x000000182818723c */ /* 0x040ff0000004182c */
[----:B--2---:R-:W-:-:S15]  /*6b940*/  HMMA.16816.F32.BF16 R28, R40, R56, R28 ;  /* 0x00000038281c723c */ /* 0x004fde000004181c */
[----:B------:R-:W-:-:S04]  /*6b950*/  NOP ;  /* 0x0000000000007918 */ /* 0x000fc80000000000 */
[----:B------:R0:W-:Y:S04]  /*6b960*/  STL.64 [R1+0xb10], R28 ;  /* 0x000b101c01007387 */ /* 0x0001e80000100a00 */
[----:B------:R-:W-:Y:S04]  /*6b970*/  STL.64 [R1+0xb18], R30 ;  /* 0x000b181e01007387 */ /* 0x000fe80000100a00 */
[----:B0-----:R-:W2:Y:S04]  /*6b980*/  LDL.LU.64 R28, [R1+0x41a8] ;  /* 0x0041a800011c7983 */ /* 0x001ea80000300a00 */
[----:B------:R-:W3:Y:S04]  /*6b990*/  LDL.LU.64 R54, [R1+0x41a0] ;  /* 0x0041a00001367983 */ /* 0x000ee80000300a00 */
[----:B------:R-:W3:Y:S04]  /*6b9a0*/  LDL.LU.64 R52, [R1+0x4198] ;  /* 0x0041980001347983 */ /* 0x000ee80000300a00 */
[----:B------:R0:W-:Y:S04]  /*6b9b0*/  STL.64 [R1+0xb00], R20 ;  /* 0x000b001401007387 */ /* 0x0001e80000100a00 */
[----:B------:R1:W-:Y:S04]  /*6b9c0*/  STL.64 [R1+0xb08], R22 ;  /* 0x000b081601007387 */ /* 0x0003e80000100a00 */
[----:B0-----:R-:W3:Y:S04]  /*6b9d0*/  LDL.LU R20, [R1+0x460] ;  /* 0x0004600001147983 */ /* 0x001ee80000300800 */
[----:B------:R-:W3:Y:S04]  /*6b9e0*/  LDL.LU R21, [R1+0x464] ;  /* 0x0004640001157983 */ /* 0x000ee80000300800 */
[----:B-1----:R-:W3:Y:S04]  /*6b9f0*/  LDL.LU R22, [R1+0x468] ;  /* 0x0004680001167983 */ /* 0x002ee80000300800 */
[----:B------:R-:W3:Y:S04]  /*6ba00*/  LDL.LU R23, [R1+0x46c] ;  /* 0x00046c0001177983 */ /* 0x000ee80000300800 */
[----:B------:R-:W3:Y:S04]  /*6ba10*/  LDL.LU.64 R44, [R1+0x4190] ;  /* 0x00419000012c7983 */ /* 0x000ee80000300a00 */
[----:B------:R-:W-:Y:S04]  /*6ba20*/  STL.64 [R1+0xaf0], R24 ;  /* 0x000af01801007387 */ /* 0x000fe80000100a00 */
[----:B------:R0:W-:Y:S04]  /*6ba30*/  STL.64 [R1+0xaf8], R26 ;  /* 0x000af81a01007387 */ /* 0x0001e80000100a00 */
[----:B0-----:R-:W4:Y:S04]  /*6ba40*/  LDL.LU.64 R26, [R1+0x4188] ;  /* 0x00418800011a7983 */ /* 0x001f280000300a00 */
[----:B------:R-:W4:Y:S01]  /*6ba50*/  LDL.LU.64 R24, [R1+0x4180] ;  /* 0x0041800001187983 */ /* 0x000f220000300a00 */
        /* <DEDUP_REMOVED lines=8> */
[----:B------:R-:W-:Y:S04]  /*6bae0*/  STL.64 [R1+0xad0], R44 ;  /* 0x000ad02c01007387 */ /* 0x000fe80000100a00 */
[----:B------:R0:W-:Y:S04]  /*6baf0*/  STL.64 [R1+0xad8], R46 ;  /* 0x000ad82e01007387 */ /* 0x0001e80000100a00 */
[----:B0-----:R-:W2:Y:S04]  /*6bb00*/  LDL.LU.64 R46, [R1+0x4158] ;  /* 0x00415800012e7983 */ /* 0x001ea80000300a00 */
[----:B------:R-:W4:Y:S02]  /*6bb10*/  LDL.LU.64 R44, [R1+0x4150] ;  /* 0x00415000012c7983 */ /* 0x000f240000300a00 */
[----:B----4-:R-:W-:Y:S02]  /*6bb20*/  HMMA.16816.F32.BF16 R24, R40, R44, R24 ;  /* 0x0000002c2818723c */ /* 0x010fe40000041818 */
[----:B--2---:R0:W-:Y:S01]  /*6bb30*/  STL.64 [R1+0x4050], R46 ;  /* 0x0040502e01007387 */ /* 0x0041e20000100a00 */
[----:B------:R-:W-:-:S02]  /*6bb40*/  IMAD.MOV.U32 R44, RZ, RZ, R54 ;  /* 0x000000ffff2c7224 */ /* 0x000fc400078e0036 */
[----:B------:R-:W-:-:S14]  /*6bb50*/  IMAD.MOV.U32 R45, RZ, RZ, R55 ;  /* 0x000000ffff2d7224 */ /* 0x000fdc00078e0037 */
[----:B------:R1:W-:Y:S04]  /*6bb60*/  STL.64 [R1+0xac0], R24 ;  /* 0x000ac01801007387 */ /* 0x0003e80000100a00 */
[----:B------:R2:W-:Y:S04]  /*6bb70*/  STL.64 [R1+0xac8], R26 ;  /* 0x000ac81a01007387 */ /* 0x0005e80000100a00 */
[----:B------:R-:W2:Y:S04]  /*6bb80*/  LDL.LU R54, [R1+0x414c] ;  /* 0x00414c0001367983 */ /* 0x000ea80000300800 */
[----:B------:R-:W4:Y:S01]  /*6bb90*/  LDL.LU R55, [R1+0x4148] ;  /* 0x0041480001377983 */ /* 0x000f220000300800 */
[----:B------:R-:W-:Y:S01]  /*6bba0*/  HMMA.16816.F32.BF16 R40, R40, R52, R4 ;  /* 0x000000342828723c */ /* 0x000fe20000041804 */
[----:B0-----:R-:W-:-:S02]  /*6bbb0*/  IMAD.MOV.U32 R46, RZ, RZ, R35 ;  /* 0x000000ffff2e7224 */ /* 0x001fc400078e0023 */
[----:B------:R-:W-:Y:S01]  /*6bbc0*/  IMAD.MOV.U32 R47, RZ, RZ, R34 ;  /* 0x000000ffff2f7224 */ /* 0x000fe200078e0022 */
[----:B------:R-:W3:Y:S04]  /*6bbd0*/  LDL.LU R35, [R1+0x4144] ;  /* 0x0041440001237983 */ /* 0x000ee80000300800 */
[----:B------:R-:W3:Y:S04]  /*6bbe0*/  LDL.LU R34, [R1+0x4140] ;  /* 0x0041400001227983 */ /* 0x000ee80000300800 */
[----:B-1----:R-:W3:Y:S04]  /*6bbf0*/  LDL.LU R24, [R1+0x450] ;  /* 0x0004500001187983 */ /* 0x002ee80000300800 */
[----:B------:R-:W3:Y:S01]  /*6bc00*/  LDL.LU R25, [R1+0x454] ;  /* 0x0004540001197983 */ /* 0x000ee20000300800 */
[----:B--2---:R-:W-:-:S02]  /*6bc10*/  IMAD.MOV.U32 R26, RZ, RZ, R54 ;  /* 0x000000ffff1a7224 */ /* 0x004fc400078e0036 */
[----:B----4-:R-:W-:Y:S01]  /*6bc20*/  IMAD.MOV.U32 R27, RZ, RZ, R55 ;  /* 0x000000ffff1b7224 */ /* 0x010fe200078e0037 */
[----:B------:R-:W2:Y:S04]  /*6bc30*/  LDL.LU R54, [R1+0x413c] ;  /* 0x00413c0001367983 */ /* 0x000ea80000300800 */
[----:B------:R-:W2:Y:S04]  /*6bc40*/  LDL.LU R55, [R1+0x4138] ;  /* 0x0041380001377983 */ /* 0x000ea80000300800 */
[----:B------:R-:W4:Y:S04]  /*6bc50*/  LDL.LU.64 R6, [R1+0x4130] ;  /* 0x0041300001067983 */ /* 0x000f280000300a00 */
[----:B------:R-:W4:Y:S04]  /*6bc60*/  LDL.LU.64 R4, [R1+0x4128] ;  /* 0x0041280001047983 */ /* 0x000f280000300a00 */
[----:B------:R0:W-:Y:S04]  /*6bc70*/  STL.64 [R1+0x830], R40 ;  /* 0x0008302801007387 */ /* 0x0001e80000100a00 */
[----:B------:R1:W-:Y:S04]  /*6bc80*/  STL.64 [R1+0x838], R42 ;  /* 0x0008382a01007387 */ /* 0x0003e80000100a00 */
[----:B0-----:R-:W4:Y:S01]  /*6bc90*/  LDL.LU R40, [R1+0x420] ;  /* 0x0004200001287983 */ /* 0x001f220000300800 */
[----:B------:R-:W-:-:S03]  /*6bca0*/  IMAD.MOV.U32 R41, RZ, RZ, R10 ;  /* 0x000000ffff297224 */ /* 0x000fc600078e000a */
[----:B------:R-:W4:Y:S01]  /*6bcb0*/  LDL.LU R10, [R1+0x4120] ;  /* 0x00412000010a7983 */ /* 0x000f220000300800 */
[----:B-1----:R-:W-:-:S03]  /*6bcc0*/  IMAD.MOV.U32 R42, RZ, RZ, R11 ;  /* 0x000000ffff2a7224 */ /* 0x002fc600078e000b */
[----:B------:R-:W4:Y:S01]  /*6bcd0*/  LDL.LU R11, [R1+0x411c] ;  /* 0x00411c00010b7983 */ /* 0x000f220000300800 */
[----:B---3--:R-:W-:-:S03]  /*6bce0*/  IMAD.MOV.U32 R43, RZ, RZ, R31 ;  /* 0x000000ffff2b7224 */ /* 0x008fc600078e001f */
[----:B------:R-:W3:Y:S01]  /*6bcf0*/  LDL.LU R31, [R1+0x4118] ;  /* 0x00411800011f7983 */ /* 0x000ee20000300800 */
[----:B------:R-:W-:Y:S02]  /*6bd00*/  IMAD.MOV.U32 R52, RZ, RZ, R30 ;  /* 0x000000ffff347224 */ /* 0x000fe400078e001e */
[----:B------:R-:W-:Y:S01]  /*6bd10*/  IMAD.MOV.U32 R53, RZ, RZ, R60 ;  /* 0x000000ffff357224 */ /* 0x000fe200078e003c */
[----:B--2---:R0:W-:Y:S04]  /*6bd20*/  STL.64 [R1+0x4048], R54 ;  /* 0x0040483601007387 */ /* 0x0041e80000100a00 */
[----:B------:R-:W2:Y:S04]  /*6bd30*/  LDL.LU R30, [R1+0x4114] ;  /* 0x00411400011e7983 */ /* 0x000ea80000300800 */
[----:B------:R-:W2:Y:S01]  /*6bd40*/  LDL.LU R60, [R1+0x4110] ;  /* 0x00411000013c7983 */ /* 0x000ea20000300800 */
[----:B----4-:R-:W-:Y:S01]  /*6bd50*/  HMMA.16816.F32.BF16 R16, R4, R10, R16 ;  /* 0x0000000a0410723c */ /* 0x010fe20000041810 */
[----:B0-----:R-:W-:-:S02]  /*6bd60*/  IMAD.MOV.U32 R54, RZ, RZ, R14 ;  /* 0x000000ffff367224 */ /* 0x001fc400078e000e */
[----:B------:R-:W-:Y:S01]  /*6bd70*/  IMAD.MOV.U32 R55, RZ, RZ, R15 ;  /* 0x000000ffff377224 */ /* 0x000fe200078e000f */
[----:B------:R-:W4:Y:S04]  /*6bd80*/  LDL.LU R14, [R1+0x410c] ;  /* 0x00410c00010e7983 */ /* 0x000f280000300800 */
[----:B------:R-:W4:Y:S11]  /*6bd90*/  LDL.LU R15, [R1+0x4108] ;  /* 0x00410800010f7983 */ /* 0x000f360000300800 */
[----:B------:R-:W-:Y:S04]  /*6bda0*/  STL.64 [R1+0x820], R16 ;  /* 0x0008201001007387 */ /* 0x000fe80000100a00 */
[----:B------:R0:W-:Y:S04]  /*6bdb0*/  STL.64 [R1+0x828], R18 ;  /* 0x0008281201007387 */ /* 0x0001e80000100a00 */
[----:B0-----:R-:W2:Y:S04]  /*6bdc0*/  LDL.LU.64 R18, [R1+0x4100] ;  /* 0x0041000001127983 */ /* 0x001ea80000300a00 */
[----:B------:R-:W3:Y:S04]  /*6bdd0*/  LDL.LU.64 R16, [R1+0x40f8] ;  /* 0x0040f80001107983 */ /* 0x000ee80000300a00 */
[----:B------:R-:W-:Y:S04]  /*6bde0*/  STL.64 [R1+0x4060], R10 ;  /* 0x0040600a01007387 */ /* 0x000fe80000100a00 */
[----:B------:R0:W-:Y:S02]  /*6bdf0*/  STL.64 [R1+0x4058], R8 ;  /* 0x0040580801007387 */ /* 0x0001e40000100a00 */
[----:B0-----:R-:W-:-:S02]  /*6be00*/  IMAD.MOV.U32 R8, RZ, RZ, R34 ;  /* 0x000000ffff087224 */ /* 0x001fc400078e0022 */
[----:B------:R-:W-:Y:S01]  /*6be10*/  IMAD.MOV.U32 R9, RZ, RZ, R35 ;  /* 0x000000ffff097224 */ /* 0x000fe200078e0023 */
[----:B------:R-:W3:Y:S04]  /*6be20*/  LDL.LU R34, [R1+0x40f4] ;  /* 0x0040f40001227983 */ /* 0x000ee80000300800 */
[----:B------:R-:W3:Y:S01]  /*6be30*/  LDL.LU R35, [R1+0x40f0] ;  /* 0x0040f00001237983 */ /* 0x000ee20000300800 */
[----:B------:R-:W-:Y:S02]  /*6be40*/  IMAD.MOV.U32 R10, RZ, RZ, R3 ;  /* 0x000000ffff0a7224 */ /* 0x000fe400078e0003 */
[----:B------:R-:W-:Y:S01]  /*6be50*/  IMAD.MOV.U32 R11, RZ, RZ, R2 ;  /* 0x000000ffff0b7224 */ /* 0x000fe200078e0002 */
[----:B--2---:R-:W-:-:S15]  /*6be60*/  HMMA.16816.F32.BF16 R20, R4, R18, R20 ;  /* 0x000000120414723c */ /* 0x004fde0000041814 */
[----:B------:R-:W-:-:S04]  /*6be70*/  NOP ;  /* 0x0000000000007918 */ /* 0x000fc80000000000 */
[----:B------:R-:W-:Y:S01]  /*6be80*/  IMAD.MOV.U32 R3, RZ, RZ, R22 ;  /* 0x000000ffff037224 */ /* 0x000fe200078e0016 */
[----:B------:R0:W-:Y:S01]  /*6be90*/  STL.64 [R1+0x800], R20 ;  /* 0x0008001401007387 */ /* 0x0001e20000100a00 */
[----:B------:R-:W-:-:S03]  /*6bea0*/  IMAD.MOV.U32 R2, RZ, RZ, R23 ;  /* 0x000000ffff027224 */ /* 0x000fc600078e0017 */
[----:B------:R-:W2:Y:S04]  /*6beb0*/  LDL.LU.64 R22, [R1+0x40e8] ;  /* 0x0040e80001167983 */ /* 0x000ea80000300a00 */
[----:B0-----:R-:W4:Y:S04]  /*6bec0*/  LDL.LU.64 R20, [R1+0x40e0] ;  /* 0x0040e00001147983 */ /* 0x001f280000300a00 */
[----:B------:R-:W-:Y:S04]  /*6bed0*/  STL.64 [R1+0x4030], R18 ;  /* 0x0040301201007387 */ /* 0x000fe80000100a00 */
[----:B---3--:R2:W-:Y:S02]  /*6bee0*/  STL.64 [R1+0x4028], R16 ;  /* 0x0040281001007387 */ /* 0x0085e40000100a00 */
[----:B--2---:R-:W-:-:S02]  /*6bef0*/  IMAD.MOV.U32 R16, RZ, RZ, R23 ;  /* 0x000000ffff107224 */ /* 0x004fc400078e0017 */
[----:B------:R-:W2:Y:S01]  /*6bf00*/  LDL.LU R23, [R1+0x40d8] ;  /* 0x0040d80001177983 */ /* 0x000ea20000300800 */
[----:B------:R-:W-:-:S03]  /*6bf10*/  IMAD.MOV.U32 R18, RZ, RZ, R30 ;  /* 0x000000ffff127224 */ /* 0x000fc600078e001e */
[----:B------:R-:W3:Y:S01]  /*6bf20*/  LDL.LU R30, [R1+0x40d4] ;  /* 0x0040d400011e7983 */ /* 0x000ee20000300800 */
[----:B------:R-:W-:-:S03]  /*6bf30*/  IMAD.MOV.U32 R19, RZ, RZ, R31 ;  /* 0x000000ffff137224 */ /* 0x000fc600078e001f */
[----:B------:R-:W3:Y:S04]  /*6bf40*/  LDL.LU R31, [R1+0x40d0] ;  /* 0x0040d000011f7983 */ /* 0x000ee80000300800 */
[----:B------:R-:W-:Y:S04]  /*6bf50*/  STL [R1+0x3c08], R2 ;  /* 0x003c080201007387 */ /* 0x000fe80000100800 */
[----:B------:R-:W-:Y:S01]  /*6bf60*/  STL [R1+0x3bc8], R3 ;  /* 0x003bc80301007387 */ /* 0x000fe20000100800 */
[----:B------:R-:W-:Y:S02]  /*6bf70*/  IMAD.MOV.U32 R17, RZ, RZ, R60 ;  /* 0x000000ffff117224 */ /* 0x000fe400078e003c */
[----:B------:R-:W0:Y:S01]  /*6bf80*/  S2R R60, SR_TID.X ;  /* 0x00000000003c7919 */ /* 0x000e220000002100 */
[----:B--2---:R-:W-:-:S15]  /*6bf90*/  HMMA.16816.F32.BF16 R24, R4, R22, R24 ;  /* 0x000000160418723c */ /* 0x004fde0000041818 */
[----:B------:R-:W-:-:S04]  /*6bfa0*/  NOP ;  /* 0x0000000000007918 */ /* 0x000fc80000000000 */
[----:B------:R-:W-:Y:S04]  /*6bfb0*/  STL.64 [R1+0x7f0], R24 ;  /* 0x0007f01801007387 */ /* 0x000fe80000100a00 */
[----:B------:R1:W-:Y:S04]  /*6bfc0*/  STL.64 [R1+0x7f8], R26 ;  /* 0x0007f81a01007387 */ /* 0x0003e80000100a00 */
[----:B-1----:R-:W2:Y:S04]  /*6bfd0*/  LDL.LU.64 R26, [R1+0x40c8] ;  /* 0x0040c800011a7983 */ /* 0x002ea80000300a00 */
[----:B------:R-:W3:Y:S01]  /*6bfe0*/  LDL.LU.64 R24, [R1+0x40c0] ;  /* 0x0040c00001187983 */ /* 0x000ee20000300a00 */
[C---:B0-----:R-:W-:Y:S01]  /*6bff0*/  LOP3.LUT R29, R60.reuse, 0x7, RZ, 0xc0, !PT ;  /* 0x000000073c1d7812 */ /* 0x041fe200078ec0ff */
[----:B------:R-:W-:-:S04]  /*6c000*/  IMAD.SHL.U32 R28, R60, 0x2, RZ ;  /* 0x000000023c1c7824 */ /* 0x000fc800078e00ff */
[----:B------:R-:W-:Y:S02]  /*6c010*/  IMAD R29, R29, 0x110, RZ ;  /* 0x000001101d1d7824 */ /* 0x000fe400078e02ff */
[----:B------:R-:W-:-:S03]  /*6c020*/  IMAD.SHL.U32 R60, R60, 0x80, RZ ;  /* 0x000000803c3c7824 */ /* 0x000fc600078e00ff */
[----:B------:R-:W-:Y:S01]  /*6c030*/  LOP3.LUT R49, R29, 0x10, R28, 0x78, !PT ;  /* 0x000000101d317812 */ /* 0x000fe200078e781c */
[----:B------:R-:W-:Y:S04]  /*6c040*/  STL.64 [R1+0x4070], R22 ;  /* 0x0040701601007387 */ /* 0x000fe80000100a00 */
[----:B----4-:R-:W-:Y:S01]  /*6c050*/  STL.64 [R1+0x4068], R20 ;  /* 0x0040681401007387 */ /* 0x010fe20000100a00 */
[----:B------:R-:W-:-:S04]  /*6c060*/  LOP3.LUT R49, R49, 0x800, R60, 0xf8, !PT ;  /* 0x0000080031317812 */ /* 0x000fc800078ef83c */
[----:B------:R-:W-:Y:S01]  /*6c070*/  LOP3.LUT R49, R49, 0x20, RZ, 0x3c, !PT ;  /* 0x0000002031317812 */ /* 0x000fe200078e3cff */
[----:B------:R-:W-:Y:S02]  /*6c080*/  IMAD.MOV.U32 R33, RZ, RZ, R38 ;  /* 0x000000ffff217224 */ /* 0x000fe400078e0026 */
[----:B------:R-:W-:Y:S01]  /*6c090*/  IMAD.MOV.U32 R32, RZ, RZ, R39 ;  /* 0x000000ffff207224 */ /* 0x000fe200078e0027 */
[----:B--2---:R-:W-:Y:S01]  /*6c0a0*/  HMMA.16816.F32.BF16 R16, R4, R26, R16 ;  /* 0x0000001a0410723c */ /* 0x004fe20000041810 */
[----:B------:R-:W-:Y:S04]  /*6c0b0*/  STL.64 [R1+0x4080], R26 ;  /* 0x0040801a01007387 */ /* 0x000fe80000100a00 */
[----:B---3--:R-:W-:-:S14]  /*6c0c0*/  STL.64 [R1+0x4078], R24 ;  /* 0x0040781801007387 */ /* 0x008fdc0000100a00 */
[----:B------:R-:W-:Y:S04]  /*6c0d0*/  STL.64 [R1+0x7e0], R16 ;  /* 0x0007e01001007387 */ /* 0x000fe80000100a00 */
[----:B------:R0:W-:Y:S02]  /*6c0e0*/  STL.64 [R1+0x7e8], R18 ;  /* 0x0007e81201007387 */ /* 0x0001e40000100a00 */
[C---:B0-----:R-:W-:Y:S08]  /*6c0f0*/  HMMA.16816.F32.BF16 R16, R4.reuse, R30, R8 ;  /* 0x0000001e0410723c */ /* 0x041ff00000041808 */
[C---:B------:R-:W-:Y:S01]  /*6c100*/  HMMA.16816.F32.BF16 R8, R4.reuse, R34, R40 ;  /* 0x000000220408723c */ /* 0x040fe20000041828 */
[----:B------:R-:W0:Y:S04]  /*6c110*/  LDSM.16.MT88.4 R40, [R49+UR5+0x5000] ;  /* 0x005000053128783b */ /* 0x000e280008004200 */
[----:B------:R-:W-:Y:S06]  /*6c120*/  STL.64 [R1+0x4088], R30 ;  /* 0x0040881e01007387 */ /* 0x000fec0000100a00 */
[----:B------:R-:W-:Y:S04]  /*6c130*/  STL.64 [R1+0x7d0], R16 ;  /* 0x0007d01001007387 */ /* 0x000fe80000100a00 */
[----:B------:R-:W-:Y:S04]  /*6c140*/  STL.64 [R1+0x7d8], R18 ;  /* 0x0007d81201007387 */ /* 0x000fe80000100a00 */
[----:B0-----:R-:W-:Y:S04]  /*6c150*/  STL.64 [R1+0x3fa8], R42 ;  /* 0x003fa82a01007387 */ /* 0x001fe80000100a00 */
[----:B------:R-:W-:Y:S04]  /*6c160*/  STL.64 [R1+0x7c0], R8 ;  /* 0x0007c00801007387 */ /* 0x000fe80000100a00 */
[----:B------:R0:W-:Y:S02]  /*6c170*/  STL.64 [R1+0x7c8], R10 ;  /* 0x0007c80a01007387 */ /* 0x0001e40000100a00 */
[C---:B0-----:R-:W-:Y:S02]  /*6c180*/  HMMA.16816.F32.BF16 R8, R4.reuse, R14, R52 ;  /* 0x0000000e0408723c */ /* 0x041fe40000041834 */
[----:B------:R-:W-:Y:S04]  /*6c190*/  STL.64 [R1+0x3fa0], R40 ;  /* 0x003fa02801007387 */ /* 0x000fe80000100a00 */
[----:B------:R-:W-:Y:S04]  /*6c1a0*/  STL.64 [R1+0x4098], R14 ;  /* 0x0040980e01007387 */ /* 0x000fe80000100a00 */
[----:B------:R-:W-:Y:S09]  /*6c1b0*/  STL.64 [R1+0x4090], R12 ;  /* 0x0040900c01007387 */ /* 0x000ff20000100a00 */
[----:B------:R-:W-:Y:S04]  /*6c1c0*/  STL.64 [R1+0x860], R8 ;  /* 0x0008600801007387 */ /* 0x000fe80000100a00 */
[----:B------:R0:W-:Y:S02]  /*6c1d0*/  STL.64 [R1+0x868], R10 ;  /* 0x0008680a01007387 */ /* 0x0001e40000100a00 */
[----:B0-----:R-:W-:-:S15]  /*6c1e0*/  HMMA.16816.F32.BF16 R8, R4, R38, R44 ;  /* 0x000000260408723c */ /* 0x001fde000004182c */
[----:B------:R-:W-:-:S04]  /*6c1f0*/  NOP ;  /* 0x0000000000007918 */ /* 0x000fc80000000000 */
[----:B------:R-:W-:Y:S04]  /*6c200*/  STL [R1+0x854], R9 ;  /* 0x0008540901007387 */ /* 0x000fe80000100800 */
[----:B------:R-:W-:Y:S04]  /*6c210*/  STL.64 [R1+0x858], R10 ;  /* 0x0008580a01007387 */ /* 0x000fe80000100a00 */
[----:B------:R-:W2:Y:S04]  /*6c220*/  LDL.LU R36, [R1+0x790] ;  /* 0x0007900001247983 */ /* 0x000ea80000300800 */
[----:B------:R-:W2:Y:S04]  /*6c230*/  LDL.LU R37, [R1+0x794] ;  /* 0x0007940001257983 */ /* 0x000ea80000300800 */
[----:B------:R-:W2:Y:S04]  /*6c240*/  LDL.LU R38, [R1+0x798] ;  /* 0x0007980001267983 */ /* 0x000ea80000300800 */
[----:B------:R-:W2:Y:S04]  /*6c250*/  LDL.LU R39, [R1+0x79c] ;  /* 0x00079c0001277983 */ /* 0x000ea80000300800 */
[----:B------:R0:W-:Y:S04]  /*6c260*/  STL.64 [R1+0x40a8], R34 ;  /* 0x0040a82201007387 */ /* 0x0001e80000100a00 */
[----:B------:R-:W-:Y:S04]  /*6c270*/  STL.64 [R1+0x40a0], R32 ;  /* 0x0040a02001007387 */ /* 0x000fe80000100a00 */
[----:B------:R-:W3:Y:S04]  /*6c280*/  LDL.LU R52, [R1+0x730] ;  /* 0x0007300001347983 */ /* 0x000ee80000300800 */
[----:B------:R-:W3:Y:S04]  /*6c290*/  LDL.LU R53, [R1+0x734] ;  /* 0x0007340001357983 */ /* 0x000ee80000300800 */
[----:B------:R-:W4:Y:S04]  /*6c2a0*/  LDL.LU R54, [R1+0x738] ;  /* 0x0007380001367983 */ /* 0x000f280000300800 */
[----:B------:R-:W4:Y:S01]  /*6c2b0*/  LDL.LU R55, [R1+0x73c] ;  /* 0x00073c0001377983 */ /* 0x000f220000300800 */
[----:B------:R-:W-:-:S03]  /*6c2c0*/  IMAD.MOV.U32 R60, RZ, RZ, R8 ;  /* 0x000000ffff3c7224 */ /* 0x000fc600078e0008 */
[----:B----4-:R-:W-:Y:S04]  /*6c2d0*/  STL.64 [R1+0x40b8], R54 ;  /* 0x0040b83601007387 */ /* 0x010fe80000100a00 */
[----:B---3--:R1:W-:Y:S04]  /*6c2e0*/  STL.64 [R1+0x40b0], R52 ;  /* 0x0040b03401007387 */ /* 0x0083e80000100a00 */
[----:B------:R-:W3:Y:S04]  /*6c2f0*/  LDL R46, [R1+0xf8] ;  /* 0x0000f800012e7983 */ /* 0x000ee80000100800 */
[----:B------:R-:W3:Y:S04]  /*6c300*/  LDL R47, [R1+0xfc] ;  /* 0x0000fc00012f7983 */ /* 0x000ee80000100800 */
        /* <DEDUP_REMOVED lines=8> */
[----:B0-----:R-:W3:Y:S04]  /*6c390*/  LDL R34, [R1+0x128] ;  /* 0x0001280001227983 */ /* 0x001ee80000100800 */
[----:B------:R-:W3:Y:S04]  /*6c3a0*/  LDL R35, [R1+0x12c] ;  /* 0x00012c0001237983 */ /* 0x000ee80000100800 */
[----:B-1----:R-:W3:Y:S04]  /*6c3b0*/  LDL.LU R52, [R1+0x770] ;  /* 0x0007700001347983 */ /* 0x002ee80000300800 */
        /* <DEDUP_REMOVED lines=12> */
[----:B------:R-:W3:Y:S01]  /*6c480*/  LDL.LU R11, [R1+0x74c] ;  /* 0x00074c00010b7983 */ /* 0x000ee20000300800 */
[----:B--2---:R-:W-:Y:S03]  /*6c490*/  HMMA.16816.F32.BF16 R40, R4, R50, R36 ;  /* 0x000000320428723c */ /* 0x004fe60000041824 */
[----:B------:R-:W-:Y:S04]  /*6c4a0*/  STL [R1+0x3b90], R60 ;  /* 0x003b903c01007387 */ /* 0x000fe80000100800 */
[----:B------:R-:W2:-:S12]  /*6c4b0*/  LDL.LU R36, [R1+0x410] ;  /* 0x0004100001247983 */ /* 0x000e980000300800 */
        /* <DEDUP_REMOVED lines=9> */
[----:B------:R-:W-:Y:S01]  /*6c550*/  STL.64 [R1+0x4008], R50 ;  /* 0x0040083201007387 */ /* 0x000fe20000100a00 */
[C---:B----4-:R-:W-:Y:S08]  /*6c560*/  HMMA.16816.F32.BF16 R16, R4.reuse, R58, R16 ;  /* 0x0000003a0410723c */ /* 0x050ff00000041810 */
[C---:B---3--:R-:W-:Y:S08]  /*6c570*/  HMMA.16816.F32.BF16 R32, R4.reuse, R34, R52 ;  /* 0x000000220420723c */ /* 0x048ff00000041834 */
[C---:B------:R-:W-:Y:S08]  /*6c580*/  HMMA.16816.F32.BF16 R28, R4.reuse, R14, R28 ;  /* 0x0000000e041c723c */ /* 0x040ff0000004181c */
[C---:B------:R-:W-:Y:S01]  /*6c590*/  HMMA.16816.F32.BF16 R24, R4.reuse, R22, R24 ;  /* 0x000000160418723c */ /* 0x040fe20000041818 */
[----:B------:R0:W-:Y:S04]  /*6c5a0*/  STL.64 [R1+0xab0], R16 ;  /* 0x000ab01001007387 */ /* 0x0001e80000100a00 */
[----:B------:R1:W-:Y:S03]  /*6c5b0*/  STL.64 [R1+0xab8], R18 ;  /* 0x000ab81201007387 */ /* 0x0003e60000100a00 */
[----:B------:R-:W-:Y:S01]  /*6c5c0*/  HMMA.16816.F32.BF16 R44, R4, R46, R8 ;  /* 0x0000002e042c723c */ /* 0x000fe20000041808 */
[----:B0-----:R-:W3:Y:S04]  /*6c5d0*/  LDL.LU R16, [R1+0x220] ;  /* 0x0002200001107983 */ /* 0x001ee80000300800 */
[----:B------:R-:W3:Y:S04]  /*6c5e0*/  LDL.LU R17, [R1+0x224] ;  /* 0x0002240001117983 */ /* 0x000ee80000300800 */
[----:B-1----:R-:W3:Y:S04]  /*6c5f0*/  LDL.LU R18, [R1+0x228] ;  /* 0x0002280001127983 */ /* 0x002ee80000300800 */
[----:B------:R-:W3:Y:S04]  /*6c600*/  LDL.LU R19, [R1+0x22c] ;  /* 0x00022c0001137983 */ /* 0x000ee80000300800 */
[----:B------:R0:W-:Y:S04]  /*6c610*/  STL.64 [R1+0x4000], R58 ;  /* 0x0040003a01007387 */ /* 0x0001e80000100a00 */
[----:B------:R-:W4:Y:S04]  /*6c620*/  LDL.LU R56, [R1+0x1e0] ;  /* 0x0001e00001387983 */ /* 0x000f280000300800 */
[----:B------:R-:W4:Y:S01]  /*6c630*/  LDL.LU R57, [R1+0x1e4] ;  /* 0x0001e40001397983 */ /* 0x000f220000300800 */
[----:B------:R-:W-:-:S02]  /*6c640*/  IMAD.MOV.U32 R3, RZ, RZ, R14 ;  /* 0x000000ffff037224 */ /* 0x000fc400078e000e */
[----:B------:R-:W-:Y:S01]  /*6c650*/  IMAD.MOV.U32 R2, RZ, RZ, R15 ;  /* 0x000000ffff027224 */ /* 0x000fe200078e000f */
[----:B0-----:R-:W4:Y:S04]  /*6c660*/  LDL.LU R58, [R1+0x1e8] ;  /* 0x0001e800013a7983 */ /* 0x001f280000300800 */
[----:B------:R-:W4:Y:S04]  /*6c670*/  LDL.LU R59, [R1+0x1ec] ;  /* 0x0001ec00013b7983 */ /* 0x000f280000300800 */
[----:B------:R-:W2:Y:S04]  /*6c680*/  LDL.LU.64 R54, [R1+0x40b8] ;  /* 0x0040b80001367983 */ /* 0x000ea80000300a00 */
[----:B------:R-:W2:Y:S04]  /*6c690*/  LDL.LU.64 R52, [R1+0x40b0] ;  /* 0x0040b00001347983 */ /* 0x000ea80000300a00 */
        /* <DEDUP_REMOVED lines=8> */
[----:B------:R0:W-:Y:S04]  /*6c720*/  STL [R1+0xa98], R30 ;  /* 0x000a981e01007387 */ /* 0x0001e80000100800 */
[----:B0-----:R-:W4:Y:S04]  /*6c730*/  LDL.LU.64 R30, [R1+0x4088] ;  /* 0x00408800011e7983 */ /* 0x001f280000300a00 */
[----:B------:R-:W-:Y:S04]  /*6c740*/  STL [R1+0x3c0c], R60 ;  /* 0x003c0c3c01007387 */ /* 0x000fe80000100800 */
[----:B------:R-:W-:Y:S04]  /*6c750*/  STL.64 [R1+0xa80], R24 ;  /* 0x000a801801007387 */ /* 0x000fe80000100a00 */
[----:B------:R0:W-:Y:S01]  /*6c760*/  STL.64 [R1+0xa88], R26 ;  /* 0x000a881a01007387 */ /* 0x0001e20000100a00 */
[----:B------:R-:W-:-:S02]  /*6c770*/  IMAD.MOV.U32 R29, RZ, RZ, R22 ;  /* 0x000000ffff1d7224 */ /* 0x000fc400078e0016 */
[----:B------:R-:W-:Y:S01]  /*6c780*/  IMAD.MOV.U32 R28, RZ, RZ, R23 ;  /* 0x000000ffff1c7224 */ /* 0x000fe200078e0017 */
[----:B0-----:R-:W2:Y:S04]  /*6c790*/  LDL.LU.64 R26, [R1+0x4080] ;  /* 0x00408000011a7983 */ /* 0x001ea80000300a00 */
[----:B------:R-:W2:Y:S04]  /*6c7a0*/  LDL.LU.64 R24, [R1+0x4078] ;  /* 0x0040780001187983 */ /* 0x000ea80000300a00 */
[----:B------:R-:W2:Y:S04]  /*6c7b0*/  LDL.LU.64 R22, [R1+0x4070] ;  /* 0x0040700001167983 */ /* 0x000ea80000300a00 */
[----:B------:R-:W2:Y:S04]  /*6c7c0*/  LDL.LU.64 R20, [R1+0x4068] ;  /* 0x0040680001147983 */ /* 0x000ea80000300a00 */
[----:B------:R-:W3:Y:S04]  /*6c7d0*/  LDL.LU.64 R10, [R1+0x4060] ;  /* 0x00406000010a7983 */ /* 0x000ee80000300a00 */
[----:B------:R-:W2:Y:S04]  /*6c7e0*/  LDL.LU.64 R8, [R1+0x4058] ;  /* 0x0040580001087983 */ /* 0x000ea80000300a00 */
[----:B------:R-:W-:Y:S04]  /*6c7f0*/  STL.64 [R1+0xa70], R44 ;  /* 0x000a702c01007387 */ /* 0x000fe80000100a00 */
[----:B------:R0:W-:Y:S04]  /*6c800*/  STL.64 [R1+0xa78], R46 ;  /* 0x000a782e01007387 */ /* 0x0001e80000100a00 */
[----:B0-----:R-:W2:Y:S02]  /*6c810*/  LDL.LU.64 R46, [R1+0x4050] ;  /* 0x00405000012e7983 */ /* 0x001ea40000300a00 */
        /* <DEDUP_REMOVED lines=22> */
[----:B0-----:R-:W4:Y:S04]  /*6c980*/  LDL.LU R54, [R1+0x218] ;  /* 0x0002180001367983 */ /* 0x001f280000300800 */
[----:B------:R-:W4:Y:S01]  /*6c990*/  LDL.LU R55, [R1+0x21c] ;  /* 0x00021c0001377983 */ /* 0x000f220000300800 */
[----:B---3--:R-:W-:-:S15]  /*6c9a0*/  HMMA.16816.F32.BF16 R16, R36, R10, R16 ;  /* 0x0000000a2410723c */ /* 0x008fde0000041810 */
[----:B------:R-:W-:-:S04]  /*6c9b0*/  NOP ;  /* 0x0000000000007918 */ /* 0x000fc80000000000 */
[----:B------:R-:W-:Y:S04]  /*6c9c0*/  STL.64 [R1+0x420], R16 ;  /* 0x0004201001007387 */ /* 0x000fe80000100a00 */
[----:B------:R0:W-:Y:S04]  /*6c9d0*/  STL.64 [R1+0x428], R18 ;  /* 0x0004281201007387 */ /* 0x0001e80000100a00 */
[----:B0-----:R-:W4:Y:S04]  /*6c9e0*/  LDL.LU.64 R18, [R1+0x4030] ;  /* 0x0040300001127983 */ /* 0x001f280000300a00 */
[----:B------:R-:W3:Y:S04]  /*6c9f0*/  LDL.LU.64 R16, [R1+0x4028] ;  /* 0x0040280001107983 */ /* 0x000ee80000300a00 */
[----:B------:R-:W-:Y:S04]  /*6ca00*/  STL.64 [R1+0x3fc8], R10 ;  /* 0x003fc80a01007387 */ /* 0x000fe80000100a00 */
[----:B------:R4:W-:Y:S01]  /*6ca10*/  STL.64 [R1+0x3fc0], R8 ;  /* 0x003fc00801007387 */ /* 0x0009e20000100a00 */
[C---:B--2---:R-:W-:Y:S08]  /*6ca20*/  HMMA.16816.F32.BF16 R4, R36.reuse, R22, R4 ;  /* 0x000000162404723c */ /* 0x044ff00000041804 */
[----:B----4-:R-:W-:Y:S01]  /*6ca30*/  HMMA.16816.F32.BF16 R8, R36, R18, R52 ;  /* 0x000000122408723c */ /* 0x010fe20000041834 */
[----:B------:R-:W-:Y:S04]  /*6ca40*/  STL.64 [R1+0x3f88], R18 ;  /* 0x003f881201007387 */ /* 0x000fe80000100a00 */
[----:B---3--:R-:W-:-:S14]  /*6ca50*/  STL.64 [R1+0x3f80], R16 ;  /* 0x003f801001007387 */ /* 0x008fdc0000100a00 */
        /* <DEDUP_REMOVED lines=8> */
[----:B------:R-:W-:Y:S02]  /*6cae0*/  STL.64 [R1+0x3fe0], R24 ;  /* 0x003fe01801007387 */ /* 0x000fe40000100a00 */
[C---:B------:R-:W-:Y:S11]  /*6caf0*/  HMMA.16816.F32.BF16 R8, R36.reuse, R34, R40 ;  /* 0x000000222408723c */ /* 0x040ff60000041828 */
[----:B------:R-:W-:Y:S04]  /*6cb00*/  STL.64 [R1+0x210], R4 ;  /* 0x0002100401007387 */ /* 0x000fe80000100a00 */
        /* <DEDUP_REMOVED lines=17> */
[----:B--2---:R1:W-:Y:S04]  /*6cc20*/  STL.64 [R1+0x4010], R16 ;  /* 0x0040101001007387 */ /* 0x0043e80000100a00 */
[----:B------:R2:W-:Y:S04]  /*6cc30*/  STL.64 [R1+0x4020], R50 ;  /* 0x0040203201007387 */ /* 0x0005e80000100a00 */
[----:B-1----:R-:W3:Y:S04]  /*6cc40*/  LDL.LU R16, [R1+0x600] ;  /* 0x0006000001107983 */ /* 0x002ee80000300800 */
[----:B------:R-:W3:Y:S04]  /*6cc50*/  LDL.LU R17, [R1+0x604] ;  /* 0x0006040001117983 */ /* 0x000ee80000300800 */
[----:B------:R-:W3:Y:S04]  /*6cc60*/  LDL.LU R18, [R1+0x608] ;  /* 0x0006080001127983 */ /* 0x000ee80000300800 */
[----:B------:R-:W3:Y:S04]  /*6cc70*/  LDL.LU R19, [R1+0x60c] ;  /* 0x00060c0001137983 */ /* 0x000ee80000300800 */
[----:B------:R-:W4:Y:S04]  /*6cc80*/  LDL.LU R48, [R1+0x610] ;  /* 0x0006100001307983 */ /* 0x000f280000300800 */
[----:B------:R-:W4:Y:S04]  /*6cc90*/  LDL.LU R49, [R1+0x614] ;  /* 0x0006140001317983 */ /* 0x000f280000300800 */
[----:B--2---:R-:W4:Y:S04]  /*6cca0*/  LDL.LU R50, [R1+0x618] ;  /* 0x0006180001327983 */ /* 0x004f280000300800 */
        /* <DEDUP_REMOVED lines=27> */
[----:B0-----:R-:W-:Y:S04]  /*6ce60*/  STL.64 [R1+0x3f08], R6 ;  /* 0x003f080601007387 */ /* 0x001fe80000100a00 */
[----:B------:R-:W-:Y:S01]  /*6ce70*/  STL.64 [R1+0x3f00], R4 ;  /* 0x003f000401007387 */ /* 0x000fe20000100a00 */
[----:B----4-:R-:W-:-:S15]  /*6ce80*/  HMMA.16816.F32.BF16 R48, R36, R14, R48 ;  /* 0x0000000e2430723c */ /* 0x010fde0000041830 */
[----:B------:R-:W-:-:S04]  /*6ce90*/  NOP ;  /* 0x0000000000007918 */ /* 0x000fc80000000000 */
[----:B------:R-:W-:Y:S04]  /*6cea0*/  STL.64 [R1+0x8e0], R48 ;  /* 0x0008e03001007387 */ /* 0x000fe80000100a00 */
[----:B------:R0:W-:Y:S04]  /*6ceb0*/  STL.64 [R1+0x8e8], R50 ;  /* 0x0008e83201007387 */ /* 0x0001e80000100a00 */
[----:B0-----:R-:W3:Y:S02]  /*6cec0*/  LDL.LU.64 R50, [R1+0x4020] ;  /* 0x0040200001327983 */ /* 0x001ee40000300a00 */
[----:B---3--:R-:W-:Y:S02]  /*6ced0*/  HMMA.16816.F32.BF16 R48, R36, R50, R16 ;  /* 0x000000322430723c */ /* 0x008fe40000041810 */
[----:B------:R-:W3:Y:S04]  /*6cee0*/  LDL.LU.64 R18, [R1+0x4018] ;  /* 0x0040180001127983 */ /* 0x000ee80000300a00 */
[----:B------:R-:W3:-:S13]  /*6cef0*/  LDL.LU.64 R16, [R1+0x4010] ;  /* 0x0040100001107983 */ /* 0x000eda0000300a00 */
[----:B------:R-:W-:Y:S04]  /*6cf00*/  STL.64 [R1+0x7b0], R48 ;  /* 0x0007b03001007387 */ /* 0x000fe80000100a00 */
[----:B------:R0:W-:Y:S04]  /*6cf10*/  STL.64 [R1+0x7b8], R50 ;  /* 0x0007b83201007387 */ /* 0x0001e80000100a00 */
[----:B0-----:R-:W2:Y:S02]  /*6cf20*/  LDL.LU.64 R50, [R1+0x4008] ;  /* 0x0040080001327983 */ /* 0x001ea40000300a00 */
[----:B--2---:R-:W-:-:S15]  /*6cf30*/  HMMA.16816.F32.BF16 R56, R36, R50, R56 ;  /* 0x000000322438723c */ /* 0x004fde0000041838 */
[----:B------:R-:W-:-:S04]  /*6cf40*/  NOP ;  /* 0x0000000000007918 */ /* 0x000fc80000000000 */
[----:B------:R-:W-:Y:S04]  /*6cf50*/  STL.64 [R1+0x7a0], R56 ;  /* 0x0007a03801007387 */ /* 0x000fe80000100a00 */
[----:B------:R0:W-:Y:S04]  /*6cf60*/  STL.64 [R1+0x7a8], R58 ;  /* 0x0007a83a01007387 */ /* 0x0001e80000100a00 */
[----:B0-----:R-:W3:Y:S01]  /*6cf70*/  LDL.LU.64 R58, [R1+0x4000] ;  /* 0x00400000013a7983 */ /* 0x001ee20000300a00 */
[----:B------:R-:W-:Y:S02]  /*6cf80*/  IMAD.MOV.U32 R6, RZ, RZ, R3 ;  /* 0x000000ffff067224 */ /* 0x000fe400078e0003 */
[----:B------:R-:W-:Y:S01]  /*6cf90*/  IMAD.MOV.U32 R7, RZ, RZ, R2 ;  /* 0x000000ffff077224 */ /* 0x000fe200078e0002 */
[C---:B------:R-:W-:Y:S01]  /*6cfa0*/  HMMA.16816.F32.BF16 R32, R36.reuse, R30, R32 ;  /* 0x0000001e2420723c */ /* 0x040fe20000041820 */
[----:B------:R0:W-:Y:S04]  /*6cfb0*/  STL.64 [R1+0x3f70], R50 ;  /* 0x003f703201007387 */ /* 0x0001e80000100a00 */
[----:B------:R-:W2:Y:S03]  /*6cfc0*/  LDL.LU R48, [R1+0x3b0] ;  /* 0x0003b00001307983 */ /* 0x000ea60000300800 */
[----:B------:R-:W-:Y:S01]  /*6cfd0*/  HMMA.16816.F32.BF16 R4, R36, R6, R24 ;  /* 0x000000062404723c */ /* 0x000fe20000041818 */
[----:B------:R-:W-:-:S02]  /*6cfe0*/  IMAD.MOV.U32 R10, RZ, RZ, R29 ;  /* 0x000000ffff0a7224 */ /* 0x000fc400078e001d */
[----:B------:R-:W-:-:S05]  /*6cff0*/  IMAD.MOV.U32 R11, RZ, RZ, R28 ;  /* 0x000000ffff0b7224 */ /* 0x000fca00078e001c */
[C---:B------:R-:W-:Y:S08]  /*6d000*/  HMMA.16816.F32.BF16 R52, R36.reuse, R46, R52 ;  /* 0x0000002e2434723c */ /* 0x040ff00000041834 */
[----:B------:R-:W-:Y:S01]  /*6d010*/  HMMA.16816.F32.BF16 R8, R36, R10, R20 ;  /* 0x0000000a2408723c */ /* 0x000fe20000041814 */
[----:B------:R-:W-:Y:S02]  /*6d020*/  IMAD.MOV.U32 R3, RZ, RZ, R30 ;  /* 0x000000ffff037224 */ /* 0x000fe400078e001e */
[----:B------:R-:W-:-:S02]  /*6d030*/  IMAD.MOV.U32 R2, RZ, RZ, R31 ;  /* 0x000000ffff027224 */ /* 0x000fc400078e001f */
[----:B------:R-:W-:Y:S02]  /*6d040*/  IMAD.MOV.U32 R29, RZ, RZ, R46 ;  /* 0x000000ffff1d7224 */ /* 0x000fe400078e002e */
[----:B------:R-:W-:Y:S01]  /*6d050*/  IMAD.MOV.U32 R28, RZ, RZ, R47 ;  /* 0x000000ffff1c7224 */ /* 0x000fe200078e002f */
[----:B---3--:R-:W-:-:S15]  /*6d060*/  HMMA.16816.F32.BF16 R16, R36, R58, R16 ;  /* 0x0000003a2410723c */ /* 0x008fde0000041810 */
[----:B------:R-:W-:-:S04]  /*6d070*/  NOP ;  /* 0x0000000000007918 */ /* 0x000fc80000000000 */
[----:B------:R1:W-:Y:S04]  /*6d080*/  STL.64 [R1+0x790], R16 ;  /* 0x0007901001007387 */ /* 0x0003e80000100a00 */
[----:B------:R3:W-:Y:S04]  /*6d090*/  STL.64 [R1+0x798], R18 ;  /* 0x0007981201007387 */ /* 0x0007e80000100a00 */
[----:B------:R-:W2:Y:S04]  /*6d0a0*/  LDL.LU R49, [R1+0x3b4] ;  /* 0x0003b40001317983 */ /* 0x000ea80000300800 */
[----:B0-----:R-:W2:Y:S04]  /*6d0b0*/  LDL.LU R50, [R1+0x3b8] ;  /* 0x0003b80001327983 */ /* 0x001ea80000300800 */
[----:B------:R-:W2:Y:S04]  /*6d0c0*/  LDL.LU R51, [R1+0x3bc] ;  /* 0x0003bc0001337983 */ /* 0x000ea80000300800 */
[----:B-1----:R-:W4:Y:S04]  /*6d0d0*/  LDL.LU R16, [R1+0x400] ;  /* 0x0004000001107983 */ /* 0x002f280000300800 */
[----:B------:R-:W4:Y:S04]  /*6d0e0*/  LDL.LU R17, [R1+0x404] ;  /* 0x0004040001117983 */ /* 0x000f280000300800 */
[----:B---3--:R-:W4:Y:S04]  /*6d0f0*/  LDL.LU R18, [R1+0x408] ;  /* 0x0004080001127983 */ /* 0x008f280000300800 */
[----:B------:R-:W4:Y:S04]  /*6d100*/  LDL.LU R19, [R1+0x40c] ;  /* 0x00040c0001137983 */ /* 0x000f280000300800 */
[----:B------:R0:W-:Y:S04]  /*6d110*/  STL.64 [R1+0x3f68], R58 ;  /* 0x003f683a01007387 */ /* 0x0001e80000100a00 */
[----:B------:R-:W3:Y:S04]  /*6d120*/  LDL.LU R56, [R1+0x3c0] ;  /* 0x0003c00001387983 */ /* 0x000ee80000300800 */
[----:B------:R-:W3:Y:S04]  /*6d130*/  LDL.LU R57, [R1+0x3c4] ;  /* 0x0003c40001397983 */ /* 0x000ee80000300800 */
[----:B0-----:R-:W3:Y:S04]  /*6d140*/  LDL.LU R58, [R1+0x3c8] ;  /* 0x0003c800013a7983 */ /* 0x001ee80000300800 */
[----:B------:R-:W3:Y:S04]  /*6d150*/  LDL.LU R59, [R1+0x3cc] ;  /* 0x0003cc00013b7983 */ /* 0x000ee80000300800 */
[----:B------:R-:W-:Y:S04]  /*6d160*/  STL.64 [R1+0x780], R32 ;  /* 0x0007802001007387 */ /* 0x000fe80000100a00 */
[----:B------:R0:W-:Y:S04]  /*6d170*/  STL.64 [R1+0x788], R34 ;  /* 0x0007882201007387 */ /* 0x0001e80000100a00 */
[----:B0-----:R-:W2:Y:S04]  /*6d180*/  LDL.LU.64 R34, [R1+0x3ff8] ;  /* 0x003ff80001227983 */ /* 0x001ea80000300a00 */
[----:B------:R-:W3:Y:S04]  /*6d190*/  LDL.LU.64 R30, [R1+0x3ff0] ;  /* 0x003ff000011e7983 */ /* 0x000ee80000300a00 */
[----:B------:R-:W2:Y:S04]  /*6d1a0*/  LDL.LU.64 R26, [R1+0x3fe8] ;  /* 0x003fe800011a7983 */ /* 0x000ea80000300a00 */
[----:B------:R-:W2:Y:S04]  /*6d1b0*/  LDL.LU.64 R24, [R1+0x3fe0] ;  /* 0x003fe00001187983 */ /* 0x000ea80000300a00 */
        /* <DEDUP_REMOVED lines=10> */
[----:B0-----:R-:W4:Y:S04]  /*6d260*/  LDL.LU.64 R10, [R1+0x3fc8] ;  /* 0x003fc800010a7983 */ /* 0x001f280000300a00 */
[----:B------:R-:W2:Y:S04]  /*6d270*/  LDL.LU.64 R8, [R1+0x3fc0] ;  /* 0x003fc00001087983 */ /* 0x000ea80000300a00 */
[----:B------:R-:W-:Y:S04]  /*6d280*/  STL.64 [R1+0x750], R52 ;  /* 0x0007503401007387 */ /* 0x000fe80000100a00 */
[----:B------:R0:W-:Y:S04]  /*6d290*/  STL.64 [R1+0x758], R54 ;  /* 0x0007583601007387 */ /* 0x0001e80000100a00 */
[----:B0-----:R-:W2:Y:S04]  /*6d2a0*/  LDL.LU.64 R54, [R1+0x3fb8] ;  /* 0x003fb80001367983 */ /* 0x001ea80000300a00 */
[----:B------:R-:W2:Y:S02]  /*6d2b0*/  LDL.LU.64 R46, [R1+0x3fb0] ;  /* 0x003fb000012e7983 */ /* 0x000ea40000300a00 */
[----:B--2---:R-:W-:Y:S02]  /*6d2c0*/  HMMA.16816.F32.BF16 R44, R36, R46, R40 ;  /* 0x0000002e242c723c */ /* 0x004fe40000041828 */
[----:B------:R-:W4:Y:S04]  /*6d2d0*/  LDL.LU.64 R42, [R1+0x3fa8] ;  /* 0x003fa800012a7983 */ /* 0x000f280000300a00 */
[----:B------:R-:W4:-:S13]  /*6d2e0*/  LDL.LU.64 R40, [R1+0x3fa0] ;  /* 0x003fa00001287983 */ /* 0x000f1a0000300a00 */
[----:B------:R-:W-:Y:S04]  /*6d2f0*/  STL.64 [R1+0x740], R44 ;  /* 0x0007402c01007387 */ /* 0x000fe80000100a00 */
[----:B------:R0:W-:Y:S04]  /*6d300*/  STL.64 [R1+0x748], R46 ;  /* 0x0007482e01007387 */ /* 0x0001e80000100a00 */
[----:B0-----:R-:W2:Y:S04]  /*6d310*/  LDL.LU.64 R46, [R1+0x3f98] ;  /* 0x003f9800012e7983 */ /* 0x001ea80000300a00 */
[----:B------:R-:W2:Y:S01]  /*6d320*/  LDL.LU.64 R44, [R1+0x3f90] ;  /* 0x003f9000012c7983 */ /* 0x000ea20000300a00 */
[----:B----4-:R-:W-:Y:S08]  /*6d330*/  HMMA.16816.F32.BF16 R16, R40, R10, R16 ;  /* 0x0000000a2810723c */ /* 0x010ff00000041810 */
[----:B--2---:R-:W-:Y:S01]  /*6d340*/  HMMA.16816.F32.BF16 R36, R36, R54, R44 ;  /* 0x000000362424723c */ /* 0x004fe2000004182c */
[----:B------:R-:W2:-:S15]  /*6d350*/  LDL.LU R44, [R1+0x3d0] ;  /* 0x0003d000012c7983 */ /* 0x000e9e0000300800 */
[----:B------:R-:W-:-:S03]  /*6d360*/  NOP ;  /* 0x0000000000007918 */ /* 0x000fc60000000000 */
[----:B------:R-:W-:Y:S04]  /*6d370*/  STL.64 [R1+0x1e0], R36 ;  /* 0x0001e02401007387 */ /* 0x000fe80000100a00 */
[----:B------:R0:W-:Y:S04]  /*6d380*/  STL.64 [R1+0x1e8], R38 ;  /* 0x0001e82601007387 */ /* 0x0001e80000100a00 */
[----:B------:R-:W2:Y:S04]  /*6d390*/  LDL.LU R45, [R1+0x3d4] ;  /* 0x0003d400012d7983 */ /* 0x000ea80000300800 */
[----:B------:R-:W2:Y:S04]  /*6d3a0*/  LDL.LU R46, [R1+0x3d8] ;  /* 0x0003d800012e7983 */ /* 0x000ea80000300800 */
[----:B------:R-:W2:Y:S04]  /*6d3b0*/  LDL.LU R47, [R1+0x3dc] ;  /* 0x0003dc00012f7983 */ /* 0x000ea80000300800 */
[----:B------:R1:W-:Y:S04]  /*6d3c0*/  STL.64 [R1+0x3f10], R54 ;  /* 0x003f103601007387 */ /* 0x0003e80000100a00 */
[----:B------:R-:W4:Y:S04]  /*6d3d0*/  LDL.LU R52, [R1+0x3e0] ;  /* 0x0003e00001347983 */ /* 0x000f280000300800 */
[----:B------:R-:W4:Y:S01]  /*6d3e0*/  LDL.LU R53, [R1+0x3e4] ;  /* 0x0003e40001357983 */ /* 0x000f220000300800 */
[----:B0-----:R-:W-:-:S02]  /*6d3f0*/  IMAD.MOV.U32 R38, RZ, RZ, R29 ;  /* 0x000000ffff267224 */ /* 0x001fc400078e001d */
[----:B------:R-:W-:Y:S01]  /*6d400*/  IMAD.MOV.U32 R39, RZ, RZ, R28 ;  /* 0x000000ffff277224 */ /* 0x000fe200078e001c */
[----:B-1----:R-:W4:Y:S04]  /*6d410*/  LDL.LU R54, [R1+0x3e8] ;  /* 0x0003e80001367983 */ /* 0x002f280000300800 */
        /* <DEDUP_REMOVED lines=9> */
[----:B------:R-:W3:Y:S01]  /*6d4b0*/  LDL.LU.64 R16, [R1+0x3f80] ;  /* 0x003f800001107983 */ /* 0x000ee20000300a00 */
[----:B------:R-:W0:Y:S01]  /*6d4c0*/  S2R R29, SR_TID.X ;  /* 0x00000000001d7919 */ /* 0x000e220000002100 */
[----:B------:R-:W1:Y:S02]  /*6d4d0*/  S2R R28, SR_TID.X ;  /* 0x00000000001c7919 */ /* 0x000e640000002100 */
[----:B------:R-:W-:Y:S04]  /*6d4e0*/  STL.64 [R1+0x3f20], R10 ;  /* 0x003f200a01007387 */ /* 0x000fe80000100a00 */
[----:B------:R2:W-:Y:S01]  /*6d4f0*/  STL.64 [R1+0x3f18], R8 ;  /* 0x003f180801007387 */ /* 0x0005e20000100a00 */
[----:B0-----:R-:W-:Y:S01]  /*6d500*/  LOP3.LUT R29, R29, 0x7, RZ, 0xc0, !PT ;  /* 0x000000071d1d7812 */ /* 0x001fe200078ec0ff */
[----:B-1----:R-:W-:-:S04]  /*6d510*/  IMAD.SHL.U32 R33, R28, 0x2, RZ ;  /* 0x000000021c217824 */ /* 0x002fc800078e00ff */
[----:B------:R-:W-:Y:S02]  /*6d520*/  IMAD R29, R29, 0x110, RZ ;  /* 0x000001101d1d7824 */ /* 0x000fe400078e02ff */
[----:B------:R-:W-:-:S03]  /*6d530*/  IMAD.SHL.U32 R28, R28, 0x80, RZ ;  /* 0x000000801c1c7824 */ /* 0x000fc600078e00ff */
[----:B------:R-:W-:-:S04]  /*6d540*/  LOP3.LUT R29, R29, 0x10, R33, 0x78, !PT ;  /* 0x000000101d1d7812 */ /* 0x000fc800078e7821 */
[----:B------:R-:W-:-:S04]  /*6d550*/  LOP3.LUT R29, R29, 0x800, R28, 0xf8, !PT ;  /* 0x000008001d1d7812 */ /* 0x000fc800078ef81c */
[----:B------:R-:W-:Y:S01]  /*6d560*/  LOP3.LUT R29, R29, 0x40, RZ, 0x3c, !PT ;  /* 0x000000401d1d7812 */ /* 0x000fe200078e3cff */
[C---:B------:R-:W-:Y:S08]  /*6d570*/  HMMA.16816.F32.BF16 R4, R40.reuse, R14, R4 ;  /* 0x0000000e2804723c */ /* 0x040ff00000041804 */
[----:B--2---:R-:W-:Y:S01]  /*6d580*/  HMMA.16816.F32.BF16 R8, R40, R18, R36 ;  /* 0x000000122808723c */ /* 0x004fe20000041824 */
[----:B------:R-:W-:-:S15]  /*6d590*/  STL.64 [R1+0x3ef8], R18 ;  /* 0x003ef81201007387 */ /* 0x000fde0000100a00 */
[----:B------:R-:W-:-:S03]  /*6d5a0*/  NOP ;  /* 0x0000000000007918 */ /* 0x000fc60000000000 */
[----:B------:R-:W-:Y:S04]  /*6d5b0*/  STL.64 [R1+0x480], R8 ;  /* 0x0004800801007387 */ /* 0x000fe80000100a00 */
[----:B------:R4:W-:Y:S02]  /*6d5c0*/  STL.64 [R1+0x488], R10 ;  /* 0x0004880a01007387 */ /* 0x0009e40000100a00 */
[----:B----4-:R-:W-:Y:S02]  /*6d5d0*/  HMMA.16816.F32.BF16 R8, R40, R22, R52 ;  /* 0x000000162808723c */ /* 0x010fe40000041834 */
[----:B---3--:R-:W-:-:S15]  /*6d5e0*/  STL.64 [R1+0x3ef0], R16 ;  /* 0x003ef01001007387 */ /* 0x008fde0000100a00 */
[----:B------:R-:W-:Y:S02]  /*6d5f0*/  NOP ;  /* 0x0000000000007918 */ /* 0x000fe40000000000 */
[----:B------:R-:W-:Y:S04]  /*6d600*/  STL.64 [R1+0x470], R8 ;  /* 0x0004700801007387 */ /* 0x000fe80000100a00 */
[----:B------:R0:W-:Y:S02]  /*6d610*/  STL.64 [R1+0x478], R10 ;  /* 0x0004780a01007387 */ /* 0x0001e40000100a00 */
[C---:B0-----:R-:W-:Y:S02]  /*6d620*/  HMMA.16816.F32.BF16 R8, R40.reuse, R26, R44 ;  /* 0x0000001a2808723c */ /* 0x041fe4000004182c */
[----:B------:R-:W0:Y:S04]  /*6d630*/  LDSM.16.MT88.4 R44, [R29+UR5+0x5000] ;  /* 0x005000051d2c783b */ /* 0x000e280008004200 */
[----:B------:R-:W-:Y:S04]  /*6d640*/  STL.64 [R1+0x3ee8], R22 ;  /* 0x003ee81601007387 */ /* 0x000fe80000100a00 */
[----:B------:R-:W-:Y:S04]  /*6d650*/  STL.64 [R1+0x3ee0], R20 ;  /* 0x003ee01401007387 */ /* 0x000fe80000100a00 */
[----:B------:R-:W-:Y:S04]  /*6d660*/  STL.64 [R1+0x3f30], R26 ;  /* 0x003f301a01007387 */ /* 0x000fe80000100a00 */
[----:B------:R-:W-:Y:S01]  /*6d670*/  STL.64 [R1+0x3f28], R24 ;  /* 0x003f281801007387 */ /* 0x000fe20000100a00 */
[C---:B------:R-:W-:Y:S03]  /*6d680*/  HMMA.16816.F32.BF16 R16, R40.reuse, R30, R56 ;  /* 0x0000001e2810723c */ /* 0x040fe60000041838 */
[----:B------:R-:W-:Y:S04]  /*6d690*/  STL.64 [R1+0x460], R8 ;  /* 0x0004600801007387 */ /* 0x000fe80000100a00 */
[----:B------:R1:W-:Y:S02]  /*6d6a0*/  STL.64 [R1+0x468], R10 ;  /* 0x0004680a01007387 */ /* 0x0003e40000100a00 */
[C---:B-1----:R-:W-:Y:S10]  /*6d6b0*/  HMMA.16816.F32.BF16 R8, R40.reuse, R34, R48 ;  /* 0x000000222808723c */ /* 0x042ff40000041830 */
[----:B------:R-:W-:Y:S04]  /*6d6c0*/  STL.64 [R1+0x450], R16 ;  /* 0x0004501001007387 */ /* 0x000fe80000100a00 */
[----:B------:R-:W-:Y:S04]  /*6d6d0*/  STL.64 [R1+0x458], R18 ;  /* 0x0004581201007387 */ /* 0x000fe80000100a00 */
[----:B------:R-:W-:Y:S04]  /*6d6e0*/  STL.64 [R1+0x3f50], R30 ;  /* 0x003f501e01007387 */ /* 0x000fe80000100a00 */
[----:B------:R1:W-:Y:S04]  /*6d6f0*/  STL.64 [R1+0x440], R8 ;  /* 0x0004400801007387 */ /* 0x0003e80000100a00 */
[----:B------:R2:W-:Y:S04]  /*6d700*/  STL.64 [R1+0x448], R10 ;  /* 0x0004480a01007387 */ /* 0x0005e80000100a00 */
[----:B------:R-:W-:Y:S04]  /*6d710*/  STL [R1+0x3f48], R29 ;  /* 0x003f481d01007387 */ /* 0x000fe80000100800 */
[----:B0-----:R-:W-:Y:S04]  /*6d720*/  STL.64 [R1+0x3e50], R46 ;  /* 0x003e502e01007387 */ /* 0x001fe80000100a00 */
[----:B------:R-:W-:Y:S04]  /*6d730*/  STL.64 [R1+0x3e48], R44 ;  /* 0x003e482c01007387 */ /* 0x000fe80000100a00 */
[----:B------:R-:W-:Y:S04]  /*6d740*/  STL.64 [R1+0x3f40], R14 ;  /* 0x003f400e01007387 */ /* 0x000fe80000100a00 */
[----:B------:R-:W-:Y:S04]  /*6d750*/  STL.64 [R1+0x3f38], R12 ;  /* 0x003f380c01007387 */ /* 0x000fe80000100a00 */
[----:B------:R-:W-:Y:S04]  /*6d760*/  STL.64 [R1+0xa50], R4 ;  /* 0x000a500401007387 */ /* 0x000fe80000100a00 */
[----:B------:R-:W-:Y:S04]  /*6d770*/  STL.64 [R1+0xa58], R6 ;  /* 0x000a580601007387 */ /* 0x000fe80000100a00 */
[----:B-1----:R-:W3:Y:S04]  /*6d780*/  LDL.LU R8, [R1+0x6a0] ;  /* 0x0006a00001087983 */ /* 0x002ee80000300800 */
[----:B------:R-:W3:Y:S04]  /*6d790*/  LDL.LU R9, [R1+0x6a4] ;  /* 0x0006a40001097983 */ /* 0x000ee80000300800 */
[----:B--2---:R-:W2:Y:S04]  /*6d7a0*/  LDL.LU R10, [R1+0x6a8] ;  /* 0x0006a800010a7983 */ /* 0x004ea80000300800 */
[----:B------:R-:W2:Y:S04]  /*6d7b0*/  LDL.LU R11, [R1+0x6ac] ;  /* 0x0006ac00010b7983 */ /* 0x000ea80000300800 */
        /* <DEDUP_REMOVED lines=14> */
[----:B---3--:R0:W-:Y:S01]  /*6d8a0*/  STL.64 [R1+0x3f58], R8 ;  /* 0x003f580801007387 */ /* 0x0081e20000100a00 */
[----:B----4-:R-:W-:Y:S03]  /*6d8b0*/  HMMA.16816.F32.BF16 R36, R40, R50, R36 ;  /* 0x000000322824723c */ /* 0x010fe60000041824 */
[----:B0-----:R-:W2:Y:S04]  /*6d8c0*/  LDL.LU R8, [R1+0x6d0] ;  /* 0x0006d00001087983 */ /* 0x001ea80000300800 */
[----:B------:R-:W2:Y:S04]  /*6d8d0*/  LDL.LU R9, [R1+0x6d4] ;  /* 0x0006d40001097983 */ /* 0x000ea80000300800 */
[----:B------:R-:W2:Y:S04]  /*6d8e0*/  LDL.LU R10, [R1+0x6d8] ;  /* 0x0006d800010a7983 */ /* 0x000ea80000300800 */
[----:B------:R-:W2:Y:S04]  /*6d8f0*/  LDL.LU R11, [R1+0x6dc] ;  /* 0x0006dc00010b7983 */ /* 0x000ea80000300800 */
[----:B------:R-:W2:Y:S04]  /*6d900*/  LDL.64 R30, [R1+0x118] ;  /* 0x00011800011e7983 */ /* 0x000ea80000100a00 */
[----:B------:R-:W3:Y:S04]  /*6d910*/  LDL.LU R44, [R1+0x6c0] ;  /* 0x0006c000012c7983 */ /* 0x000ee80000300800 */
[----:B------:R-:W3:Y:S04]  /*6d920*/  LDL.LU R45, [R1+0x6c4] ;  /* 0x0006c400012d7983 */ /* 0x000ee80000300800 */
[----:B------:R-:W3:Y:S04]  /*6d930*/  LDL.LU R46, [R1+0x6c8] ;  /* 0x0006c800012e7983 */ /* 0x000ee80000300800 */
[----:B------:R-:W3:Y:S04]  /*6d940*/  LDL.LU R47, [R1+0x6cc] ;  /* 0x0006cc00012f7983 */ /* 0x000ee80000300800 */
[----:B------:R-:W3:Y:S04]  /*6d950*/  LDL.64 R14, [R1+0x108] ;  /* 0x00010800010e7983 */ /* 0x000ee80000100a00 */
[----:B------:R-:W4:Y:S04]  /*6d960*/  LDL.LU R24, [R1+0x6b0] ;  /* 0x0006b00001187983 */ /* 0x000f280000300800 */
[----:B------:R-:W4:Y:S04]  /*6d970*/  LDL.LU R25, [R1+0x6b4] ;  /* 0x0006b40001197983 */ /* 0x000f280000300800 */
[----:B------:R-:W4:Y:S04]  /*6d980*/  LDL.LU R26, [R1+0x6b8] ;  /* 0x0006b800011a7983 */ /* 0x000f280000300800 */
[----:B------:R-:W4:Y:S04]  /*6d990*/  LDL.LU R27, [R1+0x6bc] ;  /* 0x0006bc00011b7983 */ /* 0x000f280000300800 */
[----:B------:R-:W2:Y:S04]  /*6d9a0*/  LDL.64 R54, [R1+0xe8] ;  /* 0x0000e80001367983 */ /* 0x000ea80000100a00 */
[----:B------:R-:W2:Y:S04]  /*6d9b0*/  LDL.LU R4, [R1+0x3a0] ;  /* 0x0003a00001047983 */ /* 0x000ea80000300800 */
[----:B------:R-:W2:Y:S04]  /*6d9c0*/  LDL.LU R5, [R1+0x3a4] ;  /* 0x0003a40001057983 */ /* 0x000ea80000300800 */
[----:B------:R-:W2:Y:S04]  /*6d9d0*/  LDL.LU R6, [R1+0x3a8] ;  /* 0x0003a80001067983 */ /* 0x000ea80000300800 */
[----:B------:R-:W2:Y:S04]  /*6d9e0*/  LDL.LU R7, [R1+0x3ac] ;  /* 0x0003ac0001077983 */ /* 0x000ea80000300800 */
[----:B------:R0:W-:Y:S04]  /*6d9f0*/  STL.64 [R1+0xa40], R36 ;  /* 0x000a402401007387 */ /* 0x0001e80000100a00 */
[----:B------:R1:W-:Y:S01]  /*6da00*/  STL.64 [R1+0xa48], R38 ;  /* 0x000a482601007387 */ /* 0x0003e20000100a00 */
[----:B------:R-:W-:-:S02]  /*6da10*/  IMAD.MOV.U32 R33, RZ, RZ, R51 ;  /* 0x000000ffff217224 */ /* 0x000fc400078e0033 */
[----:B0-----:R-:W-:Y:S01]  /*6da20*/  IMAD.MOV.U32 R36, RZ, RZ, R50 ;  /* 0x000000ffff247224 */ /* 0x001fe200078e0032 */
[----:B-1----:R-:W4:Y:S04]  /*6da30*/  LDL.LU.64 R38, [R1+0x3f78] ;  /* 0x003f780001267983 */ /* 0x002f280000300a00 */
[----:B------:R-:W2:Y:S02]  /*6da40*/  LDL.LU.64 R50, [R1+0x3f70] ;  /* 0x003f700001327983 */ /* 0x000ea40000300a00 */
        /* <DEDUP_REMOVED lines=10> */
[----:B------:R-:W-:-:S02]  /*6daf0*/  IMAD.MOV.U32 R22, RZ, RZ, R3 ;  /* 0x000000ffff167224 */ /* 0x000fc400078e0003 */
[----:B------:R-:W-:Y:S01]  /*6db00*/  IMAD.MOV.U32 R23, RZ, RZ, R2 ;  /* 0x000000ffff177224 */ /* 0x000fe200078e0002 */
[C---:B------:R-:W-:Y:S08]  /*6db10*/  HMMA.16816.F32.BF16 R8, R40.reuse, R30, R8 ;  /* 0x0000001e2808723c */ /* 0x040ff00000041808 */
        /* <DEDUP_REMOVED lines=8> */
[----:B------:R-:W3:Y:S04]  /*6dba0*/  LDL.LU R20, [R1+0x1b0] ;  /* 0x0001b00001147983 */ /* 0x000ee80000300800 */
[----:B------:R0:W-:Y:S04]  /*6dbb0*/  STL.64 [R1+0xa10], R48 ;  /* 0x000a103001007387 */ /* 0x0001e80000100a00 */
[----:B------:R1:W-:Y:S04]  /*6dbc0*/  STL.64 [R1+0xa18], R50 ;  /* 0x000a183201007387 */ /* 0x0003e80000100a00 */
[----:B------:R-:W3:Y:S04]  /*6dbd0*/  LDL.LU R21, [R1+0x1b4] ;  /* 0x0001b40001157983 */ /* 0x000ee80000300800 */
[----:B------:R-:W3:Y:S04]  /*6dbe0*/  LDL.LU R22, [R1+0x1b8] ;  /* 0x0001b80001167983 */ /* 0x000ee80000300800 */
[----:B------:R-:W3:Y:S04]  /*6dbf0*/  LDL.LU R23, [R1+0x1bc] ;  /* 0x0001bc0001177983 */ /* 0x000ee80000300800 */
[----:B0-----:R-:W2:Y:S04]  /*6dc00*/  LDL.LU R48, [R1+0x160] ;  /* 0x0001600001307983 */ /* 0x001ea80000300800 */
[----:B------:R-:W2:Y:S04]  /*6dc10*/  LDL.LU R49, [R1+0x164] ;  /* 0x0001640001317983 */ /* 0x000ea80000300800 */
[----:B-1----:R-:W2:Y:S04]  /*6dc20*/  LDL.LU R50, [R1+0x168] ;  /* 0x0001680001327983 */ /* 0x002ea80000300800 */
[----:B------:R-:W2:Y:S04]  /*6dc30*/  LDL.LU R51, [R1+0x16c] ;  /* 0x00016c0001337983 */ /* 0x000ea80000300800 */
[----:B------:R-:W-:Y:S04]  /*6dc40*/  STL.64 [R1+0xa00], R8 ;  /* 0x000a000801007387 */ /* 0x000fe80000100a00 */
[----:B------:R0:W-:Y:S04]  /*6dc50*/  STL.64 [R1+0xa08], R10 ;  /* 0x000a080a01007387 */ /* 0x0001e80000100a00 */
[----:B0-----:R-:W2:Y:S04]  /*6dc60*/  LDL.LU.64 R10, [R1+0x3f60] ;  /* 0x003f6000010a7983 */ /* 0x001ea80000300a00 */
[----:B------:R-:W2:Y:S01]  /*6dc70*/  LDL.LU.64 R8, [R1+0x3f58] ;  /* 0x003f580001087983 */ /* 0x000ea20000300a00 */
[C---:B------:R-:W-:Y:S08]  /*6dc80*/  HMMA.16816.F32.BF16 R44, R40.reuse, R14, R44 ;  /* 0x0000000e282c723c */ /* 0x040ff0000004182c */
[----:B----4-:R-:W-:Y:S01]  /*6dc90*/  HMMA.16816.F32.BF16 R24, R40, R38, R24 ;  /* 0x000000262818723c */ /* 0x010fe20000041818 */
[----:B------:R-:W-:-:S02]  /*6dca0*/  IMAD.MOV.U32 R32, RZ, RZ, R30 ;  /* 0x000000ffff207224 */ /* 0x000fc400078e001e */
[----:B------:R-:W-:Y:S02]  /*6dcb0*/  IMAD.MOV.U32 R28, RZ, RZ, R31 ;  /* 0x000000ffff1c7224 */ /* 0x000fe400078e001f */
[----:B------:R-:W4:Y:S04]  /*6dcc0*/  LDL.LU.64 R30, [R1+0x3f50] ;  /* 0x003f5000011e7983 */ /* 0x000f280000300a00 */
[----:B------:R-:W3:Y:S01]  /*6dcd0*/  LDL.LU R29, [R1+0x3f48] ;  /* 0x003f4800011d7983 */ /* 0x000ee20000300800 */
[----:B------:R-:W-:-:S03]  /*6dce0*/  IMAD.MOV.U32 R37, RZ, RZ, R15 ;  /* 0x000000ffff257224 */ /* 0x000fc600078e000f */
[----:B------:R0:W-:Y:S04]  /*6dcf0*/  STL.64 [R1+0x9f0], R44 ;  /* 0x0009f02c01007387 */ /* 0x0001e80000100a00 */
[----:B------:R-:W-:Y:S01]  /*6dd00*/  STL.64 [R1+0x9f8], R46 ;  /* 0x0009f82e01007387 */ /* 0x000fe20000100a00 */
[----:B0-----:R-:W-:-:S03]  /*6dd10*/  IMAD.MOV.U32 R44, RZ, RZ, R14 ;  /* 0x000000ffff2c7224 */ /* 0x001fc600078e000e */
[----:B------:R-:W3:Y:S04]  /*6dd20*/  LDL.LU.64 R14, [R1+0x3f40] ;  /* 0x003f4000010e7983 */ /* 0x000ee80000300a00 */
[----:B------:R-:W3:Y:S04]  /*6dd30*/  LDL.LU.64 R12, [R1+0x3f38] ;  /* 0x003f3800010c7983 */ /* 0x000ee80000300a00 */
[----:B------:R-:W-:Y:S04]  /*6dd40*/  STL.64 [R1+0x9e0], R24 ;  /* 0x0009e01801007387 */ /* 0x000fe80000100a00 */
[----:B------:R0:W-:Y:S01]  /*6dd50*/  STL.64 [R1+0x9e8], R26 ;  /* 0x0009e81a01007387 */ /* 0x0001e20000100a00 */
[----:B------:R-:W-:-:S02]  /*6dd60*/  IMAD.MOV.U32 R3, RZ, RZ, R54 ;  /* 0x000000ffff037224 */ /* 0x000fc400078e0036 */
[----:B------:R-:W-:Y:S01]  /*6dd70*/  IMAD.MOV.U32 R2, RZ, RZ, R55 ;  /* 0x000000ffff027224 */ /* 0x000fe200078e0037 */
[----:B0-----:R-:W3:Y:S04]  /*6dd80*/  LDL.LU.64 R26, [R1+0x3f30] ;  /* 0x003f3000011a7983 */ /* 0x001ee80000300a00 */
[----:B------:R-:W3:Y:S04]  /*6dd90*/  LDL.LU.64 R24, [R1+0x3f28] ;  /* 0x003f280001187983 */ /* 0x000ee80000300a00 */
[----:B------:R-:W-:Y:S01]  /*6dda0*/  STL.64 [R1+0x3e80], R38 ;  /* 0x003e802601007387 */ /* 0x000fe20000100a00 */
[----:B--2---:R-:W-:-:S15]  /*6ddb0*/  HMMA.16816.F32.BF16 R8, R40, R54, R8 ;  /* 0x000000362808723c */ /* 0x004fde0000041808 */
[----:B------:R-:W-:-:S04]  /*6ddc0*/  NOP ;  /* 0x0000000000007918 */ /* 0x000fc80000000000 */
        /* <DEDUP_REMOVED lines=18> */
[----:B------:R-:W4:Y:S01]  /*6def0*/  LDL.LU R55, [R1+0x18c] ;  /* 0x00018c0001377983 */ /* 0x000f220000300800 */
[----:B--2---:R-:W-:-:S15]  /*6df00*/  HMMA.16816.F32.BF16 R16, R4, R10, R16 ;  /* 0x0000000a0410723c */ /* 0x004fde0000041810 */
        /* <DEDUP_REMOVED lines=23> */
[C---:B------:R-:W-:Y:S03]  /*6e080*/  HMMA.16816.F32.BF16 R8, R4.reuse, R26, R8 ;  /* 0x0000001a0408723c */ /* 0x040fe60000041808 */
[----:B---3--:R-:W-:Y:S05]  /*6e090*/  STL.64 [R1+0x3e78], R22 ;  /* 0x003e781601007387 */ /* 0x008fea0000100a00 */
[----:B--2---:R-:W-:Y:S01]  /*6e0a0*/  HMMA.16816.F32.BF16 R16, R4, R22, R16 ;  /* 0x000000160410723c */ /* 0x004fe20000041810 */
[----:B----4-:R-:W-:-:S15]  /*6e0b0*/  STL.64 [R1+0x3e70], R20 ;  /* 0x003e701401007387 */ /* 0x010fde0000100a00 */
[----:B------:R-:W-:-:S03]  /*6e0c0*/  NOP ;  /* 0x0000000000007918 */ /* 0x000fc60000000000 */
[----:B------:R-:W-:Y:S04]  /*6e0d0*/  STL.64 [R1+0x1b0], R16 ;  /* 0x0001b01001007387 */ /* 0x000fe80000100a00 */
[----:B------:R-:W-:Y:S04]  /*6e0e0*/  STL.64 [R1+0x1b8], R18 ;  /* 0x0001b81201007387 */ /* 0x000fe80000100a00 */
[----:B------:R-:W-:Y:S04]  /*6e0f0*/  STL.64 [R1+0x3e90], R26 ;  /* 0x003e901a01007387 */ /* 0x000fe80000100a00 */
[----:B------:R-:W-:Y:S04]  /*6e100*/  STL.64 [R1+0x3e88], R24 ;  /* 0x003e881801007387 */ /* 0x000fe80000100a00 */
[----:B------:R-:W-:Y:S04]  /*6e110*/  STL.64 [R1+0x1a0], R8 ;  /* 0x0001a00801007387 */ /* 0x000fe80000100a00 */
[----:B------:R0:W-:Y:S02]  /*6e120*/  STL.64 [R1+0x1a8], R10 ;  /* 0x0001a80a01007387 */ /* 0x0001e40000100a00 */
[C---:B0-----:R-:W-:Y:S02]  /*6e130*/  HMMA.16816.F32.BF16 R8, R4.reuse, R30, R52 ;  /* 0x0000001e0408723c */ /* 0x041fe40000041834 */
[----:B------:R-:W-:Y:S06]  /*6e140*/  STL.64 [R1+0x3ea0], R30 ;  /* 0x003ea01e01007387 */ /* 0x000fec0000100a00 */
[C---:B------:R-:W-:Y:S01]  /*6e150*/  HMMA.16816.F32.BF16 R16, R4.reuse, R34, R40 ;  /* 0x000000220410723c */ /* 0x040fe20000041828 */
[----:B------:R-:W-:Y:S10]  /*6e160*/  STL [R1+0x3e98], R29 ;  /* 0x003e981d01007387 */ /* 0x000ff40000100800 */
[----:B------:R-:W-:Y:S04]  /*6e170*/  STL.64 [R1+0x190], R8 ;  /* 0x0001900801007387 */ /* 0x000fe80000100a00 */
[----:B------:R0:W-:Y:S02]  /*6e180*/  STL.64 [R1+0x198], R10 ;  /* 0x0001980a01007387 */ /* 0x0001e40000100a00 */
[----:B0-----:R-:W-:Y:S02]  /*6e190*/  HMMA.16816.F32.BF16 R8, R4, R14, R48 ;  /* 0x0000000e0408723c */ /* 0x001fe40000041830 */
[----:B------:R-:W-:Y:S04]  /*6e1a0*/  STL.64 [R1+0x3ea8], R34 ;  /* 0x003ea82201007387 */ /* 0x000fe80000100a00 */
[----:B------:R-:W-:Y:S04]  /*6e1b0*/  STL.64 [R1+0x180], R16 ;  /* 0x0001801001007387 */ /* 0x000fe80000100a00 */
[----:B------:R0:W-:Y:S04]  /*6e1c0*/  STL.64 [R1+0x188], R18 ;  /* 0x0001881201007387 */ /* 0x0001e80000100a00 */
        /* <DEDUP_REMOVED lines=9> */
[----:B------:R-:W-:Y:S02]  /*6e260*/  IMAD.MOV.U32 R39, RZ, RZ, R37 ;  /* 0x000000ffff277224 */ /* 0x000fe400078e0025 */
[----:B------:R-:W-:Y:S02]  /*6e270*/  IMAD.MOV.U32 R30, RZ, RZ, R32 ;  /* 0x000000ffff1e7224 */ /* 0x000fe400078e0020 */
[----:B0-----:R-:W-:Y:S02]  /*6e280*/  IMAD.MOV.U32 R19, RZ, RZ, R33 ;  /* 0x000000ffff137224 */ /* 0x001fe400078e0021 */
[----:B------:R-:W-:Y:S01]  /*6e290*/  IMAD.MOV.U32 R18, RZ, RZ, R36 ;  /* 0x000000ffff127224 */ /* 0x000fe200078e0024 */
        /* <DEDUP_REMOVED lines=11> */
[----:B------:R-:W4:Y:S04]  /*6e350*/  LDL.LU R32, [R1+0x90] ;  /* 0x0000900001207983 */ /* 0x000f280000300800 */
[----:B------:R-:W4:Y:S04]  /*6e360*/  LDL.LU R33, [R1+0x94] ;  /* 0x0000940001217983 */ /* 0x000f280000300800 */
[----:B------:R-:W4:Y:S04]  /*6e370*/  LDL.LU R34, [R1+0x98] ;  /* 0x0000980001227983 */ /* 0x000f280000300800 */
[----:B------:R-:W4:Y:S04]  /*6e380*/  LDL.LU R35, [R1+0x9c] ;  /* 0x00009c0001237983 */ /* 0x000f280000300800 */
[----:B0-----:R-:W2:Y:S04]  /*6e390*/  LDL.LU R20, [R1+0xa0] ;  /* 0x0000a00001147983 */ /* 0x001ea80000300800 */
[----:B------:R-:W2:Y:S04]  /*6e3a0*/  LDL.LU R21, [R1+0xa4] ;  /* 0x0000a40001157983 */ /* 0x000ea80000300800 */
[----:B------:R-:W2:Y:S04]  /*6e3b0*/  LDL.LU R22, [R1+0xa8] ;  /* 0x0000a80001167983 */ /* 0x000ea80000300800 */
[----:B------:R-:W2:Y:S04]  /*6e3c0*/  LDL.LU R23, [R1+0xac] ;  /* 0x0000ac0001177983 */ /* 0x000ea80000300800 */
[----:B------:R-:W2:Y:S04]  /*6e3d0*/  LDL.LU R36, [R1+0xb0] ;  /* 0x0000b00001247983 */ /* 0x000ea80000300800 */
[----:B------:R-:W2:Y:S04]  /*6e3e0*/  LDL.LU R37, [R1+0xb4] ;  /* 0x0000b40001257983 */ /* 0x000ea80000300800 */
[----:B-1----:R-:W2:Y:S04]  /*6e3f0*/  LDL.LU R38, [R1+0xb8] ;  /* 0x0000b80001267983 */ /* 0x002ea80000300800 */
[----:B------:R-:W2:Y:S04]  /*6e400*/  LDL.LU R39, [R1+0xbc] ;  /* 0x0000bc0001277983 */ /* 0x000ea80000300800 */
        /* <DEDUP_REMOVED lines=13> */
[----:B---3--:R-:W-:Y:S03]  /*6e4e0*/  HMMA.16816.F32.BF16 R16, R4, R18, R48 ;  /* 0x000000120410723c */ /* 0x008fe60000041830 */
[----:B------:R-:W3:-:S15]  /*6e4f0*/  LDL.LU.64 R50, [R1+0x3ed8] ;  /* 0x003ed80001327983 */ /* 0x000ede0000300a00 */
[----:B------:R-:W-:Y:S01]  /*6e500*/  NOP ;  /* 0x0000000000007918 */ /* 0x000fe20000000000 */
[----:B------:R-:W-:Y:S04]  /*6e510*/  STL.64 [R1+0x6f0], R16 ;  /* 0x0006f01001007387 */ /* 0x000fe80000100a00 */
[----:B------:R3:W-:Y:S01]  /*6e520*/  STL.64 [R1+0x6f8], R18 ;  /* 0x0006f81201007387 */ /* 0x0007e20000100a00 */
[C---:B--2---:R-:W-:Y:S08]  /*6e530*/  HMMA.16816.F32.BF16 R36, R4.reuse, R58, R36 ;  /* 0x0000003a0424723c */ /* 0x044ff00000041824 */
[----:B---3--:R-:W-:Y:S01]  /*6e540*/  HMMA.16816.F32.BF16 R16, R4, R50, R40 ;  /* 0x000000320410723c */ /* 0x008fe20000041828 */
[----:B------:R-:W2:-:S15]  /*6e550*/  LDL.LU R40, [R1+0x340] ;  /* 0x0003400001287983 */ /* 0x000e9e0000300800 */
[----:B------:R-:W-:-:S03]  /*6e560*/  NOP ;  /* 0x0000000000007918 */ /* 0x000fc60000000000 */
        /* <DEDUP_REMOVED lines=17> */
[----:B------:R-:W-:Y:S01]  /*6e680*/  IMAD.MOV.U32 R31, RZ, RZ, R28 ;  /* 0x000000ffff1f7224 */ /* 0x000fe200078e001c */
[C---:B----4-:R-:W-:Y:S08]  /*6e690*/  HMMA.16816.F32.BF16 R20, R4.reuse, R14, R20 ;  /* 0x0000000e0414723c */ /* 0x050ff00000041814 */
[----:B------:R-:W-:Y:S01]  /*6e6a0*/  HMMA.16816.F32.BF16 R28, R4, R30, R32 ;  /* 0x0000001e041c723c */ /* 0x000fe20000041820 */
[----:B------:R-:W-:-:S02]  /*6e6b0*/  IMAD.MOV.U32 R54, RZ, RZ, R3 ;  /* 0x000000ffff367224 */ /* 0x000fc400078e0003 */
[----:B------:R-:W-:Y:S02]  /*6e6c0*/  IMAD.MOV.U32 R55, RZ, RZ, R2 ;  /* 0x000000ffff377224 */ /* 0x000fe400078e0002 */
[----:B------:R-:W-:Y:S02]  /*6e6d0*/  IMAD.MOV.U32 R3, RZ, RZ, R14 ;  /* 0x000000ffff037224 */ /* 0x000fe400078e000e */
[----:B------:R-:W-:-:S04]  /*6e6e0*/  IMAD.MOV.U32 R2, RZ, RZ, R15 ;  /* 0x000000ffff027224 */ /* 0x000fc800078e000f */
[----:B------:R-:W-:Y:S04]  /*6e6f0*/  STL.64 [R1+0x610], R20 ;  /* 0x0006101401007387 */ /* 0x000fe80000100a00 */
[----:B------:R0:W-:Y:S04]  /*6e700*/  STL.64 [R1+0x618], R22 ;  /* 0x0006181601007387 */ /* 0x0001e80000100a00 */
[----:B0-----:R-:W4:Y:S04]  /*6e710*/  LDL.LU.64 R22, [R1+0x3ec8] ;  /* 0x003ec80001167983 */ /* 0x001f280000300a00 */
[----:B------:R-:W4:Y:S04]  /*6e720*/  LDL.LU.64 R20, [R1+0x3ec0] ;  /* 0x003ec00001147983 */ /* 0x000f280000300a00 */
[----:B------:R-:W3:Y:S04]  /*6e730*/  LDL.LU.64 R14, [R1+0x3eb8] ;  /* 0x003eb800010e7983 */ /* 0x000ee80000300a00 */
[----:B------:R-:W3:Y:S04]  /*6e740*/  LDL.LU.64 R12, [R1+0x3eb0] ;  /* 0x003eb000010c7983 */ /* 0x000ee80000300a00 */
[----:B------:R-:W3:Y:S04]  /*6e750*/  LDL.LU.64 R34, [R1+0x3ea8] ;  /* 0x003ea80001227983 */ /* 0x000ee80000300a00 */
[----:B------:R-:W-:Y:S04]  /*6e760*/  STL.64 [R1+0x600], R28 ;  /* 0x0006001c01007387 */ /* 0x000fe80000100a00 */
[----:B------:R0:W-:Y:S04]  /*6e770*/  STL.64 [R1+0x608], R30 ;  /* 0x0006081e01007387 */ /* 0x0001e80000100a00 */
[----:B0-----:R-:W3:Y:S04]  /*6e780*/  LDL.LU.64 R30, [R1+0x3ea0] ;  /* 0x003ea000011e7983 */ /* 0x001ee80000300a00 */
[----:B------:R-:W3:Y:S01]  /*6e790*/  LDL.LU R29, [R1+0x3e98] ;  /* 0x003e9800011d7983 */ /* 0x000ee20000300800 */
[----:B--2---:R-:W-:Y:S03]  /*6e7a0*/  HMMA.16816.F32.BF16 R36, R4, R38, R24 ;  /* 0x000000260424723c */ /* 0x004fe60000041818 */
[----:B------:R-:W2:Y:S04]  /*6e7b0*/  LDL.LU.64 R26, [R1+0x3e90] ;  /* 0x003e9000011a7983 */ /* 0x000ea80000300a00 */
[----:B------:R-:W2:-:S12]  /*6e7c0*/  LDL.LU.64 R24, [R1+0x3e88] ;  /* 0x003e880001187983 */ /* 0x000e980000300a00 */
[----:B------:R-:W-:Y:S04]  /*6e7d0*/  STL.64 [R1+0x5f0], R36 ;  /* 0x0005f02401007387 */ /* 0x000fe80000100a00 */
[----:B------:R0:W-:Y:S04]  /*6e7e0*/  STL.64 [R1+0x5f8], R38 ;  /* 0x0005f82601007387 */ /* 0x0001e80000100a00 */
[----:B0-----:R-:W4:Y:S01]  /*6e7f0*/  LDL.LU.64 R38, [R1+0x3e80] ;  /* 0x003e800001267983 */ /* 0x001f220000300a00 */
[C---:B------:R-:W-:Y:S08]  /*6e800*/  HMMA.16816.F32.BF16 R52, R4.reuse, R54, R8 ;  /* 0x000000360434723c */ /* 0x040ff00000041808 */
[----:B----4-:R-:W-:Y:S01]  /*6e810*/  HMMA.16816.F32.BF16 R36, R4, R38, R20 ;  /* 0x000000260424723c */ /* 0x010fe20000041814 */
[----:B------:R-:W4:Y:S04]  /*6e820*/  LDL.LU.64 R22, [R1+0x3e78] ;  /* 0x003e780001167983 */ /* 0x000f280000300a00 */
[----:B------:R-:W2:-:S14]  /*6e830*/  LDL.LU.64 R20, [R1+0x3e70] ;  /* 0x003e700001147983 */ /* 0x000e9c0000300a00 */
[----:B------:R-:W-:Y:S04]  /*6e840*/  STL.64 [R1+0x5e0], R36 ;  /* 0x0005e02401007387 */ /* 0x000fe80000100a00 */
[----:B------:R-:W-:Y:S04]  /*6e850*/  STL.64 [R1+0x5e8], R38 ;  /* 0x0005e82601007387 */ /* 0x000fe80000100a00 */
        /* <DEDUP_REMOVED lines=15> */
[----:B------:R0:W-:Y:S04]  /*6e950*/  STL.64 [R1+0x170], R4 ;  /* 0x0001700401007387 */ /* 0x0001e80000100a00 */
[----:B------:R1:W-:Y:S04]  /*6e960*/  STL.64 [R1+0x178], R6 ;  /* 0x0001780601007387 */ /* 0x0003e80000100a00 */
[----:B0-----:R-:W4:Y:S04]  /*6e970*/  LDL.LU R4, [R1+0x370] ;  /* 0x0003700001047983 */ /* 0x001f280000300800 */
[----:B------:R-:W4:Y:S04]  /*6e980*/  LDL.LU R5, [R1+0x374] ;  /* 0x0003740001057983 */ /* 0x000f280000300800 */
[----:B-1----:R-:W4:Y:S04]  /*6e990*/  LDL.LU R6, [R1+0x378] ;  /* 0x0003780001067983 */ /* 0x002f280000300800 */
[----:B------:R-:W4:Y:S04]  /*6e9a0*/  LDL.LU R7, [R1+0x37c] ;  /* 0x00037c0001077983 */ /* 0x000f280000300800 */
[----:B------:R0:W-:Y:S04]  /*6e9b0*/  STL.64 [R1+0x3dd8], R54 ;  /* 0x003dd83601007387 */ /* 0x0001e80000100a00 */
[----:B------:R-:W3:Y:S04]  /*6e9c0*/  LDL.LU R52, [R1+0x380] ;  /* 0x0003800001347983 */ /* 0x000ee80000300800 */
[----:B------:R-:W3:Y:S04]  /*6e9d0*/  LDL.LU R53, [R1+0x384] ;  /* 0x0003840001357983 */ /* 0x000ee80000300800 */
[----:B0-----:R-:W3:Y:S04]  /*6e9e0*/  LDL.LU R54, [R1+0x388] ;  /* 0x0003880001367983 */ /* 0x001ee80000300800 */
[----:B------:R-:W3:Y:S01]  /*6e9f0*/  LDL.LU R55, [R1+0x38c] ;  /* 0x00038c0001377983 */ /* 0x000ee20000300800 */
[----:B--2---:R-:W-:-:S15]  /*6ea00*/  HMMA.16816.F32.BF16 R16, R44, R10, R16 ;  /* 0x0000000a2c10723c */ /* 0x004fde0000041810 */
[----:B------:R-:W-:-:S04]  /*6ea10*/  NOP ;  /* 0x0000000000007918 */ /* 0x000fc80000000000 */
[----:B------:R-:W-:Y:S04]  /*6ea20*/  STL.64 [R1+0x400], R16 ;  /* 0x0004001001007387 */ /* 0x000fe80000100a00 */
[----:B------:R0:W-:Y:S04]  /*6ea30*/  STL.64 [R1+0x408], R18 ;  /* 0x0004081201007387 */ /* 0x0001e80000100a00 */
[----:B0-----:R-:W3:Y:S04]  /*6ea40*/  LDL.LU.64 R18, [R1+0x3e40] ;  /* 0x003e400001127983 */ /* 0x001ee80000300a00 */
[----:B------:R-:W2:Y:S04]  /*6ea50*/  LDL.LU.64 R16, [R1+0x3e38] ;  /* 0x003e380001107983 */ /* 0x000ea80000300a00 */
[----:B------:R-:W-:Y:S04]  /*6ea60*/  STL.64 [R1+0x3de8], R10 ;  /* 0x003de80a01007387 */ /* 0x000fe80000100a00 */
[----:B------:R3:W-:Y:S01]  /*6ea70*/  STL.64 [R1+0x3de0], R8 ;  /* 0x003de00801007387 */ /* 0x0007e20000100a00 */
[C---:B----4-:R-:W-:Y:S08]  /*6ea80*/  HMMA.16816.F32.BF16 R4, R44.reuse, R22, R4 ;  /* 0x000000162c04723c */ /* 0x050ff00000041804 */
[----:B---3--:R-:W-:Y:S01]  /*6ea90*/  HMMA.16816.F32.BF16 R8, R44, R18, R52 ;  /* 0x000000122c08723c */ /* 0x008fe20000041834 */
[----:B------:R-:W-:Y:S04]  /*6eaa0*/  STL.64 [R1+0x3dc0], R18 ;  /* 0x003dc01201007387 */ /* 0x000fe80000100a00 */
[----:B--2---:R-:W-:-:S14]  /*6eab0*/  STL.64 [R1+0x3db8], R16 ;  /* 0x003db81001007387 */ /* 0x004fdc0000100a00 */
        /* <DEDUP_REMOVED lines=12> */
[----:B------:R-:W-:-:S15]  /*6eb80*/  STL.64 [R1+0x3df0], R30 ;  /* 0x003df01e01007387 */ /* 0x000fde0000100a00 */
[----:B------:R-:W-:Y:S02]  /*6eb90*/  NOP ;  /* 0x0000000000007918 */ /* 0x000fe40000000000 */
[----:B------:R-:W-:Y:S04]  /*6eba0*/  STL.64 [R1+0x3c0], R4 ;  /* 0x0003c00401007387 */ /* 0x000fe80000100a00 */
[----:B------:R0:W-:Y:S02]  /*6ebb0*/  STL.64 [R1+0x3c8], R6 ;  /* 0x0003c80601007387 */ /* 0x0001e40000100a00 */
[----:B0-----:R-:W-:Y:S02]  /*6ebc0*/  HMMA.16816.F32.BF16 R4, R44, R34, R40 ;  /* 0x000000222c04723c */ /* 0x001fe40000041828 */
[----:B------:R0:W-:-:S15]  /*6ebd0*/  STL.64 [R1+0x3df8], R34 ;  /* 0x003df82201007387 */ /* 0x0001de0000100a00 */
[----:B------:R-:W-:Y:S02]  /*6ebe0*/  NOP ;  /* 0x0000000000007918 */ /* 0x000fe40000000000 */
[----:B------:R-:W-:Y:S04]  /*6ebf0*/  STL.64 [R1+0x3b0], R4 ;  /* 0x0003b00401007387 */ /* 0x000fe80000100a00 */
[----:B------:R-:W-:Y:S04]  /*6ec00*/  STL.64 [R1+0x3b8], R6 ;  /* 0x0003b80601007387 */ /* 0x000fe80000100a00 */
[----:B------:R-:W2:Y:S04]  /*6ec10*/  LDL.LU R52, [R1+0x640] ;  /* 0x0006400001347983 */ /* 0x000ea80000300800 */
[----:B------:R-:W2:Y:S04]  /*6ec20*/  LDL.LU R53, [R1+0x644] ;  /* 0x0006440001357983 */ /* 0x000ea80000300800 */
[----:B------:R-:W3:Y:S04]  /*6ec30*/  LDL.LU R54, [R1+0x648] ;  /* 0x0006480001367983 */ /* 0x000ee80000300800 */
[----:B------:R-:W3:Y:S01]  /*6ec40*/  LDL.LU R55, [R1+0x64c] ;  /* 0x00064c0001377983 */ /* 0x000ee20000300800 */
[----:B------:R-:W1:Y:S03]  /*6ec50*/  S2R R29, SR_TID.X ;  /* 0x00000000001d7919 */ /* 0x000e660000002100 */
[----:B------:R-:W4:Y:S04]  /*6ec60*/  LDL.LU R40, [R1+0x330] ;  /* 0x0003300001287983 */ /* 0x000f280000300800 */
[----:B------:R-:W4:Y:S04]  /*6ec70*/  LDL.LU R41, [R1+0x334] ;  /* 0x0003340001297983 */ /* 0x000f280000300800 */
[----:B------:R-:W4:Y:S04]  /*6ec80*/  LDL.LU R42, [R1+0x338] ;  /* 0x00033800012a7983 */ /* 0x000f280000300800 */
[----:B------:R-:W4:Y:S01]  /*6ec90*/  LDL.LU R43, [R1+0x33c] ;  /* 0x00033c00012b7983 */ /* 0x000f220000300800 */
[C---:B-1----:R-:W-:Y:S01]  /*6eca0*/  LOP3.LUT R28, R29.reuse, 0x7, RZ, 0xc0, !PT ;  /* 0x000000071d1c7812 */ /* 0x042fe200078ec0ff */
[----:B------:R-:W-:-:S04]  /*6ecb0*/  IMAD.SHL.U32 R33, R29, 0x2, RZ ;  /* 0x000000021d217824 */ /* 0x000fc800078e00ff */
[----:B------:R-:W-:Y:S02]  /*6ecc0*/  IMAD R28, R28, 0x110, RZ ;  /* 0x000001101c1c7824 */ /* 0x000fe400078e02ff */
[----:B------:R-:W-:-:S03]  /*6ecd0*/  IMAD.SHL.U32 R29, R29, 0x80, RZ ;  /* 0x000000801d1d7824 */ /* 0x000fc600078e00ff */
[----:B------:R-:W-:-:S04]  /*6ece0*/  LOP3.LUT R57, R28, 0x10, R33, 0x78, !PT ;  /* 0x000000101c397812 */ /* 0x000fc800078e7821 */
[----:B------:R-:W-:Y:S01]  /*6ecf0*/  LOP3.LUT R57, R57, 0x800, R29, 0xf8, !PT ;  /* 0x0000080039397812 */ /* 0x000fe200078ef81d */
[----:B---3--:R-:W-:Y:S04]  /*6ed00*/  STL.64 [R1+0x3e08], R54 ;  /* 0x003e083601007387 */ /* 0x008fe80000100a00 */
[----:B--2---:R-:W-:Y:S04]  /*6ed10*/  STL.64 [R1+0x3e00], R52 ;  /* 0x003e003401007387 */ /* 0x004fe80000100a00 */
[----:B------:R-:W2:Y:S04]  /*6ed20*/  LDL.LU R28, [R1+0x650] ;  /* 0x00065000011c7983 */ /* 0x000ea80000300800 */
[----:B------:R-:W2:Y:S04]  /*6ed30*/  LDL.LU R29, [R1+0x654] ;  /* 0x00065400011d7983 */ /* 0x000ea80000300800 */
[----:B------:R-:W3:Y:S04]  /*6ed40*/  LDL.LU R30, [R1+0x658] ;  /* 0x00065800011e7983 */ /* 0x000ee80000300800 */
[----:B------:R-:W3:Y:S01]  /*6ed50*/  LDL.LU R31, [R1+0x65c] ;  /* 0x00065c00011f7983 */ /* 0x000ee20000300800 */
[----:B0-----:R-:W-:-:S02]  /*6ed60*/  IMAD.MOV.U32 R34, RZ, RZ, R3 ;  /* 0x000000ffff227224 */ /* 0x001fc400078e0003 */
[----:B------:R-:W-:Y:S01]  /*6ed70*/  IMAD.MOV.U32 R35, RZ, RZ, R2 ;  /* 0x000000ffff237224 */ /* 0x000fe200078e0002 */
[----:B------:R-:W-:Y:S01]  /*6ed80*/  LOP3.LUT R57, R57, 0x60, RZ, 0x3c, !PT ;  /* 0x0000006039397812 */ /* 0x000fe200078e3cff */
[----:B----4-:R-:W-:Y:S04]  /*6ed90*/  HMMA.16816.F32.BF16 R20, R44, R14, R40 ;  /* 0x0000000e2c14723c */ /* 0x010fe80000041828 */
        /* <DEDUP_REMOVED lines=10> */
[----:B------:R-:W4:Y:S04]  /*6ee40*/  LDL.LU R6, [R1+0x698] ;  /* 0x0006980001067983 */ /* 0x000f280000300800 */
[----:B------:R-:W4:Y:S04]  /*6ee50*/  LDL.LU R7, [R1+0x69c] ;  /* 0x00069c0001077983 */ /* 0x000f280000300800 */
[----:B------:R-:W4:Y:S04]  /*6ee60*/  LDL.64 R50, [R1+0x158] ;  /* 0x0001580001327983 */ /* 0x000f280000100a00 */
        /* <DEDUP_REMOVED lines=8> */
[----:B------:R-:W2:Y:S04]  /*6eef0*/  LDL.64 R10, [R1+0x118] ;  /* 0x00011800010a7983 */ /* 0x000ea80000100a00 */
[----:B------:R-:W2:Y:S04]  /*6ef00*/  LDL.64 R38, [R1+0x108] ;  /* 0x0001080001267983 */ /* 0x000ea80000100a00 */
[----:B------:R-:W2:Y:S04]  /*6ef10*/  LDL.64 R18, [R1+0xf8] ;  /* 0x0000f80001127983 */ /* 0x000ea80000100a00 */
[----:B------:R-:W2:Y:S04]  /*6ef20*/  LDL.LU R24, [R1+0x320] ;  /* 0x0003200001187983 */ /* 0x000ea80000300800 */
[----:B------:R-:W-:Y:S04]  /*6ef30*/  STL.64 [R1+0x9c0], R20 ;  /* 0x0009c01401007387 */ /* 0x000fe80000100a00 */
[----:B------:R1:W-:Y:S04]  /*6ef40*/  STL.64 [R1+0x9c8], R22 ;  /* 0x0009c81601007387 */ /* 0x0003e80000100a00 */
[----:B------:R-:W2:Y:S04]  /*6ef50*/  LDL.LU R25, [R1+0x324] ;  /* 0x0003240001197983 */ /* 0x000ea80000300800 */
[----:B------:R-:W2:Y:S01]  /*6ef60*/  LDL.LU R26, [R1+0x328] ;  /* 0x00032800011a7983 */ /* 0x000ea20000300800 */
[----:B------:R-:W-:-:S03]  /*6ef70*/  IMAD.MOV.U32 R27, RZ, RZ, R61 ;  /* 0x000000ffff1b7224 */ /* 0x000fc600078e003d */
[----:B------:R-:W2:Y:S04]  /*6ef80*/  LDL.LU R61, [R1+0x3e30] ;  /* 0x003e3000013d7983 */ /* 0x000ea80000300800 */
[----:B-1----:R-:W2:Y:S04]  /*6ef90*/  LDL.64 R22, [R1+0xe8] ;  /* 0x0000e80001167983 */ /* 0x002ea80000100a00 */
[----:B------:R-:W-:Y:S04]  /*6efa0*/  STL.64 [R1+0x3d90], R14 ;  /* 0x003d900e01007387 */ /* 0x000fe80000100a00 */
[----:B------:R1:W-:Y:S04]  /*6efb0*/  STL.64 [R1+0x3d88], R12 ;  /* 0x003d880c01007387 */ /* 0x0003e80000100a00 */
[----:B-1----:R-:W2:Y:S04]  /*6efc0*/  LDL.LU R12, [R1+0x620] ;  /* 0x00062000010c7983 */ /* 0x002ea80000300800 */
[----:B------:R-:W2:Y:S04]  /*6efd0*/  LDL.LU R13, [R1+0x624] ;  /* 0x00062400010d7983 */ /* 0x000ea80000300800 */
[----:B------:R-:W2:Y:S04]  /*6efe0*/  LDL.LU R14, [R1+0x628] ;  /* 0x00062800010e7983 */ /* 0x000ea80000300800 */
[----:B------:R-:W2:Y:S04]  /*6eff0*/  LDL.LU R15, [R1+0x62c] ;  /* 0x00062c00010f7983 */ /* 0x000ea80000300800 */
[----:B0-----:R-:W-:Y:S04]  /*6f000*/  STL.64 [R1+0x3d18], R42 ;  /* 0x003d182a01007387 */ /* 0x001fe80000100a00 */
[----:B------:R0:W-:Y:S04]  /*6f010*/  STL.64 [R1+0x3d10], R40 ;  /* 0x003d102801007387 */ /* 0x0001e80000100a00 */
[----:B0-----:R-:W2:Y:S04]  /*6f020*/  LDL.LU R40, [R1+0x630] ;  /* 0x0006300001287983 */ /* 0x001ea80000300800 */
[----:B------:R-:W2:Y:S04]  /*6f030*/  LDL.LU R41, [R1+0x634] ;  /* 0x0006340001297983 */ /* 0x000ea80000300800 */
[----:B------:R-:W2:Y:S01]  /*6f040*/  LDL.LU R42, [R1+0x638] ;  /* 0x00063800012a7983 */ /* 0x000ea20000300800 */
[----:B----4-:R-:W-:-:S15]  /*6f050*/  HMMA.16816.F32.BF16 R4, R44, R50, R4 ;  /* 0x000000322c04723c */ /* 0x010fde0000041804 */
[----:B------:R-:W-:-:S04]  /*6f060*/  NOP ;  /* 0x0000000000007918 */ /* 0x000fc80000000000 */
[----:B------:R0:W-:Y:S04]  /*6f070*/  STL.64 [R1+0x9b0], R4 ;  /* 0x0009b00401007387 */ /* 0x0001e80000100a00 */
[----:B------:R-:W-:Y:S01]  /*6f080*/  STL.64 [R1+0x9b8], R6 ;  /* 0x0009b80601007387 */ /* 0x000fe20000100a00 */
[----:B0-----:R-:W-:Y:S02]  /*6f090*/  IMAD.MOV.U32 R5, RZ, RZ, R50 ;  /* 0x000000ffff057224 */ /* 0x001fe400078e0032 */
[----:B------:R-:W-:Y:S02]  /*6f0a0*/  IMAD.MOV.U32 R4, RZ, RZ, R51 ;  /* 0x000000ffff047224 */ /* 0x000fe400078e0033 */
[----:B------:R-:W2:Y:S01]  /*6f0b0*/  LDL.LU.64 R50, [R1+0x3e28] ;  /* 0x003e280001327983 */ /* 0x000ea20000300a00 */
[C---:B---3--:R-:W-:Y:S08]  /*6f0c0*/  HMMA.16816.F32.BF16 R28, R44.reuse, R58, R28 ;  /* 0x0000003a2c1c723c */ /* 0x048ff0000004181c */
[----:B--2---:R-:W-:-:S15]  /*6f0d0*/  HMMA.16816.F32.BF16 R32, R44, R50, R32 ;  /* 0x000000322c20723c */ /* 0x004fde0000041820 */
[----:B------:R-:W-:-:S04]  /*6f0e0*/  NOP ;  /* 0x0000000000007918 */ /* 0x000fc80000000000 */
[----:B------:R-:W-:Y:S04]  /*6f0f0*/  STL.64 [R1+0x9a0], R32 ;  /* 0x0009a02001007387 */ /* 0x000fe80000100a00 */
[----:B------:R0:W-:Y:S04]  /*6f100*/  STL.64 [R1+0x9a8], R34 ;  /* 0x0009a82201007387 */ /* 0x0001e80000100a00 */
[----:B0-----:R-:W2:Y:S01]  /*6f110*/  LDL.LU.64 R34, [R1+0x3e20] ;  /* 0x003e200001227983 */ /* 0x001ea20000300a00 */
[----:B------:R-:W-:-:S03]  /*6f120*/  IMAD.MOV.U32 R43, RZ, RZ, R61 ;  /* 0x000000ffff2b7224 */ /* 0x000fc600078e003d */
[----:B------:R-:W-:Y:S04]  /*6f130*/  STL.64 [R1+0x720], R28 ;  /* 0x0007201c01007387 */ /* 0x000fe80000100a00 */
[----:B------:R0:W-:Y:S01]  /*6f140*/  STL [R1+0x728], R30 ;  /* 0x0007281e01007387 */ /* 0x0001e20000100800 */
[----:B------:R-:W-:-:S03]  /*6f150*/  IMAD.MOV.U32 R61, RZ, RZ, R31 ;  /* 0x000000ffff3d7224 */ /* 0x000fc600078e001f */
[----:B0-----:R-:W3:Y:S04]  /*6f160*/  LDL.LU.64 R30, [R1+0x3e18] ;  /* 0x003e1800011e7983 */ /* 0x001ee80000300a00 */
[----:B------:R-:W3:Y:S04]  /*6f170*/  LDL.LU.64 R28, [R1+0x3e10] ;  /* 0x003e1000011c7983 */ /* 0x000ee80000300a00 */
[----:B------:R-:W-:Y:S01]  /*6f180*/  STL [R1+0x3c10], R61 ;  /* 0x003c103d01007387 */ /* 0x000fe20000100800 */
[C---:B--2---:R-:W-:Y:S03]  /*6f190*/  HMMA.16816.F32.BF16 R32, R44.reuse, R34, R52 ;  /* 0x000000222c20723c */ /* 0x044fe60000041834 */
[----:B------:R-:W2:Y:S04]  /*6f1a0*/  LDL.LU.64 R54, [R1+0x3e08] ;  /* 0x003e080001367983 */ /* 0x000ea80000300a00 */
[----:B------:R-:W2:Y:S01]  /*6f1b0*/  LDL.LU.64 R52, [R1+0x3e00] ;  /* 0x003e000001347983 */ /* 0x000ea20000300a00 */
[----:B---3--:R-:W-:Y:S11]  /*6f1c0*/  HMMA.16816.F32.BF16 R28, R44, R10, R28 ;  /* 0x0000000a2c1c723c */ /* 0x008ff6000004181c */
[----:B------:R-:W-:Y:S04]  /*6f1d0*/  STL.64 [R1+0x710], R32 ;  /* 0x0007102001007387 */ /* 0x000fe80000100a00 */
[----:B------:R0:W-:Y:S01]  /*6f1e0*/  STL.64 [R1+0x718], R34 ;  /* 0x0007182201007387 */ /* 0x0001e20000100a00 */
[----:B------:R-:W-:-:S02]  /*6f1f0*/  IMAD.MOV.U32 R3, RZ, RZ, R10 ;  /* 0x000000ffff037224 */ /* 0x000fc400078e000a */
[----:B------:R-:W-:Y:S01]  /*6f200*/  IMAD.MOV.U32 R2, RZ, RZ, R11 ;  /* 0x000000ffff027224 */ /* 0x000fe200078e000b */
[----:B0-----:R-:W3:Y:S04]  /*6f210*/  LDL.LU.64 R34, [R1+0x3df8] ;  /* 0x003df80001227983 */ /* 0x001ee80000300a00 */
[----:B------:R-:W-:Y:S04]  /*6f220*/  STL.64 [R1+0x990], R28 ;  /* 0x0009901c01007387 */ /* 0x000fe80000100a00 */
[----:B------:R0:W-:Y:S04]  /*6f230*/  STL.64 [R1+0x998], R30 ;  /* 0x0009981e01007387 */ /* 0x0001e80000100a00 */
[----:B0-----:R-:W4:Y:S04]  /*6f240*/  LDL.LU.64 R30, [R1+0x3df0] ;  /* 0x003df000011e7983 */ /* 0x001f280000300a00 */
[----:B------:R-:W3:Y:S04]  /*6f250*/  LDL.LU.64 R10, [R1+0x3de8] ;  /* 0x003de800010a7983 */ /* 0x000ee80000300a00 */
[----:B------:R-:W3:Y:S01]  /*6f260*/  LDL.LU.64 R8, [R1+0x3de0] ;  /* 0x003de00001087983 */ /* 0x000ee20000300a00 */
        /* <DEDUP_REMOVED lines=22> */
[----:B------:R-:W-:Y:S01]  /*6f3d0*/  HMMA.16816.F32.BF16 R12, R44, R22, R12 ;  /* 0x000000162c0c723c */ /* 0x000fe2000004180c */
[----:B------:R-:W-:-:S15]  /*6f3e0*/  IMAD.MOV.U32 R49, RZ, RZ, R22 ;  /* 0x000000ffff317224 */ /* 0x000fde00078e0016 */
[----:B------:R-:W-:-:S03]  /*6f3f0*/  NOP ;  /* 0x0000000000007918 */ /* 0x000fc60000000000 */
[----:B------:R-:W-:Y:S04]  /*6f400*/  STL.64 [R1+0x620], R12 ;  /* 0x0006200c01007387 */ /* 0x000fe80000100a00 */
[----:B------:R2:W-:Y:S04]  /*6f410*/  STL.64 [R1+0x628], R14 ;  /* 0x0006280e01007387 */ /* 0x0005e80000100a00 */
[----:B------:R-:W3:Y:S04]  /*6f420*/  LDL.LU R20, [R1+0x560] ;  /* 0x0005600001147983 */ /* 0x000ee80000300800 */
[----:B------:R-:W3:Y:S01]  /*6f430*/  LDL.LU R21, [R1+0x564] ;  /* 0x0005640001157983 */ /* 0x000ee20000300800 */
[----:B------:R-:W-:-:S03]  /*6f440*/  IMAD.MOV.U32 R48, RZ, RZ, R23 ;  /* 0x000000ffff307224 */ /* 0x000fc600078e0017 */
[----:B------:R-:W3:Y:S04]  /*6f450*/  LDL.LU R22, [R1+0x568] ;  /* 0x0005680001167983 */ /* 0x000ee80000300800 */
[----:B------:R-:W4:Y:S01]  /*6f460*/  LDL.LU R23, [R1+0x56c] ;  /* 0x00056c0001177983 */ /* 0x000f220000300800 */
[----:B--2---:R-:W-:Y:S03]  /*6f470*/  HMMA.16816.F32.BF16 R12, R44, R54, R24 ;  /* 0x000000362c0c723c */ /* 0x004fe60000041818 */
[----:B------:R-:W2:-:S15]  /*6f480*/  LDL.LU R24, [R1+0x550] ;  /* 0x0005500001187983 */ /* 0x000e9e0000300800 */
[----:B------:R-:W-:Y:S01]  /*6f490*/  NOP ;  /* 0x0000000000007918 */ /* 0x000fe20000000000 */
[----:B------:R0:W-:Y:S04]  /*6f4a0*/  STL.64 [R1+0x3a0], R12 ;  /* 0x0003a00c01007387 */ /* 0x0001e80000100a00 */
        /* <DEDUP_REMOVED lines=10> */
[----:B-1----:R-:W2:Y:S04]  /*6f550*/  LDL.LU R14, [R1+0x548] ;  /* 0x00054800010e7983 */ /* 0x002ea80000300800 */
[----:B------:R-:W2:Y:S04]  /*6f560*/  LDL.LU R15, [R1+0x54c] ;  /* 0x00054c00010f7983 */ /* 0x000ea80000300800 */
[----:B------:R0:W-:Y:S02]  /*6f570*/  STL.64 [R1+0x3d20], R54 ;  /* 0x003d203601007387 */ /* 0x0001e40000100a00 */
[----:B0-----:R-:W-:-:S02]  /*6f580*/  IMAD.MOV.U32 R54, RZ, RZ, R5 ;  /* 0x000000ffff367224 */ /* 0x001fc400078e0005 */
[----:B------:R-:W-:Y:S02]  /*6f590*/  IMAD.MOV.U32 R55, RZ, RZ, R4 ;  /* 0x000000ffff377224 */ /* 0x000fe400078e0004 */
[----:B------:R-:W0:Y:S01]  /*6f5a0*/  LDSM.16.MT88.4 R4, [R57+UR5+0x5080] ;  /* 0x005080053904783b */ /* 0x000e220008004200 */
[C---:B---3--:R-:W-:Y:S03]  /*6f5b0*/  HMMA.16816.F32.BF16 R16, R36.reuse, R10, R16 ;  /* 0x0000000a2410723c */ /* 0x048fe60000041810 */
[----:B0-----:R-:W-:Y:S04]  /*6f5c0*/  STL.64 [R1+0x3c58], R6 ;  /* 0x003c580601007387 */ /* 0x001fe80000100a00 */
[----:B------:R0:W-:Y:S04]  /*6f5d0*/  STL.64 [R1+0x3c50], R4 ;  /* 0x003c500401007387 */ /* 0x0001e80000100a00 */
[----:B0-----:R-:W3:Y:S04]  /*6f5e0*/  LDL.LU R4, [R1+0x500] ;  /* 0x0005000001047983 */ /* 0x001ee80000300800 */
[----:B------:R-:W3:Y:S04]  /*6f5f0*/  LDL.LU R5, [R1+0x504] ;  /* 0x0005040001057983 */ /* 0x000ee80000300800 */
[----:B------:R-:W3:Y:S04]  /*6f600*/  LDL.LU R6, [R1+0x508] ;  /* 0x0005080001067983 */ /* 0x000ee80000300800 */
[----:B------:R-:W3:Y:S04]  /*6f610*/  LDL.LU R7, [R1+0x50c] ;  /* 0x00050c0001077983 */ /* 0x000ee80000300800 */
        /* <DEDUP_REMOVED lines=39> */
[----:B------:R-:W4:Y:S01]  /*6f890*/  LDL.LU.64 R12, [R1+0x3d88] ;  /* 0x003d8800010c7983 */ /* 0x000f220000300a00 */
[C---:B---3--:R-:W-:Y:S08]  /*6f8a0*/  HMMA.16816.F32.BF16 R20, R36.reuse, R30, R20 ;  /* 0x0000001e2414723c */ /* 0x048ff00000041814 */
[C---:B--2---:R-:W-:Y:S08]  /*6f8b0*/  HMMA.16816.F32.BF16 R16, R36.reuse, R34, R16 ;  /* 0x000000222410723c */ /* 0x044ff00000041810 */
[C---:B------:R-:W-:Y:S01]  /*6f8c0*/  HMMA.16816.F32.BF16 R4, R36.reuse, R54, R4 ;  /* 0x000000362404723c */ /* 0x040fe20000041804 */
[----:B------:R-:W-:Y:S04]  /*6f8d0*/  STL.64 [R1+0x3ce8], R26 ;  /* 0x003ce81a01007387 */ /* 0x000fe80000100a00 */
[----:B------:R-:W-:Y:S04]  /*6f8e0*/  STL.64 [R1+0x3ce0], R24 ;  /* 0x003ce01801007387 */ /* 0x000fe80000100a00 */
[----:B------:R-:W-:Y:S04]  /*6f8f0*/  STL.64 [R1+0x3cd8], R30 ;  /* 0x003cd81e01007387 */ /* 0x000fe80000100a00 */
[----:B------:R-:W-:Y:S04]  /*6f900*/  STL.64 [R1+0x330], R20 ;  /* 0x0003301401007387 */ /* 0x000fe80000100a00 */
[----:B------:R-:W-:Y:S04]  /*6f910*/  STL.64 [R1+0x338], R22 ;  /* 0x0003381601007387 */ /* 0x000fe80000100a00 */
[----:B------:R-:W-:Y:S04]  /*6f920*/  STL.64 [R1+0x3cd0], R34 ;  /* 0x003cd02201007387 */ /* 0x000fe80000100a00 */
[----:B------:R-:W-:Y:S04]  /*6f930*/  STL.64 [R1+0x320], R16 ;  /* 0x0003201001007387 */ /* 0x000fe80000100a00 */
[----:B------:R-:W-:Y:S01]  /*6f940*/  STL.64 [R1+0x328], R18 ;  /* 0x0003281201007387 */ /* 0x000fe20000100a00 */
[----:B----4-:R-:W-:Y:S03]  /*6f950*/  HMMA.16816.F32.BF16 R8, R36, R14, R8 ;  /* 0x0000000e2408723c */ /* 0x010fe60000041808 */
[----:B------:R-:W-:Y:S04]  /*6f960*/  STL.64 [R1+0x3d40], R14 ;  /* 0x003d400e01007387 */ /* 0x000fe80000100a00 */
[----:B------:R-:W-:-:S12]  /*6f970*/  STL.64 [R1+0x3d38], R12 ;  /* 0x003d380c01007387 */ /* 0x000fd80000100a00 */
[----:B------:R-:W-:Y:S04]  /*6f980*/  STL.64 [R1+0x5c0], R8 ;  /* 0x0005c00801007387 */ /* 0x000fe80000100a00 */
[----:B------:R0:W-:Y:S04]  /*6f990*/  STL.64 [R1+0x5c8], R10 ;  /* 0x0005c80a01007387 */ /* 0x0001e80000100a00 */
[----:B------:R-:W-:Y:S04]  /*6f9a0*/  STL.64 [R1+0x3d48], R50 ;  /* 0x003d483201007387 */ /* 0x000fe80000100a00 */
[----:B------:R-:W-:Y:S04]  /*6f9b0*/  STL.64 [R1+0x5b0], R4 ;  /* 0x0005b00401007387 */ /* 0x000fe80000100a00 */
[----:B------:R1:W-:Y:S01]  /*6f9c0*/  STL.64 [R1+0x5b8], R6 ;  /* 0x0005b80601007387 */ /* 0x0003e20000100a00 */
[C---:B0-----:R-:W-:Y:S08]  /*6f9d0*/  HMMA.16816.F32.BF16 R8, R36.reuse, R50, R44 ;  /* 0x000000322408723c */ /* 0x041ff0000004182c */
[----:B-1----:R-:W-:Y:S11]  /*6f9e0*/  HMMA.16816.F32.BF16 R4, R36, R58, R40 ;  /* 0x0000003a2404723c */ /* 0x002ff60000041828 */
[----:B------:R-:W-:Y:S04]  /*6f9f0*/  STL.64 [R1+0x5a0], R8 ;  /* 0x0005a00801007387 */ /* 0x000fe80000100a00 */
[----:B------:R-:W-:Y:S04]  /*6fa00*/  STL.64 [R1+0x5a8], R10 ;  /* 0x0005a80a01007387 */ /* 0x000fe80000100a00 */
[----:B------:R-:W-:Y:S04]  /*6fa10*/  STL.64 [R1+0x3d50], R58 ;  /* 0x003d503a01007387 */ /* 0x000fe80000100a00 */
[----:B------:R-:W2:Y:S04]  /*6fa20*/  LDL.LU R40, [R1+0x50] ;  /* 0x0000500001287983 */ /* 0x000ea80000300800 */
[----:B------:R-:W-:Y:S04]  /*6fa30*/  STL.64 [R1+0x8d0], R4 ;  /* 0x0008d00401007387 */ /* 0x000fe80000100a00 */
[----:B------:R-:W-:Y:S04]  /*6fa40*/  STL.64 [R1+0x8d8], R6 ;  /* 0x0008d80601007387 */ /* 0x000fe80000100a00 */
[----:B------:R-:W2:Y:S04]  /*6fa50*/  LDL.LU R41, [R1+0x54] ;  /* 0x0000540001297983 */ /* 0x000ea80000300800 */
[----:B------:R-:W3:Y:S04]  /*6fa60*/  LDL.LU R42, [R1+0x58] ;  /* 0x00005800012a7983 */ /* 0x000ee80000300800 */
[----:B------:R-:W3:Y:S01]  /*6fa70*/  LDL.LU R43, [R1+0x5c] ;  /* 0x00005c00012b7983 */ /* 0x000ee20000300800 */
[----:B------:R-:W-:-:S02]  /*6fa80*/  IMAD.MOV.U32 R54, RZ, RZ, R49 ;  /* 0x000000ffff367224 */ /* 0x000fc400078e0031 */
[----:B------:R-:W-:Y:S02]  /*6fa90*/  IMAD.MOV.U32 R55, RZ, RZ, R48 ;  /* 0x000000ffff377224 */ /* 0x000fe400078e0030 */
[----:B------:R-:W-:Y:S02]  /*6faa0*/  IMAD.MOV.U32 R14, RZ, RZ, R33 ;  /* 0x000000ffff0e7224 */ /* 0x000fe400078e0021 */
[----:B------:R-:W-:Y:S01]  /*6fab0*/  IMAD.MOV.U32 R15, RZ, RZ, R32 ;  /* 0x000000ffff0f7224 */ /* 0x000fe200078e0020 */
[----:B---3--:R-:W-:Y:S04]  /*6fac0*/  STL.64 [R1+0x3d60], R42 ;  /* 0x003d602a01007387 */ /* 0x008fe80000100a00 */
[----:B--2---:R0:W-:Y:S04]  /*6fad0*/  STL.64 [R1+0x3d58], R40 ;  /* 0x003d582801007387 */ /* 0x0041e80000100a00 */
[----:B------:R-:W-:Y:S04]  /*6fae0*/  STL.64 [R1+0x3d68], R54 ;  /* 0x003d683601007387 */ /* 0x000fe80000100a00 */
[----:B------:R-:W-:Y:S04]  /*6faf0*/  STL.64 [R1+0x3d70], R14 ;  /* 0x003d700e01007387 */ /* 0x000fe80000100a00 */
[----:B------:R-:W2:Y:S04]  /*6fb00*/  LDL.LU R48, [R1+0x4a0] ;  /* 0x0004a00001307983 */ /* 0x000ea80000300800 */
[----:B------:R-:W2:Y:S04]  /*6fb10*/  LDL.LU R49, [R1+0x4a4] ;  /* 0x0004a40001317983 */ /* 0x000ea80000300800 */
[----:B------:R-:W3:Y:S04]  /*6fb20*/  LDL.LU R50, [R1+0x4a8] ;  /* 0x0004a80001327983 */ /* 0x000ee80000300800 */
[----:B------:R-:W3:Y:S04]  /*6fb30*/  LDL.LU R51, [R1+0x4ac] ;  /* 0x0004ac0001337983 */ /* 0x000ee80000300800 */
[----:B---3--:R1:W-:Y:S04]  /*6fb40*/  STL.64 [R1+0x3d80], R50 ;  /* 0x003d803201007387 */ /* 0x0083e80000100a00 */
[----:B--2---:R-:W-:Y:S04]  /*6fb50*/  STL.64 [R1+0x3d78], R48 ;  /* 0x003d783001007387 */ /* 0x004fe80000100a00 */
        /* <DEDUP_REMOVED lines=8> */
[----:B-1----:R-:W3:Y:S04]  /*6fbe0*/  LDL.64 R50, [R1+0x128] ;  /* 0x0001280001327983 */ /* 0x002ee80000100a00 */
        /* <DEDUP_REMOVED lines=14> */
[----:B------:R-:W-:-:S02]  /*6fcd0*/  IMAD.MOV.U32 R54, RZ, RZ, R3 ;  /* 0x000000ffff367224 */ /* 0x000fc400078e0003 */
[----:B------:R-:W-:Y:S01]  /*6fce0*/  IMAD.MOV.U32 R55, RZ, RZ, R2 ;  /* 0x000000ffff377224 */ /* 0x000fe200078e0002 */
        /* <DEDUP_REMOVED lines=20> */
[C---:B---3--:R-:W-:Y:S08]  /*6fe30*/  HMMA.16816.F32.BF16 R4, R36.reuse, R50, R4 ;  /* 0x000000322404723c */ /* 0x048ff00000041804 */
[----:B----4-:R-:W-:Y:S01]  /*6fe40*/  HMMA.16816.F32.BF16 R52, R36, R54, R12 ;  /* 0x000000362434723c */ /* 0x010fe2000004180c */
[----:B------:R-:W-:-:S10]  /*6fe50*/  IMAD.MOV.U32 R3, RZ, RZ, R51 ;  /* 0x000000ffff037224 */ /* 0x000fd400078e0033 */
[----:B------:R0:W-:Y:S04]  /*6fe60*/  STL.64 [R1+0x580], R4 ;  /* 0x0005800401007387 */ /* 0x0001e80000100a00 */
[----:B------:R-:W-:Y:S01]  /*6fe70*/  STL.64 [R1+0x588], R6 ;  /* 0x0005880601007387 */ /* 0x000fe20000100a00 */
[----:B0-----:R-:W-:-:S03]  /*6fe80*/  IMAD.MOV.U32 R4, RZ, RZ, R50 ;  /* 0x000000ffff047224 */ /* 0x001fc600078e0032 */
[----:B------:R-:W3:Y:S04]  /*6fe90*/  LDL.LU.64 R50, [R1+0x3d80] ;  /* 0x003d800001327983 */ /* 0x000ee80000300a00 */
[----:B------:R-:W3:Y:S04]  /*6fea0*/  LDL.LU.64 R48, [R1+0x3d78] ;  /* 0x003d780001307983 */ /* 0x000ee80000300a00 */
[----:B------:R-:W3:Y:S04]  /*6feb0*/  LDL.LU.64 R14, [R1+0x3d70] ;  /* 0x003d7000010e7983 */ /* 0x000ee80000300a00 */
[----:B------:R-:W-:Y:S04]  /*6fec0*/  STL.64 [R1+0x570], R52 ;  /* 0x0005703401007387 */ /* 0x000fe80000100a00 */
[----:B------:R0:W-:Y:S04]  /*6fed0*/  STL.64 [R1+0x578], R54 ;  /* 0x0005783601007387 */ /* 0x0001e80000100a00 */
[----:B0-----:R-:W4:Y:S01]  /*6fee0*/  LDL.LU.64 R54, [R1+0x3d68] ;  /* 0x003d680001367983 */ /* 0x001f220000300a00 */
[----:B--2---:R-:W-:Y:S03]  /*6fef0*/  HMMA.16816.F32.BF16 R56, R36, R58, R40 ;  /* 0x0000003a2438723c */ /* 0x004fe60000041828 */
[----:B------:R-:W2:Y:S04]  /*6ff00*/  LDL.LU.64 R42, [R1+0x3d60] ;  /* 0x003d6000012a7983 */ /* 0x000ea80000300a00 */
[----:B------:R-:W2:-:S12]  /*6ff10*/  LDL.LU.64 R40, [R1+0x3d58] ;  /* 0x003d580001287983 */ /* 0x000e980000300a00 */
[----:B------:R-:W-:Y:S04]  /*6ff20*/  STL.64 [R1+0x560], R56 ;  /* 0x0005603801007387 */ /* 0x000fe80000100a00 */
[----:B------:R0:W-:Y:S04]  /*6ff30*/  STL.64 [R1+0x568], R58 ;  /* 0x0005683a01007387 */ /* 0x0001e80000100a00 */
[----:B0-----:R-:W2:Y:S01]  /*6ff40*/  LDL.LU.64 R58, [R1+0x3d50] ;  /* 0x003d5000013a7983 */ /* 0x001ea20000300a00 */
[C---:B---3--:R-:W-:Y:S03]  /*6ff50*/  HMMA.16816.F32.BF16 R12, R36.reuse, R14, R48 ;  /* 0x0000000e240c723c */ /* 0x048fe60000041830 */
[----:B------:R-:W3:Y:S05]  /*6ff60*/  LDL.LU.64 R50, [R1+0x3d48] ;  /* 0x003d480001327983 */ /* 0x000eea0000300a00 */
[C---:B----4-:R-:W-:Y:S11]  /*6ff70*/  HMMA.16816.F32.BF16 R52, R36.reuse, R54, R8 ;  /* 0x000000362434723c */ /* 0x050ff60000041808 */
[----:B------:R-:W-:Y:S04]  /*6ff80*/  STL.64 [R1+0x550], R12 ;  /* 0x0005500c01007387 */ /* 0x000fe80000100a00 */
[----:B------:R0:W-:Y:S04]  /*6ff90*/  STL.64 [R1+0x558], R14 ;  /* 0x0005580e01007387 */ /* 0x0001e80000100a00 */
[----:B0-----:R-:W4:Y:S04]  /*6ffa0*/  LDL.LU.64 R14, [R1+0x3d40] ;  /* 0x003d4000010e7983 */ /* 0x001f280000300a00 */
[----:B------:R-:W2:Y:S04]  /*6ffb0*/  LDL.LU.64 R12, [R1+0x3d38] ;  /* 0x003d3800010c7983 */ /* 0x000ea80000300a00 */
        /* <DEDUP_REMOVED lines=10> */
[----:B0-----:R-:W3:Y:S04]  /*70060*/  LDL.LU.64 R38, [R1+0x158] ;  /* 0x0001580001267983 */ /* 0x001ee80000300a00 */
        /* <DEDUP_REMOVED lines=12> */
[----:B------:R-:W-:Y:S01]  /*70130*/  STL [R1+0x3c60], R8 ;  /* 0x003c600801007387 */ /* 0x000fe20000100800 */
        /* <DEDUP_REMOVED lines=19> */
[----:B----4-:R-:W-:Y:S01]  /*70270*/  STL [R1+0x3c80], R20 ;  /* 0x003c801401007387 */ /* 0x010fe20000100800 */
[----:B--2---:R-:W-:-:S15]  /*70280*/  HMMA.16816.F32.BF16 R28, R40, R26, R28 ;  /* 0x0000001a281c723c */ /* 0x004fde000004181c */
[----:B------:R-:W-:-:S04]  /*70290*/  NOP ;  /* 0x0000000000007918 */ /* 0x000fc80000000000 */
        /* <DEDUP_REMOVED lines=13> */
[----:B------:R-:W2:Y:S01]  /*70370*/  LDL.LU R31, [R1+0x2cc] ;  /* 0x0002cc00011f7983 */ /* 0x000ea20000300800 */
[----:B---3--:R-:W-:Y:S01]  /*70380*/  HMMA.16816.F32.BF16 R16, R40, R14, R16 ;  /* 0x0000000e2810723c */ /* 0x008fe20000041810 */
[----:B------:R-:W-:-:S02]  /*70390*/  IMAD.MOV.U32 R2, RZ, RZ, R39 ;  /* 0x000000ffff027224 */ /* 0x000fc400078e0027 */
[----:B------:R-:W-:-:S05]  /*703a0*/  IMAD.MOV.U32 R60, RZ, RZ, R38 ;  /* 0x000000ffff3c7224 */ /* 0x000fca00078e0026 */
[----:B--2---:R-:W-:Y:S01]  /*703b0*/  HMMA.16816.F32.BF16 R28, R40, R34, R28 ;  /* 0x00000022281c723c */ /* 0x004fe2000004181c */
[----:B------:R-:W-:-:S15]  /*703c0*/  STL.64 [R1+0x3ca0], R34 ;  /* 0x003ca02201007387 */ /* 0x000fde0000100a00 */
[----:B------:R-:W-:-:S03]  /*703d0*/  NOP ;  /* 0x0000000000007918 */ /* 0x000fc60000000000 */
        /* <DEDUP_REMOVED lines=8> */
[----:B------:R0:W-:Y:S04]  /*70460*/  STL.64 [R1+0x968], R14 ;  /* 0x0009680e01007387 */ /* 0x0001e80000100a00 */
[----:B------:R-:W-:Y:S04]  /*70470*/  STL [R1+0x3c18], R2 ;  /* 0x003c180201007387 */ /* 0x000fe80000100800 */
[----:B------:R-:W-:Y:S01]  /*70480*/  STL [R1+0x3c14], R60 ;  /* 0x003c143c01007387 */ /* 0x000fe20000100800 */
[----:B0-----:R-:W-:Y:S03]  /*70490*/  HMMA.16816.F32.BF16 R12, R40, R50, R44 ;  /* 0x00000032280c723c */ /* 0x001fe6000004182c */
[----:B------:R-:W2:Y:S01]  /*704a0*/  LDL.LU R44, [R1] ;  /* 0x00000000012c7983 */ /* 0x000ea20000300800 */
[----:B------:R-:W-:-:S02]  /*704b0*/  IMAD.MOV.U32 R46, RZ, RZ, R24 ;  /* 0x000000ffff2e7224 */ /* 0x000fc400078e0018 */
[----:B------:R-:W-:Y:S02]  /*704c0*/  IMAD.MOV.U32 R47, RZ, RZ, R21 ;  /* 0x000000ffff2f7224 */ /* 0x000fe400078e0015 */
[----:B------:R-:W-:Y:S02]  /*704d0*/  IMAD.MOV.U32 R45, RZ, RZ, R25 ;  /* 0x000000ffff2d7224 */ /* 0x000fe400078e0019 */
[----:B------:R-:W-:-:S09]  /*704e0*/  IMAD.MOV.U32 R61, RZ, RZ, R51 ;  /* 0x000000ffff3d7224 */ /* 0x000fd200078e0033 */
[----:B------:R-:W-:Y:S04]  /*704f0*/  STL.64 [R1+0x950], R12 ;  /* 0x0009500c01007387 */ /* 0x000fe80000100a00 */
[----:B------:R-:W-:Y:S04]  /*70500*/  STL.64 [R1+0x958], R14 ;  /* 0x0009580e01007387 */ /* 0x000fe80000100a00 */
[----:B------:R-:W3:Y:S04]  /*70510*/  LDL.LU R48, [R1+0x280] ;  /* 0x0002800001307983 */ /* 0x000ee80000300800 */
[----:B------:R-:W3:Y:S04]  /*70520*/  LDL.LU R49, [R1+0x284] ;  /* 0x0002840001317983 */ /* 0x000ee80000300800 */
[----:B------:R-:W3:Y:S04]  /*70530*/  LDL.LU R50, [R1+0x288] ;  /* 0x0002880001327983 */ /* 0x000ee80000300800 */
[----:B------:R-:W3:Y:S04]  /*70540*/  LDL.LU R51, [R1+0x28c] ;  /* 0x00028c0001337983 */ /* 0x000ee80000300800 */
[----:B------:R-:W-:Y:S04]  /*70550*/  STL.64 [R1+0x3cc8], R46 ;  /* 0x003cc82e01007387 */ /* 0x000fe80000100a00 */
[----:B--2---:R0:W-:Y:S04]  /*70560*/  STL.64 [R1+0x3cc0], R44 ;  /* 0x003cc02c01007387 */ /* 0x0041e80000100a00 */
        /* <DEDUP_REMOVED lines=12> */
[----:B------:R-:W4:Y:S04]  /*70630*/  LDL.LU.64 R38, [R1+0x118] ;  /* 0x0001180001267983 */ /* 0x000f280000300a00 */
[----:B------:R-:W4:Y:S04]  /*70640*/  LDL.LU R32, [R1+0x250] ;  /* 0x0002500001207983 */ /* 0x000f280000300800 */
[----:B------:R-:W4:Y:S04]  /*70650*/  LDL.LU R33, [R1+0x254] ;  /* 0x0002540001217983 */ /* 0x000f280000300800 */
[----:B------:R-:W4:Y:S04]  /*70660*/  LDL.LU R34, [R1+0x258] ;  /* 0x0002580001227983 */ /* 0x000f280000300800 */
[----:B------:R-:W4:Y:S04]  /*70670*/  LDL.LU R35, [R1+0x25c] ;  /* 0x00025c0001237983 */ /* 0x000f280000300800 */
[----:B------:R-:W4:Y:S04]  /*70680*/  LDL.LU.64 R30, [R1+0x108] ;  /* 0x00010800011e7983 */ /* 0x000f280000300a00 */
[----:B------:R-:W4:Y:S01]  /*70690*/  LDL.LU R24, [R1+0x240] ;  /* 0x0002400001187983 */ /* 0x000f220000300800 */
[----:B---3--:R-:W-:Y:S01]  /*706a0*/  HMMA.16816.F32.BF16 R48, R40, R58, R48 ;  /* 0x0000003a2830723c */ /* 0x008fe20000041830 */
[----:B------:R-:W-:-:S02]  /*706b0*/  IMAD.MOV.U32 R14, RZ, RZ, R4 ;  /* 0x000000ffff0e7224 */ /* 0x000fc400078e0004 */
[----:B------:R-:W-:Y:S01]  /*706c0*/  IMAD.MOV.U32 R15, RZ, RZ, R3 ;  /* 0x000000ffff0f7224 */ /* 0x000fe200078e0003 */
[----:B------:R-:W3:Y:S04]  /*706d0*/  LDL.LU R25, [R1+0x244] ;  /* 0x0002440001197983 */ /* 0x000ee80000300800 */
[----:B------:R-:W3:Y:S04]  /*706e0*/  LDL.LU R26, [R1+0x248] ;  /* 0x00024800011a7983 */ /* 0x000ee80000300800 */
[----:B------:R-:W3:Y:S04]  /*706f0*/  LDL.LU R27, [R1+0x24c] ;  /* 0x00024c00011b7983 */ /* 0x000ee80000300800 */
[----:B------:R-:W3:Y:S04]  /*70700*/  LDL.LU.64 R22, [R1+0xf8] ;  /* 0x0000f80001167983 */ /* 0x000ee80000300a00 */
[----:B------:R-:W3:Y:S04]  /*70710*/  LDL.LU.64 R10, [R1+0xe8] ;  /* 0x0000e800010a7983 */ /* 0x000ee80000300a00 */
[----:B------:R-:W3:Y:S04]  /*70720*/  LDL.LU R4, [R1+0x40] ;  /* 0x0000400001047983 */ /* 0x000ee80000300800 */
[----:B------:R-:W3:Y:S04]  /*70730*/  LDL.LU R5, [R1+0x44] ;  /* 0x0000440001057983 */ /* 0x000ee80000300800 */
[----:B------:R-:W3:Y:S04]  /*70740*/  LDL.LU R6, [R1+0x48] ;  /* 0x0000480001067983 */ /* 0x000ee80000300800 */
[----:B------:R-:W3:Y:S04]  /*70750*/  LDL.LU R7, [R1+0x4c] ;  /* 0x00004c0001077983 */ /* 0x000ee80000300800 */
[----:B------:R-:W-:Y:S01]  /*70760*/  STL [R1+0x3c1c], R61 ;  /* 0x003c1c3d01007387 */ /* 0x000fe20000100800 */
[----:B------:R-:W-:-:S03]  /*70770*/  IMAD.MOV.U32 R2, RZ, RZ, R58 ;  /* 0x000000ffff027224 */ /* 0x000fc600078e003a */
[----:B------:R0:W-:Y:S04]  /*70780*/  STL.64 [R1+0x940], R48 ;  /* 0x0009403001007387 */ /* 0x0001e80000100a00 */
[----:B------:R1:W-:Y:S01]  /*70790*/  STL.64 [R1+0x948], R50 ;  /* 0x0009483201007387 */ /* 0x0003e20000100a00 */
[----:B------:R-:W-:-:S03]  /*707a0*/  IMAD.MOV.U32 R60, RZ, RZ, R59 ;  /* 0x000000ffff3c7224 */ /* 0x000fc600078e003b */
        /* <DEDUP_REMOVED lines=8> */
[----:B------:R-:W-:Y:S04]  /*70830*/  STL [R1+0x3c24], R2 ;  /* 0x003c240201007387 */ /* 0x000fe80000100800 */
[----:B------:R-:W-:Y:S01]  /*70840*/  STL [R1+0x3c20], R60 ;  /* 0x003c203c01007387 */ /* 0x000fe20000100800 */
[C---:B--2---:R-:W-:Y:S08]  /*70850*/  HMMA.16816.F32.BF16 R12, R40.reuse, R14, R44 ;  /* 0x0000000e280c723c */ /* 0x044ff0000004182c */
[C---:B----4-:R-:W-:Y:S01]  /*70860*/  HMMA.16816.F32.BF16 R52, R40.reuse, R38, R52 ;  /* 0x000000262834723c */ /* 0x050fe20000041834 */
[----:B------:R-:W2:Y:S04]  /*70870*/  LDL.LU.64 R46, [R1+0x3cc8] ;  /* 0x003cc800012e7983 */ /* 0x000ea80000300a00 */
[----:B------:R-:W2:Y:S06]  /*70880*/  LDL.LU.64 R44, [R1+0x3cc0] ;  /* 0x003cc000012c7983 */ /* 0x000eac0000300a00 */
[----:B------:R-:W-:Y:S04]  /*70890*/  STL.64 [R1+0x930], R12 ;  /* 0x0009300c01007387 */ /* 0x000fe80000100a00 */
[----:B------:R0:W-:Y:S04]  /*708a0*/  STL.64 [R1+0x938], R14 ;  /* 0x0009380e01007387 */ /* 0x0001e80000100a00 */
[----:B0-----:R-:W4:Y:S04]  /*708b0*/  LDL.LU.64 R14, [R1+0x3cb8] ;  /* 0x003cb800010e7983 */ /* 0x001f280000300a00 */
[----:B------:R-:W2:Y:S04]  /*708c0*/  LDL.LU.64 R12, [R1+0x3cb0] ;  /* 0x003cb000010c7983 */ /* 0x000ea80000300a00 */
[----:B------:R-:W-:Y:S04]  /*708d0*/  STL.64 [R1+0x920], R52 ;  /* 0x0009203401007387 */ /* 0x000fe80000100a00 */
[----:B------:R0:W-:Y:S04]  /*708e0*/  STL.64 [R1+0x928], R54 ;  /* 0x0009283601007387 */ /* 0x0001e80000100a00 */
[----:B0-----:R-:W2:Y:S01]  /*708f0*/  LDL.LU.64 R54, [R1+0x3ca8] ;  /* 0x003ca80001367983 */ /* 0x001ea20000300a00 */
[C---:B------:R-:W-:Y:S08]  /*70900*/  HMMA.16816.F32.BF16 R32, R40.reuse, R30, R32 ;  /* 0x0000001e2820723c */ /* 0x040ff00000041820 */
[C---:B---3--:R-:W-:Y:S08]  /*70910*/  HMMA.16816.F32.BF16 R24, R40.reuse, R22, R24 ;  /* 0x000000162818723c */ /* 0x048ff00000041818 */
[----:B------:R-:W-:Y:S01]  /*70920*/  HMMA.16816.F32.BF16 R16, R40, R10, R16 ;  /* 0x0000000a2810723c */ /* 0x000fe20000041810 */
[----:B------:R-:W-:-:S02]  /*70930*/  IMAD.MOV.U32 R53, RZ, RZ, R38 ;  /* 0x000000ffff357224 */ /* 0x000fc400078e0026 */
[----:B------:R-:W-:Y:S02]  /*70940*/  IMAD.MOV.U32 R60, RZ, RZ, R30 ;  /* 0x000000ffff3c7224 */ /* 0x000fe400078e001e */
[----:B------:R-:W-:Y:S01]  /*70950*/  IMAD.MOV.U32 R61, RZ, RZ, R31 ;  /* 0x000000ffff3d7224 */ /* 0x000fe200078e001f */
[----:B------:R0:W-:Y:S01]  /*70960*/  STL [R1+0x3c28], R53 ;  /* 0x003c283501007387 */ /* 0x0001e20000100800 */
[----:B------:R-:W-:Y:S02]  /*70970*/  IMAD.MOV.U32 R52, RZ, RZ, R39 ;  /* 0x000000ffff347224 */ /* 0x000fe400078e0027 */
[----:B------:R-:W-:Y:S02]  /*70980*/  IMAD.MOV.U32 R39, RZ, RZ, R0 ;  /* 0x000000ffff277224 */ /* 0x000fe400078e0000 */
[----:B------:R-:W-:Y:S02]  /*70990*/  IMAD.MOV.U32 R3, RZ, RZ, R22 ;  /* 0x000000ffff037224 */ /* 0x000fe400078e0016 */
[----:B------:R-:W-:Y:S01]  /*709a0*/  IMAD.MOV.U32 R0, RZ, RZ, R23 ;  /* 0x000000ffff007224 */ /* 0x000fe200078e0017 */
[----:B------:R-:W-:Y:S04]  /*709b0*/  STL.64 [R1+0x910], R32 ;  /* 0x0009102001007387 */ /* 0x000fe80000100a00 */
[----:B------:R1:W-:Y:S01]  /*709c0*/  STL.64 [R1+0x918], R34 ;  /* 0x0009182201007387 */ /* 0x0003e20000100a00 */
[----:B0-----:R-:W-:-:S02]  /*709d0*/  IMAD.MOV.U32 R53, RZ, RZ, R10 ;  /* 0x000000ffff357224 */ /* 0x001fc400078e000a */
[----:B------:R-:W-:Y:S01]  /*709e0*/  IMAD.MOV.U32 R2, RZ, RZ, R11 ;  /* 0x000000ffff027224 */ /* 0x000fe200078e000b */
[----:B-1----:R-:W3:Y:S04]  /*709f0*/  LDL.LU.64 R34, [R1+0x3ca0] ;  /* 0x003ca00001227983 */ /* 0x002ee80000300a00 */
[----:B------:R-:W3:Y:S04]  /*70a00*/  LDL.LU.64 R30, [R1+0x3c98] ;  /* 0x003c9800011e7983 */ /* 0x000ee80000300a00 */
[----:B------:R-:W-:Y:S04]  /*70a10*/  STL.64 [R1+0x900], R24 ;  /* 0x0009001801007387 */ /* 0x000fe80000100a00 */
[----:B------:R0:W-:Y:S04]  /*70a20*/  STL.64 [R1+0x908], R26 ;  /* 0x0009081a01007387 */ /* 0x0001e80000100a00 */
[----:B0-----:R-:W3:Y:S04]  /*70a30*/  LDL.LU.64 R26, [R1+0x3c90] ;  /* 0x003c9000011a7983 */ /* 0x001ee80000300a00 */
[----:B------:R-:W3:Y:S04]  /*70a40*/  LDL.LU.64 R22, [R1+0x3c88] ;  /* 0x003c880001167983 */ /* 0x000ee80000300a00 */
[----:B------:R-:W3:Y:S04]  /*70a50*/  LDL.LU R20, [R1+0x3c80] ;  /* 0x003c800001147983 */ /* 0x000ee80000300800 */
[----:B------:R-:W-:Y:S04]  /*70a60*/  STL.64 [R1+0x8f0], R16 ;  /* 0x0008f01001007387 */ /* 0x000fe80000100a00 */
[----:B------:R0:W-:Y:S04]  /*70a70*/  STL.64 [R1+0x8f8], R18 ;  /* 0x0008f81201007387 */ /* 0x0001e80000100a00 */
[----:B0-----:R-:W3:Y:S04]  /*70a80*/  LDL.LU.64 R18, [R1+0x3c78] ;  /* 0x003c780001127983 */ /* 0x001ee80000300a00 */
[----:B------:R-:W3:Y:S04]  /*70a90*/  LDL.LU.64 R16, [R1+0x3c70] ;  /* 0x003c700001107983 */ /* 0x000ee80000300a00 */
[----:B------:R-:W3:Y:S04]  /*70aa0*/  LDL.LU.64 R10, [R1+0x3c68] ;  /* 0x003c6800010a7983 */ /* 0x000ee80000300a00 */
[----:B------:R-:W3:Y:S01]  /*70ab0*/  LDL.LU R8, [R1+0x3c60] ;  /* 0x003c600001087983 */ /* 0x000ee20000300800 */
[----:B--2---:R-:W-:Y:S03]  /*70ac0*/  HMMA.16816.F32.BF16 R40, R40, R54, R4 ;  /* 0x000000362828723c */ /* 0x004fe60000041804 */
[----:B------:R-:W3:Y:S04]  /*70ad0*/  LDL.LU.64 R6, [R1+0x3c58] ;  /* 0x003c580001067983 */ /* 0x000ee80000300a00 */
[----:B------:R-:W3:-:S12]  /*70ae0*/  LDL.LU.64 R4, [R1+0x3c50] ;  /* 0x003c500001047983 */ /* 0x000ed80000300a00 */
[----:B------:R-:W-:Y:S04]  /*70af0*/  STL.64 [R1+0x8c0], R40 ;  /* 0x0008c02801007387 */ /* 0x000fe80000100a00 */
[----:B------:R-:W-:Y:S04]  /*70b00*/  STL.64 [R1+0x8c8], R42 ;  /* 0x0008c82a01007387 */ /* 0x000fe80000100a00 */
[----:B------:R-:W-:Y:S01]  /*70b10*/  STL.64 [R1+0x3b98], R54 ;  /* 0x003b983601007387 */ /* 0x000fe20000100a00 */
[----:B------:R-:W-:Y:S02]  /*70b20*/  IMAD.MOV.U32 R38, RZ, RZ, R9 ;  /* 0x000000ffff267224 */ /* 0x000fe400078e0009 */
[----:B------:R-:W0:Y:S01]  /*70b30*/  S2R R9, SR_TID.X ;  /* 0x0000000000097919 */ /* 0x000e220000002100 */
[C---:B---3--:R-:W-:Y:S08]  /*70b40*/  HMMA.16816.F32.BF16 R48, R4.reuse, R10, R48 ;  /* 0x0000000a0430723c */ /* 0x048ff00000041830 */
[----:B------:R-:W-:Y:S11]  /*70b50*/  HMMA.16816.F32.BF16 R56, R4, R18, R56 ;  /* 0x000000120438723c */ /* 0x000ff60000041838 */
[----:B------:R-:W-:Y:S04]  /*70b60*/  STL.64 [R1+0x8b0], R48 ;  /* 0x0008b03001007387 */ /* 0x000fe80000100a00 */
[----:B------:R1:W-:Y:S04]  /*70b70*/  STL.64 [R1+0x8b8], R50 ;  /* 0x0008b83201007387 */ /* 0x0003e80000100a00 */
[----:B-1----:R-:W2:Y:S04]  /*70b80*/  LDL.LU.64 R50, [R1+0x3c48] ;  /* 0x003c480001327983 */ /* 0x002ea80000300a00 */
[----:B------:R-:W2:Y:S04]  /*70b90*/  LDL.LU.64 R48, [R1+0x3c40] ;  /* 0x003c400001307983 */ /* 0x000ea80000300a00 */
[----:B------:R-:W-:Y:S04]  /*70ba0*/  STL.64 [R1+0x8a0], R56 ;  /* 0x0008a03801007387 */ /* 0x000fe80000100a00 */
[----:B------:R1:W-:Y:S04]  /*70bb0*/  STL.64 [R1+0x8a8], R58 ;  /* 0x0008a83a01007387 */ /* 0x0003e80000100a00 */
[----:B-1----:R-:W3:Y:S04]  /*70bc0*/  LDL.LU.64 R58, [R1+0x3c38] ;  /* 0x003c3800013a7983 */ /* 0x002ee80000300a00 */
[----:B------:R-:W3:Y:S01]  /*70bd0*/  LDL.LU.64 R56, [R1+0x3c30] ;  /* 0x003c300001387983 */ /* 0x000ee20000300a00 */
[----:B------:R-:W-:-:S02]  /*70be0*/  IMAD.MOV.U32 R41, RZ, RZ, R17 ;  /* 0x000000ffff297224 */ /* 0x000fc400078e0011 */
[----:B------:R-:W1:Y:S01]  /*70bf0*/  S2R R17, SR_TID.X ;  /* 0x0000000000117919 */ /* 0x000e620000002100 */
[----:B0-----:R-:W-:Y:S01]  /*70c00*/  LOP3.LUT R9, R9, 0x7, RZ, 0xc0, !PT ;  /* 0x0000000709097812 */ /* 0x001fe200078ec0ff */
[----:B------:R-:W-:Y:S02]  /*70c10*/  IMAD.MOV.U32 R43, RZ, RZ, R8 ;  /* 0x000000ffff2b7224 */ /* 0x000fe400078e0008 */
[----:B------:R-:W-:Y:S02]  /*70c20*/  IMAD.MOV.U32 R40, RZ, RZ, R20 ;  /* 0x000000ffff287224 */ /* 0x000fe400078e0014 */
[----:B------:R-:W-:Y:S02]  /*70c30*/  IMAD R9, R9, 0x110, RZ ;  /* 0x0000011009097824 */ /* 0x000fe400078e02ff */
[----:B------:R-:W-:Y:S01]  /*70c40*/  IMAD.MOV.U32 R42, RZ, RZ, R16 ;  /* 0x000000ffff2a7224 */ /* 0x000fe200078e0010 */
[C---:B------:R-:W-:Y:S08]  /*70c50*/  HMMA.16816.F32.BF16 R24, R4.reuse, R26, R44 ;  /* 0x0000001a0418723c */ /* 0x040ff0000004182c */
[----:B------:R-:W-:Y:S01]  /*70c60*/  HMMA.16816.F32.BF16 R20, R4, R22, R40 ;  /* 0x000000160414723c */ /* 0x000fe20000041828 */
[----:B-1----:R-:W-:-:S02]  /*70c70*/  IMAD.SHL.U32 R8, R17, 0x2, RZ ;  /* 0x0000000211087824 */ /* 0x002fc400078e00ff */
[----:B------:R-:W-:-:S03]  /*70c80*/  IMAD.SHL.U32 R17, R17, 0x80, RZ ;  /* 0x0000008011117824 */ /* 0x000fc600078e00ff */
[----:B------:R-:W-:-:S04]  /*70c90*/  LOP3.LUT R55, R9, 0x10, R8, 0x78, !PT ;  /* 0x0000001009377812 */ /* 0x000fc800078e7808 */
[----:B------:R-:W-:Y:S02]  /*70ca0*/  LOP3.LUT R55, R55, 0x800, R17, 0xf8, !PT ;  /* 0x0000080037377812 */ /* 0x000fe400078ef811 */
[----:B------:R-:W-:-:S03]  /*70cb0*/  LOP3.LUT R47, R9, 0x30, R8, 0x78, !PT ;  /* 0x00000030092f7812 */ /* 0x000fc600078e7808 */
[----:B------:R-:W0:Y:S04]  /*70cc0*/  LDSM.16.MT88.4 R8, [R55+UR5+0x6000] ;  /* 0x006000053708783b */ /* 0x000e280008004200 */
[----:B------:R-:W-:Y:S04]  /*70cd0*/  STL.64 [R1+0x890], R20 ;  /* 0x0008901401007387 */ /* 0x000fe80000100a00 */
[----:B------:R3:W-:Y:S04]  /*70ce0*/  STL.64 [R1+0x898], R22 ;  /* 0x0008981601007387 */ /* 0x0007e80000100a00 */
[----:B------:R-:W-:Y:S04]  /*70cf0*/  STL.64 [R1+0x880], R24 ;  /* 0x0008801801007387 */ /* 0x000fe80000100a00 */
[----:B------:R-:W-:Y:S01]  /*70d00*/  STL.64 [R1+0x888], R26 ;  /* 0x0008881a01007387 */ /* 0x000fe20000100a00 */
[----:B------:R-:W-:Y:S01]  /*70d10*/  LOP3.LUT R47, R47, 0x40, RZ, 0x3c, !PT ;  /* 0x000000402f2f7812 */ /* 0x000fe200078e3cff */
[----:B------:R-:W-:-:S02]  /*70d20*/  IMAD.MOV.U32 R36, RZ, RZ, R13 ;  /* 0x000000ffff247224 */ /* 0x000fc400078e000d */
[----:B------:R-:W-:Y:S02]  /*70d30*/  IMAD.MOV.U32 R37, RZ, RZ, R12 ;  /* 0x000000ffff257224 */ /* 0x000fe400078e000c */
[----:B------:R-:W-:Y:S04]  /*70d40*/  LDSM.16.M88.4 R24, [R47+UR5+0xd080] ;  /* 0x00d080052f18783b */ /* 0x000fe80008000200 */
[----:B------:R-:W-:Y:S01]  /*70d50*/  LDSM.16.M88.4 R40, [R47+UR5+0xf080] ;  /* 0x00f080052f28783b */ /* 0x000fe20008000200 */
[C---:B--2---:R-:W-:Y:S03]  /*70d60*/  HMMA.16816.F32.BF16 R16, R4.reuse, R34, R48 ;  /* 0x000000220410723c */ /* 0x044fe60000041830 */
[----:B------:R-:W-:Y:S04]  /*70d70*/  LDSM.16.M88.4 R32, [R47+UR5+0xe080] ;  /* 0x00e080052f20783b */ /* 0x000fe80008000200 */
[----:B------:R-:W-:Y:S01]  /*70d80*/  LDSM.16.MT88.4 R48, [R55+UR5+0x6080] ;  /* 0x006080053730783b */ /* 0x000fe20008004200 */
[----:B---3--:R-:W-:Y:S03]  /*70d90*/  HMMA.16816.F32.BF16 R20, R4, R30, R56 ;  /* 0x0000001e0414723c */ /* 0x008fe60000041838 */
[----:B------:R-:W-:Y:S04]  /*70da0*/  LDSM.16.M88.4 R56, [R47+UR5+0xb080] ;  /* 0x00b080052f38783b */ /* 0x000fe80008000200 */
[----:B------:R-:W-:-:S12]  /*70db0*/  LDSM.16.M88.4 R28, [R47+UR5+0xd880] ;  /* 0x00d880052f1c783b */ /* 0x000fd80008000200 */
[----:B------:R-:W-:Y:S04]  /*70dc0*/  STL.64 [R1+0x870], R20 ;  /* 0x0008701401007387 */ /* 0x000fe80000100a00 */
[----:B------:R-:W-:Y:S04]  /*70dd0*/  STL.64 [R1+0x878], R22 ;  /* 0x0008781601007387 */ /* 0x000fe80000100a00 */
[----:B------:R-:W-:Y:S04]  /*70de0*/  STL.64 [R1+0x70], R16 ;  /* 0x0000701001007387 */ /* 0x000fe80000100a00 */
[----:B------:R-:W-:Y:S04]  /*70df0*/  STL.64 [R1+0x78], R18 ;  /* 0x0000781201007387 */ /* 0x000fe80000100a00 */
[----:B0-----:R-:W-:Y:S04]  /*70e00*/  STL.64 [R1+0x3ba8], R10 ;  /* 0x003ba80a01007387 */ /* 0x001fe80000100a00 */
[----:B------:R-:W-:Y:S04]  /*70e10*/  STL.64 [R1+0x3ba0], R8 ;  /* 0x003ba00801007387 */ /* 0x000fe80000100a00 */
[----:B------:R-:W0:Y:S04]  /*70e20*/  LDSM.16.M88.4 R8, [R47+UR5+0x8080] ;  /* 0x008080052f08783b */ /* 0x000e280008000200 */
[----:B------:R-:W1:Y:S04]  /*70e30*/  LDSM.16.M88.4 R20, [R47+UR5+0x8880] ;  /* 0x008880052f14783b */ /* 0x000e680008000200 */
[----:B------:R-:W2:Y:S04]  /*70e40*/  LDSM.16.M88.4 R16, [R47+UR5+0x9080] ;  /* 0x009080052f10783b */ /* 0x000ea80008000200 */
[----:B0-----:R-:W-:Y:S04]  /*70e50*/  STL.64 [R1+0x50], R8 ;  /* 0x0000500801007387 */ /* 0x001fe80000100a00 */
[----:B------:R-:W-:Y:S04]  /*70e60*/  STL.64 [R1+0x58], R10 ;  /* 0x0000580a01007387 */ /* 0x000fe80000100a00 */
[----:B------:R-:W0:Y:S04]  /*70e70*/  LDSM.16.M88.4 R8, [R47+UR5+0x9880] ;  /* 0x009880052f08783b */ /* 0x000e280008000200 */
[----:B-1----:R-:W-:Y:S04]  /*70e80*/  STL.64 [R1+0x40], R20 ;  /* 0x0000401401007387 */ /* 0x002fe80000100a00 */
[----:B------:R-:W-:Y:S04]  /*70e90*/  STL.64 [R1+0x48], R22 ;  /* 0x0000481601007387 */ /* 0x000fe80000100a00 */
[----:B------:R-:W1:Y:S04]  /*70ea0*/  LDSM.16.M88.4 R20, [R47+UR5+0xa080] ;  /* 0x00a080052f14783b */ /* 0x000e680008000200 */
[----:B--2---:R-:W-:Y:S04]  /*70eb0*/  STL.64 [R1+0x30], R16 ;  /* 0x0000301001007387 */ /* 0x004fe80000100a00 */
[----:B------:R-:W-:Y:S04]  /*70ec0*/  STL.64 [R1+0x38], R18 ;  /* 0x0000381201007387 */ /* 0x000fe80000100a00 */
[----:B------:R-:W2:Y:S04]  /*70ed0*/  LDSM.16.M88.4 R16, [R47+UR5+0xa880] ;  /* 0x00a880052f10783b */ /* 0x000ea80008000200 */
[----:B0-----:R-:W-:Y:S04]  /*70ee0*/  STL.64 [R1+0x20], R8 ;  /* 0x0000200801007387 */ /* 0x001fe80000100a00 */
[----:B------:R4:W-:Y:S04]  /*70ef0*/  STL.64 [R1+0x28], R10 ;  /* 0x0000280a01007387 */ /* 0x0009e80000100a00 */
[----:B-1----:R-:W-:Y:S04]  /*70f00*/  STL.64 [R1+0x10], R20 ;  /* 0x0000101401007387 */ /* 0x002fe80000100a00 */
[----:B------:R-:W-:Y:S04]  /*70f10*/  STL.64 [R1+0x18], R22 ;  /* 0x0000181601007387 */ /* 0x000fe80000100a00 */
[----:B------:R-:W-:Y:S04]  /*70f20*/  LDSM.16.M88.4 R20, [R47+UR5+0xc880] ;  /* 0x00c880052f14783b */ /* 0x000fe80008000200 */
[----:B--2---:R-:W-:Y:S04]  /*70f30*/  STL.64 [R1], R16 ;  /* 0x0000001001007387 */ /* 0x004fe80000100a00 */
[----:B------:R-:W-:Y:S04]  /*70f40*/  STL.64 [R1+0x8], R18 ;  /* 0x0000081201007387 */ /* 0x000fe80000100a00 */
[----:B------:R-:W-:Y:S01]  /*70f50*/  LDSM.16.M88.4 R16, [R47+UR5+0xc080] ;  /* 0x00c080052f10783b */ /* 0x000fe20008000200 */
[----:B----4-:R-:W-:Y:S03]  /*70f60*/  HMMA.16816.F32.BF16 R8, R4, R14, R36 ;  /* 0x0000000e0408723c */ /* 0x010fe60000041824 */
[----:B------:R-:W0:Y:S04]  /*70f70*/  LDSM.16.M88.4 R12, [R47+UR5+0xb880] ;  /* 0x00b880052f0c783b */ /* 0x000e280008000200 */
[----:B------:R-:W1:Y:S04]  /*70f80*/  LDSM.16.M88.4 R36, [R47+UR5+0xe880] ;  /* 0x00e880052f24783b */ /* 0x000e680008000200 */
[----:B------:R-:W2:Y:S04]  /*70f90*/  LDSM.16.M88.4 R44, [R47+UR5+0xf880] ;  /* 0x00f880052f2c783b */ /* 0x000ea80008000200 */
[----:B------:R-:W-:Y:S04]  /*70fa0*/  STL [R1+0x3594], R58 ;  /* 0x0035943a01007387 */ /* 0x000fe80000100800 */
[----:B------:R-:W-:Y:S04]  /*70fb0*/  STL.64 [R1+0x60], R8 ;  /* 0x0000600801007387 */ /* 0x000fe80000100a00 */
[----:B------:R3:W-:Y:S04]  /*70fc0*/  STL.64 [R1+0x68], R10 ;  /* 0x0000680a01007387 */ /* 0x0007e80000100a00 */
[----:B------:R-:W-:Y:S04]  /*70fd0*/  STL [R1+0x3590], R59 ;  /* 0x0035903b01007387 */ /* 0x000fe80000100800 */
[----:B------:R-:W-:Y:S04]  /*70fe0*/  STL.64 [R1+0x3b40], R56 ;  /* 0x003b403801007387 */ /* 0x000fe80000100a00 */
[----:B0-----:R-:W-:Y:S04]  /*70ff0*/  STL [R1+0x3584], R14 ;  /* 0x0035840e01007387 */ /* 0x001fe80000100800 */
        /* <DEDUP_REMOVED lines=17> */
[----:B-1----:R-:W-:Y:S04]  /*71110*/  STL [R1+0x3570], R38 ;  /* 0x0035702601007387 */ /* 0x002fe80000100800 */
[----:B------:R-:W-:Y:S04]  /*71120*/  STL [R1+0x3548], R39 ;  /* 0x0035482701007387 */ /* 0x000fe80000100800 */
[----:B------:R-:W-:Y:S04]  /*71130*/  STL.64 [R1+0x3b68], R36 ;  /* 0x003b682401007387 */ /* 0x000fe80000100a00 */
[----:B------:R0:W-:Y:S04]  /*71140*/  STL [R1+0x3544], R42 ;  /* 0x0035442a01007387 */ /* 0x0001e80000100800 */
[----:B------:R1:W-:Y:S04]  /*71150*/  STL [R1+0x3540], R43 ;  /* 0x0035402b01007387 */ /* 0x0003e80000100800 */
[----:B------:R-:W-:Y:S04]  /*71160*/  STL.64 [R1+0x3b18], R40 ;  /* 0x003b182801007387 */ /* 0x000fe80000100a00 */
[----:B--2---:R2:W-:Y:S04]  /*71170*/  STL [R1+0x352c], R46 ;  /* 0x00352c2e01007387 */ /* 0x0045e80000100800 */
[----:B------:R4:W-:Y:S04]  /*71180*/  STL [R1+0x3528], R47 ;  /* 0x0035282f01007387 */ /* 0x0009e80000100800 */
[----:B------:R-:W-:Y:S01]  /*71190*/  STL.64 [R1+0x3be8], R44 ;  /* 0x003be82c01007387 */ /* 0x000fe20000100a00 */
[----:B---3--:R-:W-:-:S02]  /*711a0*/  IMAD.MOV.U32 R10, RZ, RZ, R60 ;  /* 0x000000ffff0a7224 */ /* 0x008fc400078e003c */
[----:B------:R-:W-:Y:S02]  /*711b0*/  IMAD.MOV.U32 R11, RZ, RZ, R61 ;  /* 0x000000ffff0b7224 */ /* 0x000fe400078e003d */
[----:B0-----:R-:W-:Y:S02]  /*711c0*/  IMAD.MOV.U32 R42, RZ, RZ, R53 ;  /* 0x000000ffff2a7224 */ /* 0x001fe400078e0035 */
[----:B-1----:R-:W-:Y:S01]  /*711d0*/  IMAD.MOV.U32 R43, RZ, RZ, R2 ;  /* 0x000000ffff2b7224 */ /* 0x002fe200078e0002 */
[----:B------:R-:W3:Y:S04]  /*711e0*/  LDL.LU R53, [R1+0x3c28] ;  /* 0x003c280001357983 */ /* 0x000ee80000300800 */
[----:B------:R-:W2:Y:S04]  /*711f0*/  LDL.LU R2, [R1+0x3c24] ;  /* 0x003c240001027983 */ /* 0x000ea80000300800 */
[----:B------:R0:W-:Y:S04]  /*71200*/  STL.64 [R1+0x3bf0], R42 ;  /* 0x003bf02a01007387 */ /* 0x0001e80000100a00 */
[----:B------:R-:W3:Y:S04]  /*71210*/  LDL.LU R60, [R1+0x3c20] ;  /* 0x003c2000013c7983 */ /* 0x000ee80000300800 */
[----:B------:R-:W4:Y:S04]  /*71220*/  LDL.LU R61, [R1+0x3c1c] ;  /* 0x003c1c00013d7983 */ /* 0x000f280000300800 */
[----:B------:R1:W-:Y:S04]  /*71230*/  STL.64 [R1+0x3bf8], R10 ;  /* 0x003bf80a01007387 */ /* 0x0003e80000100a00 */
[----:B------:R-:W4:Y:S04]  /*71240*/  LDL.LU R26, [R1+0x128] ;  /* 0x00012800011a7983 */ /* 0x000f280000300800 */
[----:B------:R-:W4:Y:S01]  /*71250*/  LDL.LU R27, [R1+0x12c] ;  /* 0x00012c00011b7983 */ /* 0x000f220000300800 */
[----:B--2---:R-:W-:-:S02]  /*71260*/  IMAD.MOV.U32 R58, RZ, RZ, R2 ;  /* 0x000000ffff3a7224 */ /* 0x004fc400078e0002 */
[----:B---3--:R-:W-:Y:S01]  /*71270*/  IMAD.MOV.U32 R59, RZ, RZ, R60 ;  /* 0x000000ffff3b7224 */ /* 0x008fe200078e003c */
[----:B----4-:R2:W-:Y:S04]  /*71280*/  STL.64 [R1+0x3c00], R26 ;  /* 0x003c001a01007387 */ /* 0x0105e80000100a00 */
[----:B------:R-:W1:Y:S04]  /*71290*/  LDL.LU R2, [R1+0x3c18] ;  /* 0x003c180001027983 */ /* 0x000e680000300800 */
[----:B------:R-:W3:Y:S04]  /*712a0*/  LDL.LU R60, [R1+0x3c14] ;  /* 0x003c1400013c7983 */ /* 0x000ee80000300800 */
[----:B------:R-:W4:Y:S01]  /*712b0*/  LDL.LU R46, [R1+0x148] ;  /* 0x00014800012e7983 */ /* 0x000f220000300800 */
[----:B------:R-:W-:-:S03]  /*712c0*/  IMAD.MOV.U32 R47, RZ, RZ, R61 ;  /* 0x000000ffff2f7224 */ /* 0x000fc600078e003d */
[----:B------:R-:W2:Y:S04]  /*712d0*/  LDL.LU R61, [R1+0x3c10] ;  /* 0x003c1000013d7983 */ /* 0x000ea80000300800 */
[----:B------:R-:W4:Y:S04]  /*712e0*/  LDL.LU R40, [R1+0xb20] ;  /* 0x000b200001287983 */ /* 0x000f280000300800 */
[----:B------:R-:W4:Y:S04]  /*712f0*/  LDL.LU R41, [R1+0xb24] ;  /* 0x000b240001297983 */ /* 0x000f280000300800 */
[----:B0-----:R-:W4:Y:S04]  /*71300*/  LDL.LU R42, [R1+0xb28] ;  /* 0x000b2800012a7983 */ /* 0x001f280000300800 */
[----:B------:R-:W4:Y:S01]  /*71310*/  LDL.LU R43, [R1+0xb2c] ;  /* 0x000b2c00012b7983 */ /* 0x000f220000300800 */
[----:B-1----:R-:W-:-:S02]  /*71320*/  IMAD.MOV.U32 R11, RZ, RZ, R2 ;  /* 0x000000ffff0b7224 */ /* 0x002fc400078e0002 */
[----:B---3--:R-:W-:Y:S02]  /*71330*/  IMAD.MOV.U32 R10, RZ, RZ, R60 ;  /* 0x000000ffff0a7224 */ /* 0x008fe400078e003c */
[----:B------:R-:W3:Y:S04]  /*71340*/  LDL.LU R60, [R1+0x3c0c] ;  /* 0x003c0c00013c7983 */ /* 0x000ee80000300800 */
[----:B------:R-:W3:Y:S04]  /*71350*/  LDL.LU R2, [R1+0x3c08] ;  /* 0x003c080001027983 */ /* 0x000ee80000300800 */
[----:B------:R-:W3:Y:S04]  /*71360*/  LDL.LU R24, [R1+0xb30] ;  /* 0x000b300001187983 */ /* 0x000ee80000300800 */
[----:B------:R-:W3:Y:S04]  /*71370*/  LDL.LU R25, [R1+0xb34] ;  /* 0x000b340001197983 */ /* 0x000ee80000300800 */
[----:B--2---:R-:W3:Y:S04]  /*71380*/  LDL.LU R26, [R1+0xb38] ;  /* 0x000b3800011a7983 */ /* 0x004ee80000300800 */
[----:B------:R-:W3:Y:S04]  /*71390*/  LDL.LU R27, [R1+0xb3c] ;  /* 0x000b3c00011b7983 */ /* 0x000ee80000300800 */
        /* <DEDUP_REMOVED lines=32> */
[C---:B---3--:R-:W-:Y:S03]  /*715a0*/  HMMA.16816.F32.BF16 R8, R4.reuse, R10, R24 ;  /* 0x0000000a0408723c */ /* 0x048fe60000041818 */
[----:B------:R-:W3:Y:S05]  /*715b0*/  LDL.LU.64 R26, [R1+0x3c00] ;  /* 0x003c0000011a7983 */ /* 0x000eea0000300a00 */
[C---:B----4-:R-:W-:Y:S08]  /*715c0*/  HMMA.16816.F32.BF16 R44, R4.reuse, R46, R40 ;  /* 0x0000002e042c723c */ /* 0x050ff00000041828 */
[C---:B--2---:R-:W-:Y:S03]  /*715d0*/  HMMA.16816.F32.BF16 R56, R4.reuse, R58, R32 ;  /* 0x0000003a0438723c */ /* 0x044fe60000041820 */
[----:B------:R-:W-:Y:S04]  /*715e0*/  STL.64 [R1+0xd0], R8 ;  /* 0x0000d00801007387 */ /* 0x000fe80000100a00 */
[----:B------:R0:W-:Y:S04]  /*715f0*/  STL.64 [R1+0xd8], R10 ;  /* 0x0000d80a01007387 */ /* 0x0001e80000100a00 */
[----:B0-----:R-:W2:Y:S04]  /*71600*/  LDL.LU.64 R10, [R1+0x3bf8] ;  /* 0x003bf800010a7983 */ /* 0x001ea80000300a00 */
[----:B------:R-:W4:Y:S04]  /*71610*/  LDL.LU.64 R42, [R1+0x3bf0] ;  /* 0x003bf000012a7983 */ /* 0x000f280000300a00 */
[----:B------:R0:W-:Y:S04]  /*71620*/  STL.64 [R1+0xc0], R44 ;  /* 0x0000c02c01007387 */ /* 0x0001e80000100a00 */
[----:B------:R-:W-:Y:S04]  /*71630*/  STL.64 [R1+0xc8], R46 ;  /* 0x0000c82e01007387 */ /* 0x000fe80000100a00 */
[----:B0-----:R-:W4:Y:S04]  /*71640*/  LDL.LU.64 R44, [R1+0x3be8] ;  /* 0x003be800012c7983 */ /* 0x001f280000300a00 */
[----:B------:R-:W4:Y:S04]  /*71650*/  LDL.LU.64 R32, [R1+0x3be0] ;  /* 0x003be00001207983 */ /* 0x000f280000300a00 */
[----:B------:R0:W-:Y:S04]  /*71660*/  STL.64 [R1+0xb0], R56 ;  /* 0x0000b03801007387 */ /* 0x0001e80000100a00 */
[----:B------:R1:W-:Y:S04]  /*71670*/  STL.64 [R1+0xb8], R58 ;  /* 0x0000b83a01007387 */ /* 0x0003e80000100a00 */
[----:B0-----:R-:W4:Y:S04]  /*71680*/  LDL.LU R56, [R1+0x820] ;  /* 0x0008200001387983 */ /* 0x001f280000300800 */
[----:B------:R-:W4:Y:S04]  /*71690*/  LDL.LU R57, [R1+0x824] ;  /* 0x0008240001397983 */ /* 0x000f280000300800 */
[----:B-1----:R-:W4:Y:S04]  /*716a0*/  LDL.LU R58, [R1+0x828] ;  /* 0x00082800013a7983 */ /* 0x002f280000300800 */
[----:B------:R-:W4:Y:S01]  /*716b0*/  LDL.LU R59, [R1+0x82c] ;  /* 0x00082c00013b7983 */ /* 0x000f220000300800 */
[C---:B---3--:R-:W-:Y:S03]  /*716c0*/  HMMA.16816.F32.BF16 R24, R4.reuse, R26, R20 ;  /* 0x0000001a0418723c */ /* 0x048fe60000041814 */
[----:B------:R-:W3:Y:S05]  /*716d0*/  LDL.LU.64 R20, [R1+0x3bd8] ;  /* 0x003bd80001147983 */ /* 0x000eea0000300a00 */
[----:B------:R-:W-:Y:S11]  /*716e0*/  HMMA.16816.F32.BF16 R16, R4, R18, R28 ;  /* 0x000000120410723c */ /* 0x000ff6000004181c */
[----:B------:R-:W-:-:S02]  /*716f0*/  IMAD.MOV.U32 R22, RZ, RZ, R24 ;  /* 0x000000ffff167224 */ /* 0x000fc400078e0018 */
[----:B------:R-:W-:Y:S01]  /*71700*/  IMAD.MOV.U32 R23, RZ, RZ, R25 ;  /* 0x000000ffff177224 */ /* 0x000fe200078e0019 */
[----:B------:R0:W-:Y:S04]  /*71710*/  STL [R1+0xa8], R26 ;  /* 0x0000a81a01007387 */ /* 0x0001e80000100800 */
[----:B------:R-:W4:Y:S01]  /*71720*/  LDL.LU.64 R24, [R1+0x3bd0] ;  /* 0x003bd00001187983 */ /* 0x000f220000300a00 */
[----:B--2---:R-:W-:Y:S01]  /*71730*/  HMMA.16816.F32.BF16 R8, R4, R10, R12 ;  /* 0x0000000a0408723c */ /* 0x004fe2000004180c */
[----:B0-----:R-:W-:Y:S02]  /*71740*/  IMAD.MOV.U32 R26, RZ, RZ, R27 ;  /* 0x000000ffff1a7224 */ /* 0x001fe400078e001b */
[----:B------:R0:W-:Y:S02]  /*71750*/  STL.64 [R1+0x3b28], R22 ;  /* 0x003b281601007387 */ /* 0x0001e40000100a00 */
[----:B0-----:R-:W-:-:S02]  /*71760*/  IMAD.MOV.U32 R22, RZ, RZ, R3 ;  /* 0x000000ffff167224 */ /* 0x001fc400078e0003 */
[----:B------:R-:W-:Y:S02]  /*71770*/  IMAD.MOV.U32 R23, RZ, RZ, R0 ;  /* 0x000000ffff177224 */ /* 0x000fe400078e0000 */
[----:B------:R-:W-:Y:S01]  /*71780*/  IMAD.MOV.U32 R0, RZ, RZ, R19 ;  /* 0x000000ffff007224 */ /* 0x000fe200078e0013 */
[----:B---3--:R-:W-:Y:S04]  /*71790*/  STL.64 [R1+0x3b20], R20 ;  /* 0x003b201401007387 */ /* 0x008fe80000100a00 */
[----:B------:R-:W2:Y:S04]  /*717a0*/  LDL.LU R3, [R1+0x3bc8] ;  /* 0x003bc80001037983 */ /* 0x000ea80000300800 */
[----:B------:R0:W-:Y:S04]  /*717b0*/  STL [R1+0x3628], R26 ;  /* 0x0036281a01007387 */ /* 0x0001e80000100800 */
[----:B------:R-:W3:Y:S04]  /*717c0*/  LDL.LU.64 R28, [R1+0x3bc0] ;  /* 0x003bc000011c7983 */ /* 0x000ee80000300a00 */
[----:B------:R1:W-:Y:S04]  /*717d0*/  STL.64 [R1+0x90], R16 ;  /* 0x0000901001007387 */ /* 0x0003e80000100a00 */
[----:B------:R-:W-:Y:S01]  /*717e0*/  STL [R1+0x98], R18 ;  /* 0x0000981201007387 */ /* 0x000fe20000100800 */
[----:B0-----:R-:W-:-:S03]  /*717f0*/  IMAD.MOV.U32 R26, RZ, RZ, R11 ;  /* 0x000000ffff1a7224 */ /* 0x001fc600078e000b */
[----:B-1----:R-:W2:Y:S04]  /*71800*/  LDL.LU.64 R16, [R1+0x3bb8] ;  /* 0x003bb80001107983 */ /* 0x002ea80000300a00 */
[----:B------:R-:W-:Y:S04]  /*71810*/  STL [R1+0x3870], R0 ;  /* 0x0038700001007387 */ /* 0x000fe80000100800 */
[----:B------:R-:W2:Y:S04]  /*71820*/  LDL.LU.64 R12, [R1+0x3bb0] ;  /* 0x003bb000010c7983 */ /* 0x000ea80000300a00 */
[----:B------:R-:W-:Y:S04]  /*71830*/  STL.64 [R1+0x80], R8 ;  /* 0x0000800801007387 */ /* 0x000fe80000100a00 */
[----:B------:R0:W-:Y:S01]  /*71840*/  STL [R1+0x88], R10 ;  /* 0x0000880a01007387 */ /* 0x0001e20000100800 */
[----:B------:R-:W-:Y:S03]  /*71850*/  HMMA.16816.F32.BF16 R20, R4, R22, R52 ;  /* 0x000000160414723c */ /* 0x000fe60000041834 */
[----:B0-----:R-:W2:Y:S04]  /*71860*/  LDL.LU.64 R10, [R1+0x3ba8] ;  /* 0x003ba800010a7983 */ /* 0x001ea80000300a00 */
[----:B------:R-:W2:Y:S04]  /*71870*/  LDL.LU.64 R8, [R1+0x3ba0] ;  /* 0x003ba00001087983 */ /* 0x000ea80000300a00 */
[----:B------:R-:W2:Y:S08]  /*71880*/  LDL.LU.64 R54, [R1+0x3b98] ;  /* 0x003b980001367983 */ /* 0x000eb00000300a00 */
[----:B------:R-:W-:Y:S01]  /*71890*/  IMAD.MOV.U32 R30, RZ, RZ, R22 ;  /* 0x000000ffff1e7224 */ /* 0x000fe200078e0016 */
[----:B------:R4:W-:Y:S01]  /*718a0*/  STL.64 [R1+0x530], R20 ;  /* 0x0005301401007387 */ /* 0x0009e20000100a00 */
[----:B------:R-:W-:-:S02]  /*718b0*/  IMAD.MOV.U32 R31, RZ, RZ, R23 ;  /* 0x000000ffff1f7224 */ /* 0x000fc400078e0017 */
[----:B----4-:R-:W-:Y:S03]  /*718c0*/  HMMA.16816.F32.BF16 R20, R4, R42, R48 ;  /* 0x0000002a0414723c */ /* 0x010fe60000041830 */
[----:B------:R-:W-:-:S15]  /*718d0*/  STL.64 [R1+0x3b38], R30 ;  /* 0x003b381e01007387 */ /* 0x000fde0000100a00 */
[----:B------:R-:W-:Y:S01]  /*718e0*/  NOP ;  /* 0x0000000000007918 */ /* 0x000fe20000000000 */
[----:B------:R-:W-:Y:S01]  /*718f0*/  IMAD.MOV.U32 R27, RZ, RZ, R20 ;  /* 0x000000ffff1b7224 */ /* 0x000fe200078e0014 */
[----:B---3--:R-:W-:Y:S04]  /*71900*/  STL.64 [R1+0x3b30], R28 ;  /* 0x003b301c01007387 */ /* 0x008fe80000100a00 */
[----:B------:R0:W-:Y:S04]  /*71910*/  STL [R1+0x524], R21 ;  /* 0x0005241501007387 */ /* 0x0001e80000100800 */
[----:B------:R-:W-:Y:S04]  /*71920*/  STL.64 [R1+0x528], R22 ;  /* 0x0005281601007387 */ /* 0x000fe80000100a00 */
[----:B------:R-:W-:Y:S04]  /*71930*/  STL.64 [R1+0x3b50], R26 ;  /* 0x003b501a01007387 */ /* 0x000fe80000100a00 */
[----:B------:R-:W-:Y:S04]  /*71940*/  STL.64 [R1+0x3b48], R24 ;  /* 0x003b481801007387 */ /* 0x000fe80000100a00 */
[----:B------:R-:W3:Y:S04]  /*71950*/  LDL.LU R20, [R1+0x800] ;  /* 0x0008000001147983 */ /* 0x000ee80000300800 */
[----:B0-----:R-:W3:Y:S04]  /*71960*/  LDL.LU R21, [R1+0x804] ;  /* 0x0008040001157983 */ /* 0x001ee80000300800 */
[----:B------:R-:W3:Y:S01]  /*71970*/  LDL.64 R40, [R1+0x40] ;  /* 0x0000400001287983 */ /* 0x000ee20000100a00 */
[----:B--2---:R-:W-:-:S15]  /*71980*/  HMMA.16816.F32.BF16 R52, R4, R54, R36 ;  /* 0x000000360434723c */ /* 0x004fde0000041824 */
[----:B------:R-:W-:-:S04]  /*71990*/  NOP ;  /* 0x0000000000007918 */ /* 0x000fc80000000000 */
[----:B------:R-:W-:Y:S04]  /*719a0*/  STL.64 [R1+0x35c8], R54 ;  /* 0x0035c83601007387 */ /* 0x000fe80000100a00 */
[----:B------:R0:W-:Y:S04]  /*719b0*/  STL.64 [R1+0x35c0], R52 ;  /* 0x0035c03401007387 */ /* 0x0001e80000100a00 */
[----:B0-----:R-:W2:Y:S02]  /*719c0*/  LDL.LU.64 R52, [R1+0x50] ;  /* 0x0000500001347983 */ /* 0x001ea40000300a00 */
[----:B--2---:R-:W-:-:S15]  /*719d0*/  HMMA.16816.F32.BF16 R4, R8, R52, R56 ;  /* 0x000000340804723c */ /* 0x004fde0000041838 */
[----:B------:R-:W-:-:S04]  /*719e0*/  NOP ;  /* 0x0000000000007918 */ /* 0x000fc80000000000 */
[----:B------:R-:W-:Y:S04]  /*719f0*/  STL [R1+0x514], R5 ;  /* 0x0005140501007387 */ /* 0x000fe80000100800 */
[----:B------:R-:W2:Y:S04]  /*71a00*/  LDL.LU R56, [R1+0x7c0] ;  /* 0x0007c00001387983 */ /* 0x000ea80000300800 */
[----:B------:R-:W2:Y:S04]  /*71a10*/  LDL.LU R57, [R1+0x7c4] ;  /* 0x0007c40001397983 */ /* 0x000ea80000300800 */
[----:B------:R-:W4:Y:S04]  /*71a20*/  LDL.LU R58, [R1+0x7c8] ;  /* 0x0007c800013a7983 */ /* 0x000f280000300800 */
[----:B------:R-:W4:Y:S04]  /*71a30*/  LDL.LU R59, [R1+0x7cc] ;  /* 0x0007cc00013b7983 */ /* 0x000f280000300800 */
[----:B----4-:R-:W-:Y:S04]  /*71a40*/  STL.64 [R1+0x3b60], R58 ;  /* 0x003b603a01007387 */ /* 0x010fe80000100a00 */
[----:B--2---:R0:W-:Y:S04]  /*71a50*/  STL.64 [R1+0x3b58], R56 ;  /* 0x003b583801007387 */ /* 0x0041e80000100a00 */
[----:B0-----:R-:W2:Y:S04]  /*71a60*/  LDL.LU R56, [R1+0x7d0] ;  /* 0x0007d00001387983 */ /* 0x001ea80000300800 */
[----:B------:R-:W2:Y:S04]  /*71a70*/  LDL.LU R57, [R1+0x7d4] ;  /* 0x0007d40001397983 */ /* 0x000ea80000300800 */
[----:B------:R-:W4:Y:S04]  /*71a80*/  LDL.LU R58, [R1+0x7d8] ;  /* 0x0007d800013a7983 */ /* 0x000f280000300800 */
[----:B------:R-:W4:Y:S01]  /*71a90*/  LDL.LU R59, [R1+0x7dc] ;  /* 0x0007dc00013b7983 */ /* 0x000f220000300800 */
[----:B------:R-:W-:-:S02]  /*71aa0*/  IMAD.MOV.U32 R22, RZ, RZ, R3 ;  /* 0x000000ffff167224 */ /* 0x000fc400078e0003 */
[----:B------:R-:W-:-:S07]  /*71ab0*/  IMAD.MOV.U32 R23, RZ, RZ, R2 ;  /* 0x000000ffff177224 */ /* 0x000fce00078e0002 */
[----:B---3--:R-:W-:Y:S01]  /*71ac0*/  HMMA.16816.F32.BF16 R20, R8, R40, R20 ;  /* 0x000000280814723c */ /* 0x008fe20000041814 */
[----:B----4-:R-:W-:Y:S04]  /*71ad0*/  STL.64 [R1+0x3b78], R58 ;  /* 0x003b783a01007387 */ /* 0x010fe80000100a00 */
[----:B--2---:R0:W-:Y:S04]  /*71ae0*/  STL.64 [R1+0x3b70], R56 ;  /* 0x003b703801007387 */ /* 0x0041e80000100a00 */
[----:B------:R-:W2:Y:S04]  /*71af0*/  LDL.LU R48, [R1+0x7e0] ;  /* 0x0007e00001307983 */ /* 0x000ea80000300800 */
[----:B------:R-:W2:Y:S04]  /*71b00*/  LDL.LU R49, [R1+0x7e4] ;  /* 0x0007e40001317983 */ /* 0x000ea80000300800 */
[----:B------:R-:W3:Y:S04]  /*71b10*/  LDL.LU R50, [R1+0x7e8] ;  /* 0x0007e80001327983 */ /* 0x000ee80000300800 */
[----:B------:R-:W3:Y:S01]  /*71b20*/  LDL.LU R51, [R1+0x7ec] ;  /* 0x0007ec0001337983 */ /* 0x000ee20000300800 */
[----:B------:R-:W-:-:S03]  /*71b30*/  IMAD.MOV.U32 R35, RZ, RZ, R4 ;  /* 0x000000ffff237224 */ /* 0x000fc600078e0004 */
[----:B0-----:R-:W4:Y:S04]  /*71b40*/  LDL.LU R56, [R1+0x7f0] ;  /* 0x0007f00001387983 */ /* 0x001f280000300800 */
[----:B------:R-:W4:Y:S04]  /*71b50*/  LDL.LU R57, [R1+0x7f4] ;  /* 0x0007f40001397983 */ /* 0x000f280000300800 */
[----:B------:R-:W4:Y:S04]  /*71b60*/  LDL.LU R58, [R1+0x7f8] ;  /* 0x0007f800013a7983 */ /* 0x000f280000300800 */
[----:B------:R-:W4:Y:S01]  /*71b70*/  LDL.LU R59, [R1+0x7fc] ;  /* 0x0007fc00013b7983 */ /* 0x000f220000300800 */
[----:B------:R-:W-:-:S03]  /*71b80*/  IMAD.MOV.U32 R55, RZ, RZ, R60 ;  /* 0x000000ffff377224 */ /* 0x000fc600078e003c */
[----:B---3--:R-:W-:Y:S04]  /*71b90*/  STL.64 [R1+0x3b88], R50 ;  /* 0x003b883201007387 */ /* 0x008fe80000100a00 */
[----:B--2---:R0:W-:Y:S04]  /*71ba0*/  STL.64 [R1+0x3b80], R48 ;  /* 0x003b803001007387 */ /* 0x0041e80000100a00 */
[----:B------:R-:W2:Y:S04]  /*71bb0*/  LDL.64 R36, [R1+0x20] ;  /* 0x0000200001247983 */ /* 0x000ea80000100a00 */
[----:B------:R-:W3:Y:S04]  /*71bc0*/  LDL.64 R24, [R1+0x10] ;  /* 0x0000100001187983 */ /* 0x000ee80000100a00 */
[----:B------:R-:W2:Y:S04]  /*71bd0*/  LDL.64 R4, [R1] ;  /* 0x0000000001047983 */ /* 0x000ea80000100a00 */
[----:B0-----:R-:W4:Y:S04]  /*71be0*/  LDL.64 R48, [R1+0x30] ;  /* 0x0000300001307983 */ /* 0x001f280000100a00 */
[----:B------:R0:W-:Y:S04]  /*71bf0*/  STL.64 [R1+0x3b00], R52 ;  /* 0x003b003401007387 */ /* 0x0001e80000100a00 */
[----:B------:R1:W-:Y:S04]  /*71c00*/  STL.64 [R1+0x500], R20 ;  /* 0x0005001401007387 */ /* 0x0003e80000100a00 */
[----:B------:R1:W-:Y:S04]  /*71c10*/  STL [R1+0x508], R22 ;  /* 0x0005081601007387 */ /* 0x0003e80000100800 */
[----:B0-----:R-:W2:Y:S04]  /*71c20*/  LDL.LU R52, [R1+0xa90] ;  /* 0x000a900001347983 */ /* 0x001ea80000300800 */
[----:B------:R-:W2:Y:S04]  /*71c30*/  LDL.LU R53, [R1+0xa94] ;  /* 0x000a940001357983 */ /* 0x000ea80000300800 */
[----:B------:R-:W2:Y:S04]  /*71c40*/  LDL.LU R54, [R1+0xa98] ;  /* 0x000a980001367983 */ /* 0x000ea80000300800 */
[----:B------:R-:W2:Y:S01]  /*71c50*/  LDL.LU R60, [R1+0x3b90] ;  /* 0x003b9000013c7983 */ /* 0x000ea20000300800 */
[----:B------:R-:W0:Y:S01]  /*71c60*/  S2R R18, SR_TID.X ;  /* 0x0000000000127919 */ /* 0x000e220000002100 */
[----:B------:R-:W-:-:S02]  /*71c70*/  IMAD.MOV.U32 R15, RZ, RZ, R40 ;  /* 0x000000ffff0f7224 */ /* 0x000fc400078e0028 */
[----:B------:R-:W-:Y:S01]  /*71c80*/  IMAD.MOV.U32 R14, RZ, RZ, R41 ;  /* 0x000000ffff0e7224 */ /* 0x000fe200078e0029 */
        /* <DEDUP_REMOVED lines=8> */
[----:B-1----:R-:W3:Y:S01]  /*71d10*/  LDL.LU R21, [R1+0x854] ;  /* 0x0008540001157983 */ /* 0x002ee20000300800 */
[----:B------:R-:W-:-:S03]  /*71d20*/  IMAD.MOV.U32 R34, RZ, RZ, R23 ;  /* 0x000000ffff227224 */ /* 0x000fc600078e0017 */
[----:B------:R-:W3:Y:S04]  /*71d30*/  LDL.LU R22, [R1+0x858] ;  /* 0x0008580001167983 */ /* 0x000ee80000300800 */
[----:B------:R-:W3:Y:S04]  /*71d40*/  LDL.LU R23, [R1+0x85c] ;  /* 0x00085c0001177983 */ /* 0x000ee80000300800 */
[----:B------:R-:W3:Y:S01]  /*71d50*/  LDL.LU.64 R50, [R1+0x3b88] ;  /* 0x003b880001327983 */ /* 0x000ee20000300a00 */
[----:B0-----:R-:W-:-:S05]  /*71d60*/  LOP3.LUT R18, R18, 0x7, RZ, 0xc0, !PT ;  /* 0x0000000712127812 */ /* 0x001fca00078ec0ff */
[----:B------:R-:W-:Y:S01]  /*71d70*/  IMAD R39, R18, 0x110, RZ ;  /* 0x0000011012277824 */ /* 0x000fe200078e02ff */
[----:B----4-:R-:W-:Y:S01]  /*71d80*/  HMMA.16816.F32.BF16 R56, R8, R48, R56 ;  /* 0x000000300838723c */ /* 0x010fe20000041838 */
[----:B--2---:R-:W-:Y:S02]  /*71d90*/  IMAD.MOV.U32 R20, RZ, RZ, R60 ;  /* 0x000000ffff147224 */ /* 0x004fe400078e003c */
[----:B------:R-:W0:Y:S01]  /*71da0*/  S2R R60, SR_TID.X ;  /* 0x00000000003c7919 */ /* 0x000e220000002100 */
[----:B------:R-:W-:Y:S02]  /*71db0*/  IMAD.MOV.U32 R19, RZ, RZ, R48 ;  /* 0x000000ffff137224 */ /* 0x000fe400078e0030 */
[----:B------:R-:W-:Y:S02]  /*71dc0*/  IMAD.MOV.U32 R18, RZ, RZ, R49 ;  /* 0x000000ffff127224 */ /* 0x000fe400078e0031 */
[----:B------:R-:W3:Y:S11]  /*71dd0*/  LDL.LU.64 R48, [R1+0x3b80] ;  /* 0x003b800001307983 */ /* 0x000ef60000300a00 */
[----:B------:R-:W-:Y:S04]  /*71de0*/  STL.64 [R1+0x4f0], R56 ;  /* 0x0004f03801007387 */ /* 0x000fe80000100a00 */
[----:B------:R1:W-:Y:S01]  /*71df0*/  STL [R1+0x4f8], R58 ;  /* 0x0004f83a01007387 */ /* 0x0003e20000100800 */
[----:B0-----:R-:W-:-:S02]  /*71e00*/  IMAD.SHL.U32 R38, R60, 0x80, RZ ;  /* 0x000000803c267824 */ /* 0x001fc400078e00ff */
[----:B------:R-:W-:Y:S02]  /*71e10*/  IMAD.SHL.U32 R46, R60, 0x2, RZ ;  /* 0x000000023c2e7824 */ /* 0x000fe400078e00ff */
[----:B------:R-:W-:Y:S02]  /*71e20*/  IMAD.MOV.U32 R60, RZ, RZ, R59 ;  /* 0x000000ffff3c7224 */ /* 0x000fe400078e003b */
[----:B-1----:R-:W2:Y:S04]  /*71e30*/  LDL.LU.64 R58, [R1+0x3b78] ;  /* 0x003b7800013a7983 */ /* 0x002ea80000300a00 */
[----:B------:R-:W2:Y:S01]  /*71e40*/  LDL.LU.64 R56, [R1+0x3b70] ;  /* 0x003b700001387983 */ /* 0x000ea20000300a00 */
[----:B------:R-:W-:-:S04]  /*71e50*/  LOP3.LUT R46, R39, 0x10, R46, 0x78, !PT ;  /* 0x00000010272e7812 */ /* 0x000fc800078e782e */
[----:B------:R-:W-:Y:S01]  /*71e60*/  LOP3.LUT R46, R46, 0x800, R38, 0xf8, !PT ;  /* 0x000008002e2e7812 */ /* 0x000fe200078ef826 */
[----:B------:R-:W-:Y:S01]  /*71e70*/  IMAD.MOV.U32 R38, RZ, RZ, R37 ;  /* 0x000000ffff267224 */ /* 0x000fe200078e0025 */
[C---:B---3--:R-:W-:Y:S08]  /*71e80*/  HMMA.16816.F32.BF16 R48, R8.reuse, R36, R48 ;  /* 0x000000240830723c */ /* 0x048ff00000041830 */
[----:B--2---:R-:W-:Y:S11]  /*71e90*/  HMMA.16816.F32.BF16 R56, R8, R24, R56 ;  /* 0x000000180838723c */ /* 0x004ff60000041838 */
[----:B------:R0:W-:Y:S04]  /*71ea0*/  STL.64 [R1+0x4e0], R48 ;  /* 0x0004e03001007387 */ /* 0x0001e80000100a00 */
[----:B------:R-:W-:Y:S01]  /*71eb0*/  STL.64 [R1+0x4e8], R50 ;  /* 0x0004e83201007387 */ /* 0x000fe20000100a00 */
[----:B0-----:R-:W-:-:S03]  /*71ec0*/  IMAD.MOV.U32 R48, RZ, RZ, R36 ;  /* 0x000000ffff307224 */ /* 0x001fc600078e0024 */
[----:B------:R-:W2:Y:S04]  /*71ed0*/  LDL.LU.64 R36, [R1+0x3b68] ;  /* 0x003b680001247983 */ /* 0x000ea80000300a00 */
[----:B------:R-:W-:Y:S04]  /*71ee0*/  STL.64 [R1+0x4d0], R56 ;  /* 0x0004d03801007387 */ /* 0x000fe80000100a00 */
[----:B------:R0:W-:Y:S04]  /*71ef0*/  STL.64 [R1+0x4d8], R58 ;  /* 0x0004d83a01007387 */ /* 0x0001e80000100a00 */
[----:B0-----:R-:W3:Y:S04]  /*71f00*/  LDL.LU.64 R58, [R1+0x3b60] ;  /* 0x003b6000013a7983 */ /* 0x001ee80000300a00 */
[----:B------:R-:W3:Y:S01]  /*71f10*/  LDL.LU.64 R56, [R1+0x3b58] ;  /* 0x003b580001387983 */ /* 0x000ee20000300a00 */
[----:B------:R-:W-:-:S02]  /*71f20*/  IMAD.MOV.U32 R50, RZ, RZ, R24 ;  /* 0x000000ffff327224 */ /* 0x000fc400078e0018 */
[----:B------:R-:W-:Y:S01]  /*71f30*/  IMAD.MOV.U32 R49, RZ, RZ, R25 ;  /* 0x000000ffff317224 */ /* 0x000fe200078e0019 */
[----:B------:R-:W4:Y:S04]  /*71f40*/  LDL.LU.64 R26, [R1+0x3b50] ;  /* 0x003b5000011a7983 */ /* 0x000f280000300a00 */
[----:B------:R-:W2:Y:S01]  /*71f50*/  LDL.LU.64 R24, [R1+0x3b48] ;  /* 0x003b480001187983 */ /* 0x000ea20000300a00 */
[----:B------:R-:W-:Y:S01]  /*71f60*/  LOP3.LUT R46, R46, 0x20, RZ, 0x3c, !PT ;  /* 0x000000202e2e7812 */ /* 0x000fe200078e3cff */
[----:B------:R-:W-:Y:S02]  /*71f70*/  IMAD.MOV.U32 R3, RZ, RZ, R6 ;  /* 0x000000ffff037224 */ /* 0x000fe400078e0006 */
[----:B------:R-:W-:Y:S01]  /*71f80*/  IMAD.MOV.U32 R2, RZ, RZ, R7 ;  /* 0x000000ffff027224 */ /* 0x000fe200078e0007 */
[----:B---3--:R-:W-:-:S15]  /*71f90*/  HMMA.16816.F32.BF16 R56, R8, R4, R56 ;  /* 0x000000040838723c */ /* 0x008fde0000041838 */
[----:B------:R-:W-:-:S04]  /*71fa0*/  NOP ;  /* 0x0000000000007918 */ /* 0x000fc80000000000 */
[----:B------:R0:W-:Y:S04]  /*71fb0*/  STL.64 [R1+0x4c0], R56 ;  /* 0x0004c03801007387 */ /* 0x0001e80000100a00 */
[----:B------:R-:W-:Y:S04]  /*71fc0*/  STL.64 [R1+0x4c8], R58 ;  /* 0x0004c83a01007387 */ /* 0x000fe80000100a00 */
[----:B0-----:R-:W3:Y:S01]  /*71fd0*/  LDL.LU.64 R56, [R1+0x3b40] ;  /* 0x003b400001387983 */ /* 0x001ee20000300a00 */
[----:B------:R-:W-:Y:S02]  /*71fe0*/  IMAD.MOV.U32 R47, RZ, RZ, R4 ;  /* 0x000000ffff2f7224 */ /* 0x000fe400078e0004 */
[----:B------:R-:W-:-:S02]  /*71ff0*/  IMAD.MOV.U32 R0, RZ, RZ, R5 ;  /* 0x000000ffff007224 */ /* 0x000fc400078e0005 */
[----:B------:R-:W0:Y:S01]  /*72000*/  LDSM.16.MT88.4 R4, [R46+UR5+0x6000] ;  /* 0x006000052e04783b */ /* 0x000e220008004200 */
[C---:B------:R-:W-:Y:S03]  /*72010*/  HMMA.16816.F32.BF16 R20, R8.reuse, R12, R20 ;  /* 0x0000000c0814723c */ /* 0x040fe60000041814 */
        /* <DEDUP_REMOVED lines=20> */
[----:B0-----:R-:W2:Y:S04]  /*72160*/  LDL.LU.64 R22, [R1+0x3b28] ;  /* 0x003b280001167983 */ /* 0x001ea80000300a00 */
[----:B------:R-:W2:Y:S01]  /*72170*/  LDL.LU.64 R20, [R1+0x3b20] ;  /* 0x003b200001147983 */ /* 0x000ea20000300a00 */
[----:B------:R-:W-:-:S15]  /*72180*/  HMMA.16816.F32.BF16 R40, R8, R16, R40 ;  /* 0x000000100828723c */ /* 0x000fde0000041828 */
[----:B------:R-:W-:-:S04]  /*72190*/  NOP ;  /* 0x0000000000007918 */ /* 0x000fc80000000000 */
[----:B------:R0:W-:Y:S04]  /*721a0*/  STL.64 [R1+0x840], R40 ;  /* 0x0008402801007387 */ /* 0x0001e80000100a00 */
[----:B------:R-:W-:Y:S04]  /*721b0*/  STL.64 [R1+0x848], R42 ;  /* 0x0008482a01007387 */ /* 0x000fe80000100a00 */
[----:B0-----:R-:W3:Y:S01]  /*721c0*/  LDL.LU.64 R40, [R1+0x3b18] ;  /* 0x003b180001287983 */ /* 0x001ee20000300a00 */
[----:B--2---:R-:W-:Y:S03]  /*721d0*/  HMMA.16816.F32.BF16 R4, R8, R20, R4 ;  /* 0x000000140804723c */ /* 0x004fe60000041804 */
[----:B------:R-:W-:Y:S04]  /*721e0*/  STL.64 [R1+0x3a78], R22 ;  /* 0x003a781601007387 */ /* 0x000fe80000100a00 */
[----:B------:R-:W-:-:S12]  /*721f0*/  STL.64 [R1+0x3a70], R20 ;  /* 0x003a701401007387 */ /* 0x000fd80000100a00 */
[----:B------:R-:W-:Y:S04]  /*72200*/  STL.64 [R1+0x830], R4 ;  /* 0x0008300401007387 */ /* 0x000fe80000100a00 */
[----:B------:R0:W-:Y:S02]  /*72210*/  STL.64 [R1+0x838], R6 ;  /* 0x0008380601007387 */ /* 0x0001e40000100a00 */
[----:B0-----:R-:W-:Y:S02]  /*72220*/  HMMA.16816.F32.BF16 R4, R8, R24, R44 ;  /* 0x000000180804723c */ /* 0x001fe4000004182c */
[----:B----4-:R-:W-:Y:S04]  /*72230*/  STL.64 [R1+0x3a68], R26 ;  /* 0x003a681a01007387 */ /* 0x010fe80000100a00 */
[----:B------:R-:W-:-:S13]  /*72240*/  STL.64 [R1+0x3a60], R24 ;  /* 0x003a601801007387 */ /* 0x000fda0000100a00 */
[----:B------:R-:W-:Y:S04]  /*72250*/  STL.64 [R1+0x820], R4 ;  /* 0x0008200401007387 */ /* 0x000fe80000100a00 */
[----:B------:R0:W-:Y:S02]  /*72260*/  STL.64 [R1+0x828], R6 ;  /* 0x0008280601007387 */ /* 0x0001e40000100a00 */
[----:B0-----:R-:W-:-:S15]  /*72270*/  HMMA.16816.F32.BF16 R4, R8, R28, R52 ;  /* 0x0000001c0804723c */ /* 0x001fde0000041834 */
[----:B------:R-:W-:-:S04]  /*72280*/  NOP ;  /* 0x0000000000007918 */ /* 0x000fc80000000000 */
[----:B------:R-:W-:Y:S04]  /*72290*/  STL [R1+0x814], R5 ;  /* 0x0008140501007387 */ /* 0x000fe80000100800 */
[----:B---3--:R-:W-:Y:S04]  /*722a0*/  STL.64 [R1+0x3a88], R30 ;  /* 0x003a881e01007387 */ /* 0x008fe80000100a00 */
        /* <DEDUP_REMOVED lines=13> */
[----:B------:R-:W3:Y:S01]  /*72380*/  LDL.LU R23, [R1+0x20c] ;  /* 0x00020c0001177983 */ /* 0x000ee20000300800 */
[----:B-1----:R-:W-:-:S02]  /*72390*/  IMAD.MOV.U32 R28, RZ, RZ, R48 ;  /* 0x000000ffff1c7224 */ /* 0x002fc400078e0030 */
[----:B------:R-:W-:Y:S01]  /*723a0*/  IMAD.MOV.U32 R29, RZ, RZ, R38 ;  /* 0x000000ffff1d7224 */ /* 0x000fe200078e0026 */
[----:B---3--:R-:W-:Y:S04]  /*723b0*/  STL.64 [R1+0x3ab0], R22 ;  /* 0x003ab01601007387 */ /* 0x008fe80000100a00 */
[----:B--2---:R-:W-:Y:S04]  /*723c0*/  STL.64 [R1+0x3aa8], R20 ;  /* 0x003aa81401007387 */ /* 0x004fe80000100a00 */
[----:B------:R0:W-:Y:S02]  /*723d0*/  STL.64 [R1+0x3ab8], R28 ;  /* 0x003ab81c01007387 */ /* 0x0001e40000100a00 */
[----:B0-----:R-:W-:-:S02]  /*723e0*/  IMAD.MOV.U32 R28, RZ, RZ, R19 ;  /* 0x000000ffff1c7224 */ /* 0x001fc400078e0013 */
[----:B------:R-:W-:-:S05]  /*723f0*/  IMAD.MOV.U32 R29, RZ, RZ, R18 ;  /* 0x000000ffff1d7224 */ /* 0x000fca00078e0012 */
[----:B------:R0:W-:Y:S04]  /*72400*/  STL.64 [R1+0x3ad0], R28 ;  /* 0x003ad01c01007387 */ /* 0x0001e80000100a00 */
[----:B------:R-:W2:Y:S04]  /*72410*/  LDL.LU R20, [R1+0x210] ;  /* 0x0002100001147983 */ /* 0x000ea80000300800 */
[----:B------:R-:W2:Y:S04]  /*72420*/  LDL.LU R21, [R1+0x214] ;  /* 0x0002140001157983 */ /* 0x000ea80000300800 */
[----:B------:R-:W3:Y:S04]  /*72430*/  LDL.LU R22, [R1+0x218] ;  /* 0x0002180001167983 */ /* 0x000ee80000300800 */
[----:B------:R-:W3:Y:S01]  /*72440*/  LDL.LU R23, [R1+0x21c] ;  /* 0x00021c0001177983 */ /* 0x000ee20000300800 */
[----:B------:R-:W-:-:S03]  /*72450*/  IMAD.MOV.U32 R39, RZ, RZ, R4 ;  /* 0x000000ffff277224 */ /* 0x000fc600078e0004 */
[----:B------:R-:W4:Y:S01]  /*72460*/  LDL.LU R4, [R1+0xa70] ;  /* 0x000a700001047983 */ /* 0x000f220000300800 */
[----:B------:R-:W-:-:S03]  /*72470*/  IMAD.MOV.U32 R42, RZ, RZ, R6 ;  /* 0x000000ffff2a7224 */ /* 0x000fc600078e0006 */
[----:B------:R-:W4:Y:S01]  /*72480*/  LDL.LU R5, [R1+0xa74] ;  /* 0x000a740001057983 */ /* 0x000f220000300800 */
[----:B------:R-:W-:-:S03]  /*72490*/  IMAD.MOV.U32 R43, RZ, RZ, R7 ;  /* 0x000000ffff2b7224 */ /* 0x000fc600078e0007 */
[----:B------:R-:W4:Y:S01]  /*724a0*/  LDL.LU R6, [R1+0xa78] ;  /* 0x000a780001067983 */ /* 0x000f220000300800 */
[----:B0-----:R-:W-:Y:S02]  /*724b0*/  IMAD.MOV.U32 R28, RZ, RZ, R15 ;  /* 0x000000ffff1c7224 */ /* 0x001fe400078e000f */
        /* <DEDUP_REMOVED lines=13> */
[----:B------:R-:W2:Y:S04]  /*72590*/  LDL.LU R52, [R1+0xa60] ;  /* 0x000a600001347983 */ /* 0x000ea80000300800 */
[----:B------:R-:W2:Y:S04]  /*725a0*/  LDL.LU R53, [R1+0xa64] ;  /* 0x000a640001357983 */ /* 0x000ea80000300800 */
[----:B------:R-:W2:Y:S04]  /*725b0*/  LDL.LU R54, [R1+0xa68] ;  /* 0x000a680001367983 */ /* 0x000ea80000300800 */
[----:B------:R-:W2:Y:S04]  /*725c0*/  LDL.LU R55, [R1+0xa6c] ;  /* 0x000a6c0001377983 */ /* 0x000ea80000300800 */
[----:B------:R-:W2:Y:S04]  /*725d0*/  LDL.LU R28, [R1+0x420] ;  /* 0x00042000011c7983 */ /* 0x000ea80000300800 */
[----:B------:R-:W2:Y:S01]  /*725e0*/  LDL.LU R29, [R1+0x424] ;  /* 0x00042400011d7983 */ /* 0x000ea20000300800 */
[----:B----4-:R-:W-:Y:S03]  /*725f0*/  HMMA.16816.F32.BF16 R44, R8, R32, R44 ;  /* 0x00000020082c723c */ /* 0x010fe6000004182c */
        /* <DEDUP_REMOVED lines=18> */
[----:B------:R-:W-:Y:S04]  /*72720*/  STL [R1+0x3598], R43 ;  /* 0x0035982b01007387 */ /* 0x000fe80000100800 */
[----:B------:R-:W-:Y:S04]  /*72730*/  STL [R1+0x358c], R42 ;  /* 0x00358c2a01007387 */ /* 0x000fe80000100800 */
[----:B------:R-:W-:Y:S04]  /*72740*/  STL [R1+0x804], R45 ;  /* 0x0008042d01007387 */ /* 0x000fe80000100800 */
[----:B------:R0:W-:Y:S04]  /*72750*/  STL [R1+0x808], R46 ;  /* 0x0008082e01007387 */ /* 0x0001e80000100800 */
[----:B0-----:R-:W2:Y:S04]  /*72760*/  LDL.LU.64 R46, [R1+0x3b10] ;  /* 0x003b1000012e7983 */ /* 0x001ea80000300a00 */
[----:B------:R-:W4:Y:S01]  /*72770*/  LDL.LU.64 R44, [R1+0x3b08] ;  /* 0x003b0800012c7983 */ /* 0x000f220000300a00 */
[C---:B------:R-:W-:Y:S08]  /*72780*/  HMMA.16816.F32.BF16 R4, R8.reuse, R36, R4 ;  /* 0x000000240804723c */ /* 0x040ff00000041804 */
[----:B------:R-:W-:Y:S01]  /*72790*/  HMMA.16816.F32.BF16 R52, R8, R40, R52 ;  /* 0x000000280834723c */ /* 0x000fe20000041834 */
[----:B------:R0:W-:Y:S10]  /*727a0*/  STL [R1+0x359c], R19 ;  /* 0x00359c1301007387 */ /* 0x0001f40000100800 */
[----:B------:R-:W-:-:S02]  /*727b0*/  IMAD.MOV.U32 R42, RZ, RZ, R4 ;  /* 0x000000ffff2a7224 */ /* 0x000fc400078e0004 */
[----:B------:R-:W-:Y:S01]  /*727c0*/  IMAD.MOV.U32 R18, RZ, RZ, R5 ;  /* 0x000000ffff127224 */ /* 0x000fe200078e0005 */
[----:B------:R-:W2:Y:S01]  /*727d0*/  LDL.LU R4, [R1+0x7b0] ;  /* 0x0007b00001047983 */ /* 0x000ea20000300800 */
[----:B------:R-:W-:-:S03]  /*727e0*/  IMAD.MOV.U32 R14, RZ, RZ, R6 ;  /* 0x000000ffff0e7224 */ /* 0x000fc600078e0006 */
[----:B------:R-:W2:Y:S01]  /*727f0*/  LDL.LU R5, [R1+0x7b4] ;  /* 0x0007b40001057983 */ /* 0x000ea20000300800 */
[----:B------:R-:W-:-:S03]  /*72800*/  IMAD.MOV.U32 R15, RZ, RZ, R7 ;  /* 0x000000ffff0f7224 */ /* 0x000fc600078e0007 */
[----:B------:R-:W2:Y:S04]  /*72810*/  LDL.LU R6, [R1+0x7b8] ;  /* 0x0007b80001067983 */ /* 0x000ea80000300800 */
[----:B------:R-:W2:Y:S01]  /*72820*/  LDL.LU R7, [R1+0x7bc] ;  /* 0x0007bc0001077983 */ /* 0x000ea20000300800 */
[----:B0-----:R-:W-:Y:S02]  /*72830*/  IMAD.MOV.U32 R19, RZ, RZ, R52 ;  /* 0x000000ffff137224 */ /* 0x001fe400078e0034 */
[----:B------:R-:W-:Y:S02]  /*72840*/  IMAD.MOV.U32 R43, RZ, RZ, R53 ;  /* 0x000000ffff2b7224 */ /* 0x000fe400078e0035 */
[----:B------:R-:W2:Y:S01]  /*72850*/  LDL.LU.64 R52, [R1+0x3b00] ;  /* 0x003b000001347983 */ /* 0x000ea20000300a00 */
[----:B----4-:R-:W-:Y:S03]  /*72860*/  HMMA.16816.F32.BF16 R8, R8, R44, R48 ;  /* 0x0000002c0808723c */ /* 0x010fe60000041830 */
[----:B------:R-:W2:Y:S04]  /*72870*/  LDL.LU.64 R50, [R1+0x3af8] ;  /* 0x003af80001327983 */ /* 0x000ea80000300a00 */
[----:B------:R-:W2:-:S12]  /*72880*/  LDL.LU.64 R48, [R1+0x3af0] ;  /* 0x003af00001307983 */ /* 0x000e980000300a00 */
[----:B------:R-:W-:Y:S04]  /*72890*/  STL.64 [R1+0x4b0], R8 ;  /* 0x0004b00801007387 */ /* 0x000fe80000100a00 */
[----:B------:R-:W-:Y:S01]  /*728a0*/  STL.64 [R1+0x4b8], R10 ;  /* 0x0004b80a01007387 */ /* 0x000fe20000100a00 */
[----:B--2---:R-:W-:-:S15]  /*728b0*/  HMMA.16816.F32.BF16 R28, R48, R52, R28 ;  /* 0x00000034301c723c */ /* 0x004fde000004181c */
[----:B------:R-:W-:-:S04]  /*728c0*/  NOP ;  /* 0x0000000000007918 */ /* 0x000fc80000000000 */
        /* <DEDUP_REMOVED lines=20> */
[----:B0-----:R-:W2:Y:S01]  /*72a10*/  LDL.LU.64 R28, [R1+0x3aa0] ;  /* 0x003aa000011c7983 */ /* 0x001ea20000300a00 */
[----:B------:R-:W-:Y:S02]  /*72a20*/  IMAD.MOV.U32 R8, RZ, RZ, R47 ;  /* 0x000000ffff087224 */ /* 0x000fe400078e002f */
[----:B------:R-:W-:Y:S01]  /*72a30*/  IMAD.MOV.U32 R9, RZ, RZ, R0 ;  /* 0x000000ffff097224 */ /* 0x000fe200078e0000 */
[----:B--2---:R-:W-:Y:S01]  /*72a40*/  HMMA.16816.F32.BF16 R28, R48, R28, R20 ;  /* 0x0000001c301c723c */ /* 0x004fe20000041814 */
[----:B------:R-:W2:Y:S04]  /*72a50*/  LDL.LU.64 R22, [R1+0x3a98] ;  /* 0x003a980001167983 */ /* 0x000ea80000300a00 */
[----:B------:R-:W2:-:S14]  /*72a60*/  LDL.LU.64 R20, [R1+0x3a90] ;  /* 0x003a900001147983 */ /* 0x000e9c0000300a00 */
[----:B------:R-:W-:Y:S04]  /*72a70*/  STL.64 [R1+0x280], R28 ;  /* 0x0002801c01007387 */ /* 0x000fe80000100a00 */
[----:B------:R0:W-:Y:S04]  /*72a80*/  STL.64 [R1+0x288], R30 ;  /* 0x0002881e01007387 */ /* 0x0001e80000100a00 */
[----:B0-----:R-:W4:Y:S04]  /*72a90*/  LDL.LU.64 R30, [R1+0x3a88] ;  /* 0x003a8800011e7983 */ /* 0x001f280000300a00 */
[----:B------:R-:W4:Y:S01]  /*72aa0*/  LDL.LU.64 R28, [R1+0x3a80] ;  /* 0x003a8000011c7983 */ /* 0x000f220000300a00 */
[----:B---3--:R-:W-:-:S15]  /*72ab0*/  HMMA.16816.F32.BF16 R24, R48, R56, R24 ;  /* 0x000000383018723c */ /* 0x008fde0000041818 */
[----:B------:R-:W-:-:S04]  /*72ac0*/  NOP ;  /* 0x0000000000007918 */ /* 0x000fc80000000000 */
[----:B------:R-:W-:Y:S01]  /*72ad0*/  IMAD.MOV.U32 R47, RZ, RZ, R26 ;  /* 0x000000ffff2f7224 */ /* 0x000fe200078e001a */
[----:B--2---:R-:W-:Y:S01]  /*72ae0*/  HMMA.16816.F32.BF16 R8, R48, R8, R20 ;  /* 0x000000083008723c */ /* 0x004fe20000041814 */
[----:B------:R-:W2:Y:S04]  /*72af0*/  LDL.LU.64 R22, [R1+0x3a78] ;  /* 0x003a780001167983 */ /* 0x000ea80000300a00 */
[----:B------:R-:W3:-:S14]  /*72b00*/  LDL.LU.64 R20, [R1+0x3a70] ;  /* 0x003a700001147983 */ /* 0x000edc0000300a00 */
[----:B------:R-:W-:Y:S04]  /*72b10*/  STL.64 [R1+0x270], R8 ;  /* 0x0002700801007387 */ /* 0x000fe80000100a00 */
[----:B------:R-:W-:Y:S04]  /*72b20*/  STL.64 [R1+0x278], R10 ;  /* 0x0002780a01007387 */ /* 0x000fe80000100a00 */
[----:B------:R0:W1:Y:S02]  /*72b30*/  LDSM.16.MT88.4 R8, [R46+UR5+0x6080] ;  /* 0x006080052e08783b */ /* 0x0000640008004200 */
[----:B0-----:R-:W-:-:S02]  /*72b40*/  IMAD.MOV.U32 R46, RZ, RZ, R25 ;  /* 0x000000ffff2e7224 */ /* 0x001fc400078e0019 */
[----:B-1----:R-:W-:Y:S04]  /*72b50*/  STL.64 [R1+0x3998], R10 ;  /* 0x0039980a01007387 */ /* 0x002fe80000100a00 */
[----:B------:R0:W-:Y:S04]  /*72b60*/  STL.64 [R1+0x3990], R8 ;  /* 0x0039900801007387 */ /* 0x0001e80000100a00 */
[----:B0-----:R-:W2:Y:S04]  /*72b70*/  LDL.LU R8, [R1+0x7a0] ;  /* 0x0007a00001087983 */ /* 0x001ea80000300800 */
[----:B------:R-:W2:Y:S04]  /*72b80*/  LDL.LU R9, [R1+0x7a4] ;  /* 0x0007a40001097983 */ /* 0x000ea80000300800 */
[----:B------:R-:W2:Y:S04]  /*72b90*/  LDL.LU R10, [R1+0x7a8] ;  /* 0x0007a800010a7983 */ /* 0x000ea80000300800 */
[----:B------:R-:W2:Y:S04]  /*72ba0*/  LDL.LU R11, [R1+0x7ac] ;  /* 0x0007ac00010b7983 */ /* 0x000ea80000300800 */
[----:B------:R0:W-:Y:S04]  /*72bb0*/  STL [R1+0x6c0], R24 ;  /* 0x0006c01801007387 */ /* 0x0001e80000100800 */
[----:B------:R1:W-:Y:S04]  /*72bc0*/  STL [R1+0x6cc], R27 ;  /* 0x0006cc1b01007387 */ /* 0x0003e80000100800 */
[----:B0-----:R-:W3:Y:S04]  /*72bd0*/  LDL.LU R24, [R1+0x790] ;  /* 0x0007900001187983 */ /* 0x001ee80000300800 */
[----:B------:R-:W3:Y:S04]  /*72be0*/  LDL.LU R25, [R1+0x794] ;  /* 0x0007940001197983 */ /* 0x000ee80000300800 */
[----:B------:R-:W3:Y:S04]  /*72bf0*/  LDL.LU R26, [R1+0x798] ;  /* 0x00079800011a7983 */ /* 0x000ee80000300800 */
[----:B-1----:R-:W3:Y:S01]  /*72c00*/  LDL.LU R27, [R1+0x79c] ;  /* 0x00079c00011b7983 */ /* 0x002ee20000300800 */
[----:B------:R-:W-:-:S02]  /*72c10*/  IMAD.MOV.U32 R58, RZ, RZ, R54 ;  /* 0x000000ffff3a7224 */ /* 0x000fc400078e0036 */
[----:B------:R-:W-:-:S05]  /*72c20*/  IMAD.MOV.U32 R59, RZ, RZ, R55 ;  /* 0x000000ffff3b7224 */ /* 0x000fca00078e0037 */
[----:B------:R-:W-:Y:S04]  /*72c30*/  STL.64 [R1+0x39e8], R58 ;  /* 0x0039e83a01007387 */ /* 0x000fe80000100a00 */
[----:B------:R0:W-:Y:S02]  /*72c40*/  STL.64 [R1+0x39e0], R56 ;  /* 0x0039e03801007387 */ /* 0x0001e40000100a00 */
[C---:B0-----:R-:W-:Y:S02]  /*72c50*/  HMMA.16816.F32.BF16 R56, R48.reuse, R12, R4 ;  /* 0x0000000c3038723c */ /* 0x041fe40000041804 */
[----:B------:R-:W-:Y:S04]  /*72c60*/  STL [R1+0x3534], R47 ;  /* 0x0035342f01007387 */ /* 0x000fe80000100800 */
[----:B------:R-:W-:Y:S04]  /*72c70*/  STL [R1+0x3530], R46 ;  /* 0x0035302e01007387 */ /* 0x000fe80000100800 */
[----:B------:R-:W4:Y:S09]  /*72c80*/  LDL.LU R4, [R1+0x780] ;  /* 0x0007800001047983 */ /* 0x000f320000300800 */
        /* <DEDUP_REMOVED lines=15> */
[C---:B--2---:R-:W-:Y:S08]  /*72d80*/  HMMA.16816.F32.BF16 R8, R48.reuse, R16, R8 ;  /* 0x000000103008723c */ /* 0x044ff00000041808 */
[----:B---3--:R-:W-:Y:S11]  /*72d90*/  HMMA.16816.F32.BF16 R24, R48, R20, R24 ;  /* 0x000000143018723c */ /* 0x008ff60000041818 */
[----:B------:R0:W-:Y:S04]  /*72da0*/  STL.64 [R1+0x6a0], R8 ;  /* 0x0006a00801007387 */ /* 0x0001e80000100a00 */
[----:B------:R1:W-:Y:S04]  /*72db0*/  STL.64 [R1+0x6a8], R10 ;  /* 0x0006a80a01007387 */ /* 0x0003e80000100a00 */
[----:B0-----:R-:W2:Y:S04]  /*72dc0*/  LDL.LU R8, [R1+0x1e0] ;  /* 0x0001e00001087983 */ /* 0x001ea80000300800 */
[----:B------:R-:W2:Y:S04]  /*72dd0*/  LDL.LU R9, [R1+0x1e4] ;  /* 0x0001e40001097983 */ /* 0x000ea80000300800 */
[----:B-1----:R-:W2:Y:S04]  /*72de0*/  LDL.LU R10, [R1+0x1e8] ;  /* 0x0001e800010a7983 */ /* 0x002ea80000300800 */
[----:B------:R-:W2:Y:S04]  /*72df0*/  LDL.LU R11, [R1+0x1ec] ;  /* 0x0001ec00010b7983 */ /* 0x000ea80000300800 */
[----:B------:R-:W-:Y:S04]  /*72e00*/  STL.64 [R1+0x39f8], R18 ;  /* 0x0039f81201007387 */ /* 0x000fe80000100a00 */
[----:B------:R0:W-:Y:S01]  /*72e10*/  STL.64 [R1+0x39f0], R16 ;  /* 0x0039f01001007387 */ /* 0x0001e20000100a00 */
[----:B------:R-:W-:-:S02]  /*72e20*/  IMAD.MOV.U32 R47, RZ, RZ, R26 ;  /* 0x000000ffff2f7224 */ /* 0x000fc400078e001a */
[----:B------:R-:W-:Y:S01]  /*72e30*/  IMAD.MOV.U32 R46, RZ, RZ, R27 ;  /* 0x000000ffff2e7224 */ /* 0x000fe200078e001b */
[----:B0-----:R-:W3:Y:S04]  /*72e40*/  LDL.LU R16, [R1+0x760] ;  /* 0x0007600001107983 */ /* 0x001ee80000300800 */
[----:B------:R-:W3:Y:S04]  /*72e50*/  LDL.LU R17, [R1+0x764] ;  /* 0x0007640001117983 */ /* 0x000ee80000300800 */
[----:B------:R-:W3:Y:S04]  /*72e60*/  LDL.LU R18, [R1+0x768] ;  /* 0x0007680001127983 */ /* 0x000ee80000300800 */
[----:B------:R-:W3:Y:S04]  /*72e70*/  LDL.LU R19, [R1+0x76c] ;  /* 0x00076c0001137983 */ /* 0x000ee80000300800 */
[----:B------:R0:W-:Y:S04]  /*72e80*/  STL.64 [R1+0x690], R24 ;  /* 0x0006901801007387 */ /* 0x0001e80000100a00 */
[----:B------:R-:W2:Y:S04]  /*72e90*/  LDL.LU.64 R26, [R1+0x3a68] ;  /* 0x003a6800011a7983 */ /* 0x000ea80000300a00 */
[----:B0-----:R-:W2:Y:S04]  /*72ea0*/  LDL.LU.64 R24, [R1+0x3a60] ;  /* 0x003a600001187983 */ /* 0x001ea80000300a00 */
[----:B------:R-:W-:Y:S04]  /*72eb0*/  STL.64 [R1+0x3a08], R22 ;  /* 0x003a081601007387 */ /* 0x000fe80000100a00 */
[----:B------:R0:W-:Y:S04]  /*72ec0*/  STL.64 [R1+0x3a00], R20 ;  /* 0x003a001401007387 */ /* 0x0001e80000100a00 */
[----:B0-----:R-:W2:Y:S04]  /*72ed0*/  LDL.LU R20, [R1+0x770] ;  /* 0x0007700001147983 */ /* 0x001ea80000300800 */
[----:B------:R-:W2:Y:S04]  /*72ee0*/  LDL.LU R21, [R1+0x774] ;  /* 0x0007740001157983 */ /* 0x000ea80000300800 */
[----:B------:R-:W2:Y:S04]  /*72ef0*/  LDL.LU R22, [R1+0x778] ;  /* 0x0007780001167983 */ /* 0x000ea80000300800 */
[----:B------:R-:W2:Y:S04]  /*72f00*/  LDL.LU R23, [R1+0x77c] ;  /* 0x00077c0001177983 */ /* 0x000ea80000300800 */
[----:B------:R0:W-:Y:S04]  /*72f10*/  STL [R1+0x353c], R46 ;  /* 0x00353c2e01007387 */ /* 0x0001e80000100800 */
[----:B------:R1:W-:Y:S01]  /*72f20*/  STL [R1+0x3538], R47 ;  /* 0x0035382f01007387 */ /* 0x0003e20000100800 */
[----:B----4-:R-:W-:-:S15]  /*72f30*/  HMMA.16816.F32.BF16 R12, R48, R36, R12 ;  /* 0x00000024300c723c */ /* 0x010fde000004180c */
[----:B------:R-:W-:-:S04]  /*72f40*/  NOP ;  /* 0x0000000000007918 */ /* 0x000fc80000000000 */
[----:B0-----:R-:W-:Y:S02]  /*72f50*/  IMAD.MOV.U32 R46, RZ, RZ, R14 ;  /* 0x000000ffff2e7224 */ /* 0x001fe400078e000e */
[----:B-1----:R-:W-:Y:S01]  /*72f60*/  IMAD.MOV.U32 R47, RZ, RZ, R15 ;  /* 0x000000ffff2f7224 */ /* 0x002fe200078e000f */
[C---:B---3--:R-:W-:Y:S08]  /*72f70*/  HMMA.16816.F32.BF16 R16, R48.reuse, R32, R16 ;  /* 0x000000203010723c */ /* 0x048ff00000041810 */
[C---:B--2---:R-:W-:Y:S08]  /*72f80*/  HMMA.16816.F32.BF16 R4, R48.reuse, R24, R4 ;  /* 0x000000183004723c */ /* 0x044ff00000041804 */
[C---:B------:R-:W-:Y:S11]  /*72f90*/  HMMA.16816.F32.BF16 R20, R48.reuse, R28, R20 ;  /* 0x0000001c3014723c */ /* 0x040ff60000041814 */
[----:B------:R-:W-:Y:S04]  /*72fa0*/  STL.64 [R1+0x680], R4 ;  /* 0x0006800401007387 */ /* 0x000fe80000100a00 */
[----:B------:R0:W-:Y:S04]  /*72fb0*/  STL.64 [R1+0x688], R6 ;  /* 0x0006880601007387 */ /* 0x0001e80000100a00 */
[----:B0-----:R-:W2:Y:S04]  /*72fc0*/  LDL.LU.64 R6, [R1+0x3a58] ;  /* 0x003a580001067983 */ /* 0x001ea80000300a00 */
[----:B------:R-:W2:Y:S04]  /*72fd0*/  LDL.LU.64 R4, [R1+0x3a50] ;  /* 0x003a500001047983 */ /* 0x000ea80000300a00 */
        /* <DEDUP_REMOVED lines=9> */
[----:B------:R0:W-:Y:S01]  /*73070*/  STL.64 [R1+0x668], R18 ;  /* 0x0006681201007387 */ /* 0x0001e20000100a00 */
[C---:B------:R-:W-:Y:S08]  /*73080*/  HMMA.16816.F32.BF16 R8, R48.reuse, R44, R8 ;  /* 0x0000002c3008723c */ /* 0x040ff00000041808 */
[----:B0-----:R-:W-:Y:S01]  /*73090*/  HMMA.16816.F32.BF16 R16, R48, R40, R56 ;  /* 0x000000283010723c */ /* 0x001fe20000041838 */
[----:B------:R0:W-:Y:S04]  /*730a0*/  STL.64 [R1+0x650], R12 ;  /* 0x0006500c01007387 */ /* 0x0001e80000100a00 */
[----:B------:R-:W-:Y:S04]  /*730b0*/  STL.64 [R1+0x39b8], R38 ;  /* 0x0039b82601007387 */ /* 0x000fe80000100a00 */
[----:B------:R-:W-:Y:S04]  /*730c0*/  STL.64 [R1+0x39b0], R36 ;  /* 0x0039b02401007387 */ /* 0x000fe80000100a00 */
[----:B0-----:R-:W2:Y:S06]  /*730d0*/  LDL.LU R12, [R1+0x590] ;  /* 0x00059000010c7983 */ /* 0x001eac0000300800 */
[----:B------:R-:W-:Y:S04]  /*730e0*/  STL.64 [R1+0x640], R16 ;  /* 0x0006401001007387 */ /* 0x000fe80000100a00 */
[----:B------:R-:W-:Y:S04]  /*730f0*/  STL.64 [R1+0x648], R18 ;  /* 0x0006481201007387 */ /* 0x000fe80000100a00 */
[----:B------:R-:W2:Y:S04]  /*73100*/  LDL.LU R13, [R1+0x594] ;  /* 0x00059400010d7983 */ /* 0x000ea80000300800 */
[----:B------:R-:W2:Y:S04]  /*73110*/  LDL.LU R14, [R1+0x598] ;  /* 0x00059800010e7983 */ /* 0x000ea80000300800 */
[----:B------:R-:W2:Y:S04]  /*73120*/  LDL.LU R15, [R1+0x59c] ;  /* 0x00059c00010f7983 */ /* 0x000ea80000300800 */
[----:B------:R-:W-:Y:S04]  /*73130*/  STL.64 [R1+0x3a38], R42 ;  /* 0x003a382a01007387 */ /* 0x000fe80000100a00 */
[----:B------:R-:W-:Y:S04]  /*73140*/  STL.64 [R1+0x3a30], R40 ;  /* 0x003a302801007387 */ /* 0x000fe80000100a00 */
[----:B------:R-:W3:Y:S04]  /*73150*/  LDL.LU R20, [R1+0x450] ;  /* 0x0004500001147983 */ /* 0x000ee80000300800 */
[----:B------:R0:W-:Y:S04]  /*73160*/  STL.64 [R1+0x260], R8 ;  /* 0x0002600801007387 */ /* 0x0001e80000100a00 */
[----:B------:R1:W-:Y:S04]  /*73170*/  STL.64 [R1+0x268], R10 ;  /* 0x0002680a01007387 */ /* 0x0003e80000100a00 */
[----:B------:R-:W3:Y:S04]  /*73180*/  LDL.LU R21, [R1+0x454] ;  /* 0x0004540001157983 */ /* 0x000ee80000300800 */
[----:B------:R-:W4:Y:S04]  /*73190*/  LDL.LU R22, [R1+0x458] ;  /* 0x0004580001167983 */ /* 0x000f280000300800 */
[----:B------:R-:W4:Y:S04]  /*731a0*/  LDL.LU R23, [R1+0x45c] ;  /* 0x00045c0001177983 */ /* 0x000f280000300800 */
[----:B0-----:R-:W2:Y:S04]  /*731b0*/  LDL.LU R8, [R1+0x480] ;  /* 0x0004800001087983 */ /* 0x001ea80000300800 */
[----:B------:R-:W2:Y:S04]  /*731c0*/  LDL.LU R9, [R1+0x484] ;  /* 0x0004840001097983 */ /* 0x000ea80000300800 */
[----:B-1----:R-:W2:Y:S04]  /*731d0*/  LDL.LU R10, [R1+0x488] ;  /* 0x00048800010a7983 */ /* 0x002ea80000300800 */
[----:B------:R-:W2:Y:S04]  /*731e0*/  LDL.LU R11, [R1+0x48c] ;  /* 0x00048c00010b7983 */ /* 0x000ea80000300800 */
[----:B----4-:R-:W-:Y:S04]  /*731f0*/  STL.64 [R1+0x3a48], R22 ;  /* 0x003a481601007387 */ /* 0x010fe80000100a00 */
[----:B---3--:R0:W-:Y:S04]  /*73200*/  STL.64 [R1+0x3a40], R20 ;  /* 0x003a401401007387 */ /* 0x0081e80000100a00 */
[----:B0-----:R-:W3:Y:S01]  /*73210*/  LDL.64 R20, [R1+0x40] ;  /* 0x0000400001147983 */ /* 0x001ee20000100a00 */
[C---:B--2---:R-:W-:Y:S03]  /*73220*/  HMMA.16816.F32.BF16 R36, R4.reuse, R52, R12 ;  /* 0x000000340424723c */ /* 0x044fe6000004180c */
[----:B------:R-:W2:Y:S04]  /*73230*/  LDL.LU R40, [R1+0x470] ;  /* 0x0004700001287983 */ /* 0x000ea80000300800 */
[----:B------:R-:W2:Y:S04]  /*73240*/  LDL.LU R41, [R1+0x474] ;  /* 0x0004740001297983 */ /* 0x000ea80000300800 */
[----:B------:R-:W2:Y:S04]  /*73250*/  LDL.LU R42, [R1+0x478] ;  /* 0x00047800012a7983 */ /* 0x000ea80000300800 */
[----:B------:R-:W2:Y:S04]  /*73260*/  LDL.LU R43, [R1+0x47c] ;  /* 0x00047c00012b7983 */ /* 0x000ea80000300800 */
[----:B------:R-:W2:Y:S04]  /*73270*/  LDL.64 R28, [R1+0x30] ;  /* 0x00003000011c7983 */ /* 0x000ea80000100a00 */
[----:B------:R-:W4:Y:S04]  /*73280*/  LDL.LU R32, [R1+0x460] ;  /* 0x0004600001207983 */ /* 0x000f280000300800 */
        /* <DEDUP_REMOVED lines=9> */
[----:B------:R-:W4:Y:S04]  /*73320*/  LDL.64 R48, [R1] ;  /* 0x0000000001307983 */ /* 0x000f280000100a00 */
[----:B------:R-:W-:Y:S04]  /*73330*/  STL.64 [R1+0x39a8], R46 ;  /* 0x0039a82e01007387 */ /* 0x000fe80000100a00 */
[----:B------:R0:W-:Y:S04]  /*73340*/  STL.64 [R1+0x39a0], R44 ;  /* 0x0039a02c01007387 */ /* 0x0001e80000100a00 */
[----:B------:R-:W4:Y:S04]  /*73350*/  LDL.LU R12, [R1+0xa50] ;  /* 0x000a5000010c7983 */ /* 0x000f280000300800 */
[----:B------:R1:W-:Y:S04]  /*73360*/  STL.64 [R1+0x4a0], R36 ;  /* 0x0004a02401007387 */ /* 0x0003e80000100a00 */
[----:B------:R0:W-:Y:S04]  /*73370*/  STL.64 [R1+0x4a8], R38 ;  /* 0x0004a82601007387 */ /* 0x0001e80000100a00 */
[----:B------:R-:W4:Y:S04]  /*73380*/  LDL.LU R13, [R1+0xa54] ;  /* 0x000a5400010d7983 */ /* 0x000f280000300800 */
[----:B------:R-:W4:Y:S04]  /*73390*/  LDL.LU R14, [R1+0xa58] ;  /* 0x000a5800010e7983 */ /* 0x000f280000300800 */
[----:B------:R-:W4:Y:S04]  /*733a0*/  LDL.LU R15, [R1+0xa5c] ;  /* 0x000a5c00010f7983 */ /* 0x000f280000300800 */
[----:B0-----:R-:W4:Y:S04]  /*733b0*/  LDL.LU R44, [R1+0xa30] ;  /* 0x000a3000012c7983 */ /* 0x001f280000300800 */
[----:B------:R-:W4:Y:S04]  /*733c0*/  LDL.LU R45, [R1+0xa34] ;  /* 0x000a3400012d7983 */ /* 0x000f280000300800 */
[----:B------:R-:W4:Y:S04]  /*733d0*/  LDL.LU R46, [R1+0xa38] ;  /* 0x000a3800012e7983 */ /* 0x000f280000300800 */
[----:B------:R-:W4:Y:S04]  /*733e0*/  LDL.LU R47, [R1+0xa3c] ;  /* 0x000a3c00012f7983 */ /* 0x000f280000300800 */
[----:B-1----:R-:W4:Y:S04]  /*733f0*/  LDL.LU R36, [R1+0xa20] ;  /* 0x000a200001247983 */ /* 0x002f280000300800 */
[----:B------:R-:W4:Y:S04]  /*73400*/  LDL.LU R37, [R1+0xa24] ;  /* 0x000a240001257983 */ /* 0x000f280000300800 */
[----:B------:R-:W4:Y:S04]  /*73410*/  LDL.LU R38, [R1+0xa28] ;  /* 0x000a280001267983 */ /* 0x000f280000300800 */
[----:B------:R-:W4:Y:S01]  /*73420*/  LDL.LU R39, [R1+0xa2c] ;  /* 0x000a2c0001277983 */ /* 0x000f220000300800 */
[----:B---3--:R-:W-:-:S15]  /*73430*/  HMMA.16816.F32.BF16 R8, R4, R20, R8 ;  /* 0x000000140408723c */ /* 0x008fde0000041808 */
[----:B------:R-:W-:-:S04]  /*73440*/  NOP ;  /* 0x0000000000007918 */ /* 0x000fc80000000000 */
[----:B------:R0:W-:Y:S04]  /*73450*/  STL.64 [R1+0x490], R8 ;  /* 0x0004900801007387 */ /* 0x0001e80000100a00 */
[----:B------:R1:W-:Y:S04]  /*73460*/  STL.64 [R1+0x498], R10 ;  /* 0x0004980a01007387 */ /* 0x0003e80000100a00 */
[----:B------:R-:W3:Y:S01]  /*73470*/  LDL.LU.64 R22, [R1+0x3a48] ;  /* 0x003a480001167983 */ /* 0x000ee20000300a00 */
[----:B0-----:R-:W-:Y:S02]  /*73480*/  IMAD.MOV.U32 R9, RZ, RZ, R20 ;  /* 0x000000ffff097224 */ /* 0x001fe400078e0014 */
[----:B------:R-:W-:-:S02]  /*73490*/  IMAD.MOV.U32 R8, RZ, RZ, R21 ;  /* 0x000000ffff087224 */ /* 0x000fc400078e0015 */
[----:B------:R-:W3:Y:S01]  /*734a0*/  LDL.LU.64 R20, [R1+0x3a40] ;  /* 0x003a400001147983 */ /* 0x000ee20000300a00 */
[C---:B--2---:R-:W-:Y:S08]  /*734b0*/  HMMA.16816.F32.BF16 R40, R4.reuse, R28, R40 ;  /* 0x0000001c0428723c */ /* 0x044ff00000041828 */
[C---:B----4-:R-:W-:Y:S08]  /*734c0*/  HMMA.16816.F32.BF16 R32, R4.reuse, R24, R32 ;  /* 0x000000180420723c */ /* 0x050ff00000041820 */
[----:B------:R-:W-:Y:S01]  /*734d0*/  HMMA.16816.F32.BF16 R56, R4, R48, R56 ;  /* 0x000000300438723c */ /* 0x000fe20000041838 */
[----:B-1----:R-:W-:-:S02]  /*734e0*/  IMAD.MOV.U32 R11, RZ, RZ, R28 ;  /* 0x000000ffff0b7224 */ /* 0x002fc400078e001c */
[----:B------:R-:W-:Y:S01]  /*734f0*/  IMAD.MOV.U32 R10, RZ, RZ, R29 ;  /* 0x000000ffff0a7224 */ /* 0x000fe200078e001d */
[----:B------:R-:W-:Y:S04]  /*73500*/  STL.64 [R1+0x480], R40 ;  /* 0x0004802801007387 */ /* 0x000fe80000100a00 */
[----:B------:R0:W-:Y:S04]  /*73510*/  STL.64 [R1+0x488], R42 ;  /* 0x0004882a01007387 */ /* 0x0001e80000100a00 */
[----:B0-----:R-:W2:Y:S04]  /*73520*/  LDL.LU.64 R42, [R1+0x3a38] ;  /* 0x003a3800012a7983 */ /* 0x001ea80000300a00 */
[----:B------:R-:W4:Y:S04]  /*73530*/  LDL.LU.64 R40, [R1+0x3a30] ;  /* 0x003a300001287983 */ /* 0x000f280000300a00 */
[----:B------:R-:W2:Y:S04]  /*73540*/  LDL.LU.64 R30, [R1+0x3a28] ;  /* 0x003a2800011e7983 */ /* 0x000ea80000300a00 */
[----:B------:R-:W2:Y:S04]  /*73550*/  LDL.LU.64 R28, [R1+0x3a20] ;  /* 0x003a2000011c7983 */ /* 0x000ea80000300a00 */
[----:B------:R0:W-:Y:S04]  /*73560*/  STL.64 [R1+0x470], R32 ;  /* 0x0004702001007387 */ /* 0x0001e80000100a00 */
[----:B------:R1:W-:Y:S04]  /*73570*/  STL.64 [R1+0x478], R34 ;  /* 0x0004782201007387 */ /* 0x0003e80000100a00 */
[----:B------:R-:W2:Y:S01]  /*73580*/  LDL.LU.64 R26, [R1+0x3a18] ;  /* 0x003a1800011a7983 */ /* 0x000ea20000300a00 */
[----:B0-----:R-:W-:-:S02]  /*73590*/  IMAD.MOV.U32 R33, RZ, RZ, R24 ;  /* 0x000000ffff217224 */ /* 0x001fc400078e0018 */
[----:B------:R-:W-:Y:S02]  /*735a0*/  IMAD.MOV.U32 R32, RZ, RZ, R25 ;  /* 0x000000ffff207224 */ /* 0x000fe400078e0019 */
[----:B------:R-:W2:Y:S01]  /*735b0*/  LDL.LU.64 R24, [R1+0x3a10] ;  /* 0x003a100001187983 */ /* 0x000ea20000300a00 */
[----:B-1----:R-:W-:Y:S02]  /*735c0*/  IMAD.MOV.U32 R35, RZ, RZ, R16 ;  /* 0x000000ffff237224 */ /* 0x002fe400078e0010 */
        /* <DEDUP_REMOVED lines=8> */
[----:B------:R-:W2:Y:S04]  /*73650*/  LDL.LU.64 R16, [R1+0x39f0] ;  /* 0x0039f00001107983 */ /* 0x000ea80000300a00 */
[----:B------:R-:W-:Y:S04]  /*73660*/  STL.64 [R1+0x450], R56 ;  /* 0x0004503801007387 */ /* 0x000fe80000100a00 */
[----:B------:R0:W-:Y:S04]  /*73670*/  STL.64 [R1+0x458], R58 ;  /* 0x0004583a01007387 */ /* 0x0001e80000100a00 */
[----:B0-----:R-:W2:Y:S04]  /*73680*/  LDL.LU.64 R58, [R1+0x39e8] ;  /* 0x0039e800013a7983 */ /* 0x001ea80000300a00 */
[----:B------:R-:W2:Y:S01]  /*73690*/  LDL.LU.64 R56, [R1+0x39e0] ;  /* 0x0039e00001387983 */ /* 0x000ea20000300a00 */
[----:B------:R-:W0:Y:S01]  /*736a0*/  S2R R0, SR_TID.X ;  /* 0x0000000000007919 */ /* 0x000e220000002100 */
[----:B------:R-:W1:Y:S01]  /*736b0*/  S2R R54, SR_TID.X ;  /* 0x0000000000367919 */ /* 0x000e620000002100 */
[----:B0-----:R-:W-:Y:S01]  /*736c0*/  LOP3.LUT R0, R0, 0x7, RZ, 0xc0, !PT ;  /* 0x0000000700007812 */ /* 0x001fe200078ec0ff */
[----:B-1----:R-:W-:-:S02]  /*736d0*/  IMAD.SHL.U32 R55, R54, 0x80, RZ ;  /* 0x0000008036377824 */ /* 0x002fc400078e00ff */
[----:B------:R-:W-:Y:S02]  /*736e0*/  IMAD.SHL.U32 R54, R54, 0x2, RZ ;  /* 0x0000000236367824 */ /* 0x000fe400078e00ff */
[----:B------:R-:W-:-:S05]  /*736f0*/  IMAD R0, R0, 0x110, RZ ;  /* 0x0000011000007824 */ /* 0x000fca00078e02ff */
[----:B------:R-:W-:-:S04]  /*73700*/  LOP3.LUT R0, R0, 0x10, R54, 0x78, !PT ;  /* 0x0000001000007812 */ /* 0x000fc800078e7836 */
[----:B------:R-:W-:-:S04]  /*73710*/  LOP3.LUT R0, R0, 0x800, R55, 0xf8, !PT ;  /* 0x0000080000007812 */ /* 0x000fc800078ef837 */
[----:B------:R-:W-:Y:S01]  /*73720*/  LOP3.LUT R0, R0, 0x40, RZ, 0x3c, !PT ;  /* 0x0000004000007812 */ /* 0x000fe200078e3cff */
[----:B------:R-:W-:Y:S02]  /*73730*/  IMAD.MOV.U32 R55, RZ, RZ, R48 ;  /* 0x000000ffff377224 */ /* 0x000fe400078e0030 */
[----:B------:R-:W-:Y:S02]  /*73740*/  IMAD.MOV.U32 R54, RZ, RZ, R49 ;  /* 0x000000ffff367224 */ /* 0x000fe400078e0031 */
[----:B------:R-:W0:Y:S04]  /*73750*/  LDSM.16.MT88.4 R48, [R0+UR5+0x6000] ;  /* 0x006000050030783b */ /* 0x000e280008004200 */
[----:B0-----:R-:W-:Y:S04]  /*73760*/  STL.64 [R1+0x38f0], R50 ;  /* 0x0038f03201007387 */ /* 0x001fe80000100a00 */
        /* <DEDUP_REMOVED lines=12> */
[----:B------:R-:W-:Y:S01]  /*73830*/  STL.64 [R1+0x3928], R56 ;  /* 0x0039283801007387 */ /* 0x000fe20000100a00 */
[C---:B---3--:R-:W-:Y:S03]  /*73840*/  HMMA.16816.F32.BF16 R48, R4.reuse, R12, R48 ;  /* 0x0000000c0430723c */ /* 0x048fe60000041830 */
[----:B--2---:R-:W-:Y:S04]  /*73850*/  STL.64 [R1+0x3920], R14 ;  /* 0x0039200e01007387 */ /* 0x004fe80000100a00 */
[----:B------:R0:W-:Y:S02]  /*73860*/  STL.64 [R1+0x3918], R12 ;  /* 0x0039180c01007387 */ /* 0x0001e40000100a00 */
[C---:B0-----:R-:W-:Y:S10]  /*73870*/  HMMA.16816.F32.BF16 R12, R4.reuse, R16, R44 ;  /* 0x00000010040c723c */ /* 0x041ff4000004182c */
[----:B------:R-:W-:Y:S04]  /*73880*/  STL.64 [R1+0x7c0], R48 ;  /* 0x0007c03001007387 */ /* 0x000fe80000100a00 */
[----:B------:R-:W-:Y:S04]  /*73890*/  STL.64 [R1+0x7c8], R50 ;  /* 0x0007c83201007387 */ /* 0x000fe80000100a00 */
[----:B------:R-:W-:Y:S04]  /*738a0*/  STL.64 [R1+0x3910], R18 ;  /* 0x0039101201007387 */ /* 0x000fe80000100a00 */
[----:B------:R-:W-:Y:S04]  /*738b0*/  STL.64 [R1+0x3908], R16 ;  /* 0x0039081001007387 */ /* 0x000fe80000100a00 */
[----:B------:R-:W-:Y:S04]  /*738c0*/  STL.64 [R1+0x7b0], R12 ;  /* 0x0007b00c01007387 */ /* 0x000fe80000100a00 */
[----:B------:R0:W-:Y:S04]  /*738d0*/  STL.64 [R1+0x7b8], R14 ;  /* 0x0007b80e01007387 */ /* 0x0001e80000100a00 */
[----:B------:R-:W2:Y:S01]  /*738e0*/  LDL.LU R56, [R1+0x180] ;  /* 0x0001800001387983 */ /* 0x000ea20000300800 */
[----:B0-----:R-:W-:-:S15]  /*738f0*/  HMMA.16816.F32.BF16 R12, R4, R20, R36 ;  /* 0x00000014040c723c */ /* 0x001fde0000041824 */
        /* <DEDUP_REMOVED lines=9> */
[----:B--2---:R0:W-:Y:S02]  /*73990*/  STL.64 [R1+0x3938], R56 ;  /* 0x0039383801007387 */ /* 0x0041e40000100a00 */
[----:B0-----:R-:W-:Y:S02]  /*739a0*/  IMAD.MOV.U32 R56, RZ, RZ, R35 ;  /* 0x000000ffff387224 */ /* 0x001fe400078e0023 */
[----:B------:R-:W-:-:S05]  /*739b0*/  IMAD.MOV.U32 R57, RZ, RZ, R34 ;  /* 0x000000ffff397224 */ /* 0x000fca00078e0022 */
[----:B------:R0:W-:Y:S04]  /*739c0*/  STL.64 [R1+0x3958], R56 ;  /* 0x0039583801007387 */ /* 0x0001e80000100a00 */
        /* <DEDUP_REMOVED lines=40> */
[C---:B--2---:R-:W-:Y:S03]  /*73c50*/  HMMA.16816.F32.BF16 R12, R4.reuse, R24, R12 ;  /* 0x00000018040c723c */ /* 0x044fe6000004180c */
[----:B---3--:R-:W-:Y:S04]  /*73c60*/  STL.64 [R1+0x3988], R58 ;  /* 0x0039883a01007387 */ /* 0x008fe80000100a00 */
[----:B------:R0:W-:Y:S04]  /*73c70*/  STL.64 [R1+0x3980], R56 ;  /* 0x0039803801007387 */ /* 0x0001e80000100a00 */
[----:B0-----:R-:W2:Y:S04]  /*73c80*/  LDL.LU R56, [R1+0x1c0] ;  /* 0x0001c00001387983 */ /* 0x001ea80000300800 */
[----:B------:R-:W2:Y:S04]  /*73c90*/  LDL.LU R57, [R1+0x1c4] ;  /* 0x0001c40001397983 */ /* 0x000ea80000300800 */
[----:B------:R-:W2:Y:S04]  /*73ca0*/  LDL.LU R58, [R1+0x1c8] ;  /* 0x0001c800013a7983 */ /* 0x000ea80000300800 */
[----:B------:R-:W2:Y:S01]  /*73cb0*/  LDL.LU R59, [R1+0x1cc] ;  /* 0x0001cc00013b7983 */ /* 0x000ea20000300800 */
[C---:B----4-:R-:W-:Y:S03]  /*73cc0*/  HMMA.16816.F32.BF16 R32, R4.reuse, R28, R32 ;  /* 0x0000001c0420723c */ /* 0x050fe60000041820 */
[----:B------:R-:W-:Y:S04]  /*73cd0*/  STL.64 [R1+0x3900], R22 ;  /* 0x0039001601007387 */ /* 0x000fe80000100a00 */
[----:B------:R0:W-:Y:S04]  /*73ce0*/  STL.64 [R1+0x38f8], R20 ;  /* 0x0038f81401007387 */ /* 0x0001e80000100a00 */
[----:B0-----:R-:W3:Y:S04]  /*73cf0*/  LDL.LU R20, [R1+0x1d0] ;  /* 0x0001d00001147983 */ /* 0x001ee80000300800 */
[----:B------:R-:W3:Y:S04]  /*73d00*/  LDL.LU R21, [R1+0x1d4] ;  /* 0x0001d40001157983 */ /* 0x000ee80000300800 */
[----:B------:R-:W3:Y:S04]  /*73d10*/  LDL.LU R22, [R1+0x1d8] ;  /* 0x0001d80001167983 */ /* 0x000ee80000300800 */
[----:B------:R-:W3:Y:S04]  /*73d20*/  LDL.LU R23, [R1+0x1dc] ;  /* 0x0001dc0001177983 */ /* 0x000ee80000300800 */
[----:B------:R-:W-:Y:S04]  /*73d30*/  STL.64 [R1+0x3950], R26 ;  /* 0x0039501a01007387 */ /* 0x000fe80000100a00 */
[----:B------:R0:W-:Y:S04]  /*73d40*/  STL.64 [R1+0x3948], R24 ;  /* 0x0039481801007387 */ /* 0x0001e80000100a00 */
[----:B------:R1:W-:Y:S04]  /*73d50*/  STL.64 [R1+0x790], R12 ;  /* 0x0007900c01007387 */ /* 0x0003e80000100a00 */
[----:B------:R4:W-:Y:S04]  /*73d60*/  STL.64 [R1+0x798], R14 ;  /* 0x0007980e01007387 */ /* 0x0009e80000100a00 */
[----:B0-----:R-:W2:Y:S04]  /*73d70*/  LDL.LU R24, [R1+0x190] ;  /* 0x0001900001187983 */ /* 0x001ea80000300800 */
[----:B------:R-:W2:Y:S04]  /*73d80*/  LDL.LU R25, [R1+0x194] ;  /* 0x0001940001197983 */ /* 0x000ea80000300800 */
[----:B------:R-:W2:Y:S04]  /*73d90*/  LDL.LU R26, [R1+0x198] ;  /* 0x00019800011a7983 */ /* 0x000ea80000300800 */
[----:B------:R-:W2:Y:S04]  /*73da0*/  LDL.LU R27, [R1+0x19c] ;  /* 0x00019c00011b7983 */ /* 0x000ea80000300800 */
[----:B-1----:R-:W2:Y:S04]  /*73db0*/  LDL.LU R12, [R1+0x700] ;  /* 0x00070000010c7983 */ /* 0x002ea80000300800 */
[----:B------:R-:W2:Y:S04]  /*73dc0*/  LDL.LU R13, [R1+0x704] ;  /* 0x00070400010d7983 */ /* 0x000ea80000300800 */
[----:B----4-:R-:W4:Y:S04]  /*73dd0*/  LDL.LU R14, [R1+0x708] ;  /* 0x00070800010e7983 */ /* 0x010f280000300800 */
[----:B------:R-:W4:Y:S04]  /*73de0*/  LDL.LU R15, [R1+0x70c] ;  /* 0x00070c00010f7983 */ /* 0x000f280000300800 */
        /* <DEDUP_REMOVED lines=22> */
[----:B------:R-:W2:Y:S02]  /*73f50*/  LDL.LU.64 R44, [R1+0x39a0] ;  /* 0x0039a000012c7983 */ /* 0x000ea40000300a00 */
[----:B--2---:R-:W-:Y:S02]  /*73f60*/  HMMA.16816.F32.BF16 R4, R4, R44, R8 ;  /* 0x0000002c0404723c */ /* 0x004fe40000041808 */
[----:B------:R-:W3:Y:S04]  /*73f70*/  LDL.LU.64 R10, [R1+0x3998] ;  /* 0x00399800010a7983 */ /* 0x000ee80000300a00 */
[----:B------:R-:W3:-:S13]  /*73f80*/  LDL.LU.64 R8, [R1+0x3990] ;  /* 0x0039900001087983 */ /* 0x000eda0000300a00 */
[----:B------:R-:W-:Y:S04]  /*73f90*/  STL.64 [R1+0x440], R4 ;  /* 0x0004400401007387 */ /* 0x000fe80000100a00 */
[----:B------:R-:W-:Y:S01]  /*73fa0*/  STL.64 [R1+0x448], R6 ;  /* 0x0004480601007387 */ /* 0x000fe20000100a00 */
[C---:B---3--:R-:W-:Y:S08]  /*73fb0*/  HMMA.16816.F32.BF16 R20, R8.reuse, R52, R20 ;  /* 0x000000340814723c */ /* 0x048ff00000041814 */
[C---:B------:R-:W-:Y:S11]  /*73fc0*/  HMMA.16816.F32.BF16 R48, R8.reuse, R48, R56 ;  /* 0x000000300830723c */ /* 0x040ff60000041838 */
[----:B------:R0:W-:Y:S04]  /*73fd0*/  STL.64 [R1+0x250], R20 ;  /* 0x0002501401007387 */ /* 0x0001e80000100a00 */
[----:B------:R1:W-:Y:S04]  /*73fe0*/  STL.64 [R1+0x258], R22 ;  /* 0x0002581601007387 */ /* 0x0003e80000100a00 */
[----:B0-----:R-:W2:Y:S04]  /*73ff0*/  LDL.LU R20, [R1+0x6e0] ;  /* 0x0006e00001147983 */ /* 0x001ea80000300800 */
[----:B------:R-:W2:Y:S04]  /*74000*/  LDL.LU R21, [R1+0x6e4] ;  /* 0x0006e40001157983 */ /* 0x000ea80000300800 */
[----:B-1----:R-:W2:Y:S04]  /*74010*/  LDL.LU R22, [R1+0x6e8] ;  /* 0x0006e80001167983 */ /* 0x002ea80000300800 */
[----:B------:R-:W2:Y:S04]  /*74020*/  LDL.LU R23, [R1+0x6ec] ;  /* 0x0006ec0001177983 */ /* 0x000ea80000300800 */
[----:B------:R-:W3:Y:S04]  /*74030*/  LDL.LU.64 R58, [R1+0x3988] ;  /* 0x00398800013a7983 */ /* 0x000ee80000300a00 */
[----:B------:R-:W3:Y:S04]  /*74040*/  LDL.LU.64 R56, [R1+0x3980] ;  /* 0x0039800001387983 */ /* 0x000ee80000300a00 */
[----:B------:R0:W-:Y:S04]  /*74050*/  STL.64 [R1+0x240], R48 ;  /* 0x0002403001007387 */ /* 0x0001e80000100a00 */
[----:B------:R3:W-:Y:S04]  /*74060*/  STL.64 [R1+0x248], R50 ;  /* 0x0002483201007387 */ /* 0x0007e80000100a00 */
[----:B0-----:R-:W3:Y:S02]  /*74070*/  LDL.LU.64 R48, [R1+0x3978] ;  /* 0x0039780001307983 */ /* 0x001ee40000300a00 */
[----:B---3--:R-:W-:Y:S02]  /*74080*/  HMMA.16816.F32.BF16 R48, R8, R48, R56 ;  /* 0x000000300830723c */ /* 0x008fe40000041838 */
[----:B------:R-:W3:Y:S04]  /*74090*/  LDL.LU.64 R58, [R1+0x3970] ;  /* 0x00397000013a7983 */ /* 0x000ee80000300a00 */
[----:B------:R-:W3:-:S13]  /*740a0*/  LDL.LU.64 R56, [R1+0x3968] ;  /* 0x0039680001387983 */ /* 0x000eda0000300a00 */
[----:B------:R0:W-:Y:S04]  /*740b0*/  STL.64 [R1+0x230], R48 ;  /* 0x0002303001007387 */ /* 0x0001e80000100a00 */
[----:B------:R3:W-:Y:S04]  /*740c0*/  STL.64 [R1+0x238], R50 ;  /* 0x0002383201007387 */ /* 0x0007e80000100a00 */
[----:B0-----:R-:W3:Y:S02]  /*740d0*/  LDL.LU.64 R48, [R1+0x3960] ;  /* 0x0039600001307983 */ /* 0x001ee40000300a00 */
[----:B---3--:R-:W-:Y:S02]  /*740e0*/  HMMA.16816.F32.BF16 R48, R8, R48, R56 ;  /* 0x000000300830723c */ /* 0x008fe40000041838 */
[----:B------:R-:W3:-:S15]  /*740f0*/  LDL.LU.64 R56, [R1+0x3958] ;  /* 0x0039580001387983 */ /* 0x000ede0000300a00 */
[----:B------:R-:W-:Y:S02]  /*74100*/  NOP ;  /* 0x0000000000007918 */ /* 0x000fe40000000000 */
[----:B------:R0:W-:Y:S04]  /*74110*/  STL.64 [R1+0x220], R48 ;  /* 0x0002203001007387 */ /* 0x0001e80000100a00 */
[----:B------:R1:W-:Y:S04]  /*74120*/  STL.64 [R1+0x228], R50 ;  /* 0x0002283201007387 */ /* 0x0003e80000100a00 */
[----:B0-----:R-:W2:Y:S04]  /*74130*/  LDL.LU R48, [R1+0x6d0] ;  /* 0x0006d00001307983 */ /* 0x001ea80000300800 */
[----:B------:R-:W2:Y:S04]  /*74140*/  LDL.LU R49, [R1+0x6d4] ;  /* 0x0006d40001317983 */ /* 0x000ea80000300800 */
[----:B-1----:R-:W2:Y:S04]  /*74150*/  LDL.LU R50, [R1+0x6d8] ;  /* 0x0006d80001327983 */ /* 0x002ea80000300800 */
[----:B------:R-:W2:Y:S01]  /*74160*/  LDL.LU R51, [R1+0x6dc] ;  /* 0x0006dc0001337983 */ /* 0x000ea20000300800 */
[----:B---3--:R-:W-:Y:S03]  /*74170*/  HMMA.16816.F32.BF16 R56, R8, R56, R24 ;  /* 0x000000380838723c */ /* 0x008fe60000041818 */
[----:B------:R-:W3:Y:S04]  /*74180*/  LDL.LU.64 R26, [R1+0x3950] ;  /* 0x00395000011a7983 */ /* 0x000ee80000300a00 */
[----:B------:R-:W2:-:S12]  /*74190*/  LDL.LU.64 R24, [R1+0x3948] ;  /* 0x0039480001187983 */ /* 0x000e980000300a00 */
[----:B------:R-:W-:Y:S04]  /*741a0*/  STL.64 [R1+0x210], R56 ;  /* 0x0002103801007387 */ /* 0x000fe80000100a00 */
[----:B------:R0:W-:Y:S04]  /*741b0*/  STL.64 [R1+0x218], R58 ;  /* 0x0002183a01007387 */ /* 0x0001e80000100a00 */
[----:B0-----:R-:W2:Y:S04]  /*741c0*/  LDL.LU.64 R58, [R1+0x3940] ;  /* 0x00394000013a7983 */ /* 0x001ea80000300a00 */
[----:B------:R-:W2:Y:S01]  /*741d0*/  LDL.LU.64 R56, [R1+0x3938] ;  /* 0x0039380001387983 */ /* 0x000ea20000300a00 */
[----:B------:R-:W-:-:S02]  /*741e0*/  IMAD.MOV.U32 R4, RZ, RZ, R55 ;  /* 0x000000ffff047224 */ /* 0x000fc400078e0037 */
[----:B------:R-:W-:-:S07]  /*741f0*/  IMAD.MOV.U32 R5, RZ, RZ, R54 ;  /* 0x000000ffff057224 */ /* 0x000fce00078e0036 */
[----:B--2---:R-:W-:Y:S01]  /*74200*/  HMMA.16816.F32.BF16 R4, R8, R4, R56 ;  /* 0x000000040804723c */ /* 0x004fe20000041838 */
[----:B------:R-:W2:Y:S04]  /*74210*/  LDL.LU.64 R58, [R1+0x3930] ;  /* 0x00393000013a7983 */ /* 0x000ea80000300a00 */
[----:B------:R-:W4:-:S14]  /*74220*/  LDL.LU.64 R56, [R1+0x3928] ;  /* 0x0039280001387983 */ /* 0x000f1c0000300a00 */
[----:B------:R-:W-:Y:S04]  /*74230*/  STL.64 [R1+0x200], R4 ;  /* 0x0002000401007387 */ /* 0x000fe80000100a00 */
[----:B------:R-:W-:Y:S04]  /*74240*/  STL.64 [R1+0x208], R6 ;  /* 0x0002080601007387 */ /* 0x000fe80000100a00 */
[----:B------:R-:W0:Y:S04]  /*74250*/  LDSM.16.MT88.4 R4, [R0+UR5+0x6080] ;  /* 0x006080050004783b */ /* 0x000e280008004200 */
[----:B0-----:R-:W-:Y:S04]  /*74260*/  STL.64 [R1+0x3828], R6 ;  /* 0x0038280601007387 */ /* 0x001fe80000100a00 */
[----:B------:R0:W-:Y:S04]  /*74270*/  STL.64 [R1+0x3820], R4 ;  /* 0x0038200401007387 */ /* 0x0001e80000100a00 */
        /* <DEDUP_REMOVED lines=51> */
[----:B------:R-:W2:Y:S01]  /*745b0*/  LDL.LU R23, [R1+0x61c] ;  /* 0x00061c0001177983 */ /* 0x000ea20000300800 */
[C---:B---3--:R-:W-:Y:S08]  /*745c0*/  HMMA.16816.F32.BF16 R16, R8.reuse, R28, R16 ;  /* 0x0000001c0810723c */ /* 0x048ff00000041810 */
[C---:B----4-:R-:W-:Y:S01]  /*745d0*/  HMMA.16816.F32.BF16 R12, R8.reuse, R32, R12 ;  /* 0x00000020080c723c */ /* 0x050fe2000004180c */
[----:B------:R-:W-:Y:S04]  /*745e0*/  STL.64 [R1+0x38c0], R26 ;  /* 0x0038c01a01007387 */ /* 0x000fe80000100a00 */
[----:B------:R-:W-:Y:S03]  /*745f0*/  STL.64 [R1+0x38b8], R24 ;  /* 0x0038b81801007387 */ /* 0x000fe60000100a00 */
        /* <DEDUP_REMOVED lines=17> */
[----:B------:R-:W-:Y:S04]  /*74710*/  STL.64 [R1+0x188], R14 ;  /* 0x0001880e01007387 */ /* 0x000fe80000100a00 */
[----:B0-----:R-:W2:Y:S04]  /*74720*/  LDL.LU R36, [R1+0x170] ;  /* 0x0001700001247983 */ /* 0x001ea80000300800 */
[----:B------:R-:W-:Y:S04]  /*74730*/  STL.64 [R1+0x630], R4 ;  /* 0x0006300401007387 */ /* 0x000fe80000100a00 */
[----:B------:R-:W-:Y:S04]  /*74740*/  STL.64 [R1+0x638], R6 ;  /* 0x0006380601007387 */ /* 0x000fe80000100a00 */
        /* <DEDUP_REMOVED lines=9> */
[----:B------:R-:W2:Y:S04]  /*747e0*/  LDL.LU R18, [R1+0x3c8] ;  /* 0x0003c80001127983 */ /* 0x000ea80000300800 */
[----:B------:R-:W2:Y:S04]  /*747f0*/  LDL.LU R19, [R1+0x3cc] ;  /* 0x0003cc0001137983 */ /* 0x000ea80000300800 */
[----:B--2---:R-:W-:Y:S04]  /*74800*/  STL.64 [R1+0x38d0], R18 ;  /* 0x0038d01201007387 */ /* 0x004fe80000100a00 */
[----:B----4-:R0:W-:Y:S04]  /*74810*/  STL.64 [R1+0x38c8], R16 ;  /* 0x0038c81001007387 */ /* 0x0101e80000100a00 */
[----:B0-----:R-:W2:Y:S04]  /*74820*/  LDL.LU R16, [R1+0x3e0] ;  /* 0x0003e00001107983 */ /* 0x001ea80000300800 */
[----:B------:R-:W2:Y:S04]  /*74830*/  LDL.LU R17, [R1+0x3e4] ;  /* 0x0003e40001117983 */ /* 0x000ea80000300800 */
[----:B------:R-:W4:Y:S04]  /*74840*/  LDL.LU R18, [R1+0x3e8] ;  /* 0x0003e80001127983 */ /* 0x000f280000300800 */
[----:B------:R-:W4:Y:S04]  /*74850*/  LDL.LU R19, [R1+0x3ec] ;  /* 0x0003ec0001137983 */ /* 0x000f280000300800 */
[----:B------:R-:W2:Y:S04]  /*74860*/  LDL.LU R4, [R1+0x3f0] ;  /* 0x0003f00001047983 */ /* 0x000ea80000300800 */
[----:B------:R-:W2:Y:S04]  /*74870*/  LDL.LU R5, [R1+0x3f4] ;  /* 0x0003f40001057983 */ /* 0x000ea80000300800 */
[----:B------:R-:W2:Y:S04]  /*74880*/  LDL.LU R6, [R1+0x3f8] ;  /* 0x0003f80001067983 */ /* 0x000ea80000300800 */
[----:B------:R-:W2:Y:S01]  /*74890*/  LDL.LU R7, [R1+0x3fc] ;  /* 0x0003fc0001077983 */ /* 0x000ea20000300800 */
[----:B------:R-:W-:Y:S08]  /*748a0*/  HMMA.16816.F32.BF16 R36, R8, R44, R36 ;  /* 0x0000002c0824723c */ /* 0x000ff00000041824 */
[C---:B---3--:R-:W-:Y:S01]  /*748b0*/  HMMA.16816.F32.BF16 R32, R48.reuse, R52, R32 ;  /* 0x000000343020723c */ /* 0x048fe20000041820 */
[----:B----4-:R-:W-:Y:S04]  /*748c0*/  STL.64 [R1+0x38e0], R18 ;  /* 0x0038e01201007387 */ /* 0x010fe80000100a00 */
[----:B--2---:R0:W-:Y:S04]  /*748d0*/  STL.64 [R1+0x38d8], R16 ;  /* 0x0038d81001007387 */ /* 0x0041e80000100a00 */
[----:B------:R-:W2:Y:S04]  /*748e0*/  LDL.64 R24, [R1+0x30] ;  /* 0x0000300001187983 */ /* 0x000ea80000100a00 */
[----:B0-----:R-:W3:Y:S04]  /*748f0*/  LDL.64 R16, [R1+0x40] ;  /* 0x0000400001107983 */ /* 0x001ee80000100a00 */
[----:B------:R-:W4:Y:S04]  /*74900*/  LDL.LU R28, [R1+0x3d0] ;  /* 0x0003d000011c7983 */ /* 0x000f280000300800 */
[----:B------:R-:W4:Y:S04]  /*74910*/  LDL.LU R29, [R1+0x3d4] ;  /* 0x0003d400011d7983 */ /* 0x000f280000300800 */
[----:B------:R-:W4:Y:S04]  /*74920*/  LDL.LU R30, [R1+0x3d8] ;  /* 0x0003d800011e7983 */ /* 0x000f280000300800 */
[----:B------:R-:W4:Y:S04]  /*74930*/  LDL.LU R31, [R1+0x3dc] ;  /* 0x0003dc00011f7983 */ /* 0x000f280000300800 */
[----:B------:R-:W4:Y:S04]  /*74940*/  LDL.64 R20, [R1+0x20] ;  /* 0x0000200001147983 */ /* 0x000f280000100a00 */
[----:B------:R-:W2:Y:S04]  /*74950*/  LDL.64 R12, [R1+0x10] ;  /* 0x00001000010c7983 */ /* 0x000ea80000100a00 */
[----:B------:R-:W2:Y:S04]  /*74960*/  LDL.64 R56, [R1] ;  /* 0x0000000001387983 */ /* 0x000ea80000100a00 */
[----:B------:R-:W-:Y:S04]  /*74970*/  STL.64 [R1+0x3838], R42 ;  /* 0x0038382a01007387 */ /* 0x000fe80000100a00 */
[----:B------:R0:W-:Y:S04]  /*74980*/  STL.64 [R1+0x3830], R40 ;  /* 0x0038302801007387 */ /* 0x0001e80000100a00 */
[----:B------:R-:W2:Y:S04]  /*74990*/  LDL.LU R8, [R1+0x3b0] ;  /* 0x0003b00001087983 */ /* 0x000ea80000300800 */
[----:B------:R1:W-:Y:S04]  /*749a0*/  STL.64 [R1+0x170], R36 ;  /* 0x0001702401007387 */ /* 0x0003e80000100a00 */
[----:B------:R0:W-:Y:S04]  /*749b0*/  STL.64 [R1+0x178], R38 ;  /* 0x0001782601007387 */ /* 0x0001e80000100a00 */
[----:B------:R-:W2:Y:S04]  /*749c0*/  LDL.LU R9, [R1+0x3b4] ;  /* 0x0003b40001097983 */ /* 0x000ea80000300800 */
[----:B------:R-:W2:Y:S04]  /*749d0*/  LDL.LU R10, [R1+0x3b8] ;  /* 0x0003b800010a7983 */ /* 0x000ea80000300800 */
[----:B------:R-:W2:Y:S04]  /*749e0*/  LDL.LU R11, [R1+0x3bc] ;  /* 0x0003bc00010b7983 */ /* 0x000ea80000300800 */
[----:B0-----:R-:W2:Y:S04]  /*749f0*/  LDL.LU R40, [R1+0x9b0] ;  /* 0x0009b00001287983 */ /* 0x001ea80000300800 */
[----:B------:R0:W-:Y:S04]  /*74a00*/  STL.64 [R1+0x430], R32 ;  /* 0x0004302001007387 */ /* 0x0001e80000100a00 */
[----:B------:R0:W-:Y:S04]  /*74a10*/  STL.64 [R1+0x438], R34 ;  /* 0x0004382201007387 */ /* 0x0001e80000100a00 */
[----:B------:R-:W2:Y:S04]  /*74a20*/  LDL.LU R41, [R1+0x9b4] ;  /* 0x0009b40001297983 */ /* 0x000ea80000300800 */
[----:B------:R-:W2:Y:S04]  /*74a30*/  LDL.LU R42, [R1+0x9b8] ;  /* 0x0009b800012a7983 */ /* 0x000ea80000300800 */
[----:B------:R-:W2:Y:S04]  /*74a40*/  LDL.LU R43, [R1+0x9bc] ;  /* 0x0009bc00012b7983 */ /* 0x000ea80000300800 */
[----:B-1----:R-:W2:Y:S04]  /*74a50*/  LDL.LU R36, [R1+0x9a0] ;  /* 0x0009a00001247983 */ /* 0x002ea80000300800 */
[----:B------:R-:W2:Y:S04]  /*74a60*/  LDL.LU R37, [R1+0x9a4] ;  /* 0x0009a40001257983 */ /* 0x000ea80000300800 */
[----:B------:R-:W2:Y:S04]  /*74a70*/  LDL.LU R38, [R1+0x9a8] ;  /* 0x0009a80001267983 */ /* 0x000ea80000300800 */
[----:B------:R-:W2:Y:S04]  /*74a80*/  LDL.LU R39, [R1+0x9ac] ;  /* 0x0009ac0001277983 */ /* 0x000ea80000300800 */
[----:B0-----:R-:W2:Y:S04]  /*74a90*/  LDL.LU R32, [R1+0x720] ;  /* 0x0007200001207983 */ /* 0x001ea80000300800 */
[----:B------:R-:W2:Y:S04]  /*74aa0*/  LDL.LU R33, [R1+0x724] ;  /* 0x0007240001217983 */ /* 0x000ea80000300800 */
[----:B------:R-:W2:Y:S01]  /*74ab0*/  LDL.LU R34, [R1+0x728] ;  /* 0x0007280001227983 */ /* 0x000ea20000300800 */
[----:B---3--:R-:W-:-:S15]  /*74ac0*/  HMMA.16816.F32.BF16 R4, R48, R16, R4 ;  /* 0x000000103004723c */ /* 0x008fde0000041804 */
[----:B------:R-:W-:-:S04]  /*74ad0*/  NOP ;  /* 0x0000000000007918 */ /* 0x000fc80000000000 */
[----:B------:R-:W-:Y:S04]  /*74ae0*/  STL.64 [R1+0x420], R4 ;  /* 0x0004200401007387 */ /* 0x000fe80000100a00 */
[----:B------:R0:W-:Y:S04]  /*74af0*/  STL.64 [R1+0x428], R6 ;  /* 0x0004280601007387 */ /* 0x0001e80000100a00 */
[----:B------:R-:W2:Y:S01]  /*74b00*/  LDL.LU.64 R18, [R1+0x38e0] ;  /* 0x0038e00001127983 */ /* 0x000ea20000300a00 */
[----:B0-----:R-:W-:Y:S02]  /*74b10*/  IMAD.MOV.U32 R7, RZ, RZ, R16 ;  /* 0x000000ffff077224 */ /* 0x001fe400078e0010 */
[----:B------:R-:W-:-:S02]  /*74b20*/  IMAD.MOV.U32 R6, RZ, RZ, R17 ;  /* 0x000000ffff067224 */ /* 0x000fc400078e0011 */
[----:B------:R-:W2:Y:S01]  /*74b30*/  LDL.LU.64 R16, [R1+0x38d8] ;  /* 0x0038d80001107983 */ /* 0x000ea20000300a00 */
[----:B------:R-:W-:Y:S02]  /*74b40*/  IMAD.MOV.U32 R35, RZ, RZ, R61 ;  /* 0x000000ffff237224 */ /* 0x000fe400078e003d */
[----:B------:R-:W0:Y:S01]  /*74b50*/  S2R R61, SR_TID.X ;  /* 0x00000000003d7919 */ /* 0x000e220000002100 */
[----:B--2---:R-:W-:-:S15]  /*74b60*/  HMMA.16816.F32.BF16 R16, R48, R24, R16 ;  /* 0x000000183010723c */ /* 0x004fde0000041810 */
[----:B------:R-:W-:-:S04]  /*74b70*/  NOP ;  /* 0x0000000000007918 */ /* 0x000fc80000000000 */
[----:B------:R-:W-:Y:S04]  /*74b80*/  STL.64 [R1+0x410], R16 ;  /* 0x0004101001007387 */ /* 0x000fe80000100a00 */
[----:B------:R1:W-:Y:S04]  /*74b90*/  STL.64 [R1+0x418], R18 ;  /* 0x0004181201007387 */ /* 0x0003e80000100a00 */
[----:B-1----:R-:W2:Y:S04]  /*74ba0*/  LDL.LU.64 R18, [R1+0x38d0] ;  /* 0x0038d00001127983 */ /* 0x002ea80000300a00 */
[----:B------:R-:W2:Y:S01]  /*74bb0*/  LDL.LU.64 R16, [R1+0x38c8] ;  /* 0x0038c80001107983 */ /* 0x000ea20000300a00 */
[----:B------:R-:W1:Y:S01]  /*74bc0*/  S2R R55, SR_TID.X ;  /* 0x0000000000377919 */ /* 0x000e620000002100 */
[----:B----4-:R-:W-:Y:S01]  /*74bd0*/  HMMA.16816.F32.BF16 R28, R48, R20, R28 ;  /* 0x00000014301c723c */ /* 0x010fe2000004181c */
[----:B0-----:R-:W-:-:S07]  /*74be0*/  LOP3.LUT R0, R61, 0x7, RZ, 0xc0, !PT ;  /* 0x000000073d007812 */ /* 0x001fce00078ec0ff */
[----:B------:R-:W-:Y:S01]  /*74bf0*/  HMMA.16816.F32.BF16 R8, R48, R56, R8 ;  /* 0x000000383008723c */ /* 0x000fe20000041808 */
[----:B------:R-:W-:Y:S02]  /*74c00*/  IMAD.MOV.U32 R5, RZ, RZ, R24 ;  /* 0x000000ffff057224 */ /* 0x000fe400078e0018 */
[----:B------:R-:W-:Y:S01]  /*74c10*/  IMAD.MOV.U32 R4, RZ, RZ, R25 ;  /* 0x000000ffff047224 */ /* 0x000fe200078e0019 */
[----:B------:R-:W3:Y:S01]  /*74c20*/  LDL.LU.64 R26, [R1+0x38c0] ;  /* 0x0038c000011a7983 */ /* 0x000ee20000300a00 */
[----:B------:R-:W-:-:S03]  /*74c30*/  IMAD R0, R0, 0x110, RZ ;  /* 0x0000011000007824 */ /* 0x000fc600078e02ff */
[----:B------:R-:W4:Y:S01]  /*74c40*/  LDL.LU.64 R24, [R1+0x38b8] ;  /* 0x0038b80001187983 */ /* 0x000f220000300a00 */
[----:B------:R-:W-:-:S03]  /*74c50*/  IMAD.MOV.U32 R54, RZ, RZ, R13 ;  /* 0x000000ffff367224 */ /* 0x000fc600078e000d */
[----:B------:R0:W-:Y:S04]  /*74c60*/  STL.64 [R1+0x400], R28 ;  /* 0x0004001c01007387 */ /* 0x0001e80000100a00 */
[----:B------:R0:W-:Y:S04]  /*74c70*/  STL.64 [R1+0x408], R30 ;  /* 0x0004081e01007387 */ /* 0x0001e80000100a00 */
[----:B------:R-:W3:Y:S01]  /*74c80*/  LDL.LU.64 R22, [R1+0x38b0] ;  /* 0x0038b00001167983 */ /* 0x000ee20000300a00 */
[C---:B-1----:R-:W-:Y:S02]  /*74c90*/  IMAD.SHL.U32 R61, R55.reuse, 0x80, RZ ;  /* 0x00000080373d7824 */ /* 0x042fe400078e00ff */
[----:B------:R-:W-:-:S02]  /*74ca0*/  IMAD.SHL.U32 R55, R55, 0x2, RZ ;  /* 0x0000000237377824 */ /* 0x000fc400078e00ff */
[----:B0-----:R-:W-:Y:S02]  /*74cb0*/  IMAD.MOV.U32 R29, RZ, RZ, R20 ;  /* 0x000000ffff1d7224 */ /* 0x001fe400078e0014 */
[----:B------:R-:W-:Y:S02]  /*74cc0*/  IMAD.MOV.U32 R28, RZ, RZ, R21 ;  /* 0x000000ffff1c7224 */ /* 0x000fe400078e0015 */
[----:B------:R-:W3:Y:S01]  /*74cd0*/  LDL.LU.64 R20, [R1+0x38a8] ;  /* 0x0038a80001147983 */ /* 0x000ee20000300a00 */
[----:B------:R-:W-:Y:S01]  /*74ce0*/  LOP3.LUT R55, R0, 0x10, R55, 0x78, !PT ;  /* 0x0000001000377812 */ /* 0x000fe200078e7837 */
[----:B------:R-:W-:-:S03]  /*74cf0*/  IMAD.MOV.U32 R0, RZ, RZ, R12 ;  /* 0x000000ffff007224 */ /* 0x000fc600078e000c */
[----:B------:R-:W-:Y:S01]  /*74d00*/  LOP3.LUT R55, R55, 0x800, R61, 0xf8, !PT ;  /* 0x0000080037377812 */ /* 0x000fe200078ef83d */
[----:B------:R-:W-:Y:S02]  /*74d10*/  IMAD.MOV.U32 R31, RZ, RZ, R56 ;  /* 0x000000ffff1f7224 */ /* 0x000fe400078e0038 */
[----:B------:R-:W-:Y:S01]  /*74d20*/  IMAD.MOV.U32 R30, RZ, RZ, R57 ;  /* 0x000000ffff1e7224 */ /* 0x000fe200078e0039 */
[----:B------:R-:W-:Y:S01]  /*74d30*/  LOP3.LUT R55, R55, 0x60, RZ, 0x3c, !PT ;  /* 0x0000006037377812 */ /* 0x000fe200078e3cff */
[----:B------:R-:W-:Y:S01]  /*74d40*/  IMAD.MOV.U32 R61, RZ, RZ, R11 ;  /* 0x000000ffff3d7224 */ /* 0x000fe200078e000b */
[----:B--2---:R-:W-:-:S15]  /*74d50*/  HMMA.16816.F32.BF16 R16, R48, R12, R16 ;  /* 0x0000000c3010723c */ /* 0x004fde0000041810 */
[----:B------:R-:W-:-:S04]  /*74d60*/  NOP ;  /* 0x0000000000007918 */ /* 0x000fc80000000000 */
[----:B------:R-:W-:Y:S04]  /*74d70*/  STL.64 [R1+0x3f0], R16 ;  /* 0x0003f01001007387 */ /* 0x000fe80000100a00 */
[----:B------:R0:W-:Y:S04]  /*74d80*/  STL.64 [R1+0x3f8], R18 ;  /* 0x0003f81201007387 */ /* 0x0001e80000100a00 */
[----:B0-----:R-:W2:Y:S04]  /*74d90*/  LDL.LU.64 R18, [R1+0x38a0] ;  /* 0x0038a00001127983 */ /* 0x001ea80000300a00 */
[----:B------:R-:W2:Y:S04]  /*74da0*/  LDL.LU.64 R16, [R1+0x3898] ;  /* 0x0038980001107983 */ /* 0x000ea80000300a00 */
[----:B------:R-:W2:Y:S04]  /*74db0*/  LDL.LU.64 R14, [R1+0x3890] ;  /* 0x00389000010e7983 */ /* 0x000ea80000300a00 */
[----:B------:R-:W2:Y:S04]  /*74dc0*/  LDL.LU.64 R12, [R1+0x3888] ;  /* 0x00388800010c7983 */ /* 0x000ea80000300a00 */
[----:B------:R-:W2:Y:S04]  /*74dd0*/  LDL.LU.64 R58, [R1+0x3880] ;  /* 0x00388000013a7983 */ /* 0x000ea80000300a00 */
[----:B------:R-:W3:Y:S04]  /*74de0*/  LDL.LU.64 R56, [R1+0x3878] ;  /* 0x0038780001387983 */ /* 0x000ee80000300a00 */
[----:B------:R-:W-:Y:S04]  /*74df0*/  STL.64 [R1+0x3e0], R8 ;  /* 0x0003e00801007387 */ /* 0x000fe80000100a00 */
[----:B------:R-:W-:Y:S04]  /*74e00*/  STL [R1+0x3e8], R10 ;  /* 0x0003e80a01007387 */ /* 0x000fe80000100800 */
[----:B------:R-:W0:Y:S04]  /*74e10*/  LDSM.16.MT88.4 R8, [R55+UR5+0x6000] ;  /* 0x006000053708783b */ /* 0x000e280008004200 */
[----:B0-----:R-:W-:Y:S04]  /*74e20*/  STL.64 [R1+0x3798], R10 ;  /* 0x0037980a01007387 */ /* 0x001fe80000100a00 */
[----:B------:R0:W-:Y:S04]  /*74e30*/  STL.64 [R1+0x3790], R8 ;  /* 0x0037900801007387 */ /* 0x0001e80000100a00 */
[----:B0-----:R-:W4:Y:S04]  /*74e40*/  LDL.LU R8, [R1+0x9c0] ;  /* 0x0009c00001087983 */ /* 0x001f280000300800 */
[----:B------:R-:W4:Y:S04]  /*74e50*/  LDL.LU R9, [R1+0x9c4] ;  /* 0x0009c40001097983 */ /* 0x000f280000300800 */
[----:B------:R-:W4:Y:S04]  /*74e60*/  LDL.LU R10, [R1+0x9c8] ;  /* 0x0009c800010a7983 */ /* 0x000f280000300800 */
[----:B------:R-:W4:Y:S04]  /*74e70*/  LDL.LU R11, [R1+0x9cc] ;  /* 0x0009cc00010b7983 */ /* 0x000f280000300800 */
[----:B--2---:R-:W-:Y:S04]  /*74e80*/  STL.64 [R1+0x37e8], R58 ;  /* 0x0037e83a01007387 */ /* 0x004fe80000100a00 */
[----:B---3--:R-:W-:Y:S01]  /*74e90*/  STL.64 [R1+0x37e0], R56 ;  /* 0x0037e03801007387 */ /* 0x008fe20000100a00 */
[----:B----4-:R-:W-:-:S15]  /*74ea0*/  HMMA.16816.F32.BF16 R8, R48, R56, R8 ;  /* 0x000000383008723c */ /* 0x010fde0000041808 */
[----:B------:R-:W-:-:S04]  /*74eb0*/  NOP ;  /* 0x0000000000007918 */ /* 0x000fc80000000000 */
[----:B------:R-:W-:Y:S04]  /*74ec0*/  STL.64 [R1+0x3d0], R8 ;  /* 0x0003d00801007387 */ /* 0x000fe80000100a00 */
[----:B------:R0:W-:Y:S04]  /*74ed0*/  STL.64 [R1+0x3d8], R10 ;  /* 0x0003d80a01007387 */ /* 0x0001e80000100a00 */
[----:B------:R-:W-:Y:S04]  /*74ee0*/  STL.64 [R1+0x37d8], R14 ;  /* 0x0037d80e01007387 */ /* 0x000fe80000100a00 */
[----:B------:R1:W-:Y:S01]  /*74ef0*/  STL.64 [R1+0x37d0], R12 ;  /* 0x0037d00c01007387 */ /* 0x0003e20000100a00 */
[C---:B0-----:R-:W-:Y:S08]  /*74f00*/  HMMA.16816.F32.BF16 R8, R48.reuse, R12, R40 ;  /* 0x0000000c3008723c */ /* 0x041ff00000041828 */
[----:B-1----:R-:W-:Y:S11]  /*74f10*/  HMMA.16816.F32.BF16 R12, R48, R16, R36 ;  /* 0x00000010300c723c */ /* 0x002ff60000041824 */
[----:B------:R0:W-:Y:S04]  /*74f20*/  STL.64 [R1+0x740], R8 ;  /* 0x0007400801007387 */ /* 0x0001e80000100a00 */
[----:B------:R-:W-:Y:S04]  /*74f30*/  STL.64 [R1+0x748], R10 ;  /* 0x0007480a01007387 */ /* 0x000fe80000100a00 */
[----:B------:R-:W-:Y:S04]  /*74f40*/  STL.64 [R1+0x730], R12 ;  /* 0x0007300c01007387 */ /* 0x000fe80000100a00 */
[----:B------:R-:W-:Y:S01]  /*74f50*/  STL.64 [R1+0x738], R14 ;  /* 0x0007380e01007387 */ /* 0x000fe20000100a00 */
[----:B0-----:R-:W-:-:S02]  /*74f60*/  IMAD.MOV.U32 R8, RZ, RZ, R31 ;  /* 0x000000ffff087224 */ /* 0x001fc400078e001f */
[----:B------:R-:W-:-:S05]  /*74f70*/  IMAD.MOV.U32 R9, RZ, RZ, R30 ;  /* 0x000000ffff097224 */ /* 0x000fca00078e001e */
[----:B------:R0:W-:Y:S02]  /*74f80*/  STL.64 [R1+0x37f0], R8 ;  /* 0x0037f00801007387 */ /* 0x0001e40000100a00 */
[----:B0-----:R-:W-:Y:S01]  /*74f90*/  HMMA.16816.F32.BF16 R8, R48, R20, R32 ;  /* 0x000000143008723c */ /* 0x001fe20000041820 */
[----:B------:R-:W-:Y:S02]  /*74fa0*/  IMAD.MOV.U32 R56, RZ, RZ, R29 ;  /* 0x000000ffff387224 */ /* 0x000fe400078e001d */
[----:B------:R-:W-:Y:S01]  /*74fb0*/  IMAD.MOV.U32 R57, RZ, RZ, R28 ;  /* 0x000000ffff397224 */ /* 0x000fe200078e001c */
[----:B------:R-:W-:Y:S04]  /*74fc0*/  STL.64 [R1+0x37c8], R18 ;  /* 0x0037c81201007387 */ /* 0x000fe80000100a00 */
[----:B------:R-:W-:Y:S11]  /*74fd0*/  STL.64 [R1+0x37c0], R16 ;  /* 0x0037c01001007387 */ /* 0x000ff60000100a00 */
[----:B------:R0:W-:Y:S04]  /*74fe0*/  STL.64 [R1+0x720], R8 ;  /* 0x0007200801007387 */ /* 0x0001e80000100a00 */
[----:B------:R1:W-:Y:S04]  /*74ff0*/  STL.64 [R1+0x728], R10 ;  /* 0x0007280a01007387 */ /* 0x0003e80000100a00 */
[----:B------:R2:W-:Y:S04]  /*75000*/  STL.64 [R1+0x37f8], R56 ;  /* 0x0037f83801007387 */ /* 0x0005e80000100a00 */
[----:B0-----:R-:W3:Y:S04]  /*75010*/  LDL.LU R8, [R1+0x340] ;  /* 0x0003400001087983 */ /* 0x001ee80000300800 */
[----:B------:R-:W3:Y:S04]  /*75020*/  LDL.LU R9, [R1+0x344] ;  /* 0x0003440001097983 */ /* 0x000ee80000300800 */
[----:B-1----:R-:W4:Y:S04]  /*75030*/  LDL.LU R10, [R1+0x348] ;  /* 0x00034800010a7983 */ /* 0x002f280000300800 */
[----:B------:R-:W4:Y:S01]  /*75040*/  LDL.LU R11, [R1+0x34c] ;  /* 0x00034c00010b7983 */ /* 0x000f220000300800 */
[----:B------:R-:W-:-:S02]  /*75050*/  IMAD.MOV.U32 R16, RZ, RZ, R7 ;  /* 0x000000ffff107224 */ /* 0x000fc400078e0007 */
[----:B------:R-:W-:-:S05]  /*75060*/  IMAD.MOV.U32 R17, RZ, RZ, R6 ;  /* 0x000000ffff117224 */ /* 0x000fca00078e0006 */
[----:B------:R0:W-:Y:S04]  /*75070*/  STL.64 [R1+0x3818], R16 ;  /* 0x0038181001007387 */ /* 0x0001e80000100a00 */
[----:B----4-:R-:W-:Y:S04]  /*75080*/  STL.64 [R1+0x3808], R10 ;  /* 0x0038080a01007387 */ /* 0x010fe80000100a00 */
[----:B---3--:R-:W-:Y:S04]  /*75090*/  STL.64 [R1+0x3800], R8 ;  /* 0x0038000801007387 */ /* 0x008fe80000100a00 */
        /* <DEDUP_REMOVED lines=19> */
[----:B--2---:R-:W-:-:S03]  /*751d0*/  IMAD.MOV.U32 R57, RZ, RZ, R4 ;  /* 0x000000ffff397224 */ /* 0x004fc600078e0004 */
[----:B------:R-:W2:Y:S01]  /*751e0*/  LDL.LU R43, [R1+0x97c] ;  /* 0x00097c00012b7983 */ /* 0x000ea20000300800 */
[----:B------:R-:W-:-:S03]  /*751f0*/  IMAD.MOV.U32 R56, RZ, RZ, R5 ;  /* 0x000000ffff387224 */ /* 0x000fc600078e0005 */
        /* <DEDUP_REMOVED lines=8> */
[----:B------:R0:W-:Y:S04]  /*75280*/  STL.64 [R1+0x3810], R56 ;  /* 0x0038103801007387 */ /* 0x0001e80000100a00 */
        /* <DEDUP_REMOVED lines=9> */
[----:B------:R0:W-:Y:S02]  /*75320*/  STL.64 [R1+0x37b0], R20 ;  /* 0x0037b01401007387 */ /* 0x0001e40000100a00 */
[----:B0-----:R-:W-:-:S02]  /*75330*/  IMAD.MOV.U32 R20, RZ, RZ, R0 ;  /* 0x000000ffff147224 */ /* 0x001fc400078e0000 */
        /* <DEDUP_REMOVED lines=30> */
[----:B------:R-:W2:Y:S02]  /*75520*/  LDL.LU.64 R40, [R1+0x3830] ;  /* 0x0038300001287983 */ /* 0x000ea40000300a00 */
[C---:B--2---:R-:W-:Y:S08]  /*75530*/  HMMA.16816.F32.BF16 R12, R48.reuse, R40, R12 ;  /* 0x00000028300c723c */ /* 0x044ff0000004180c */
[----:B------:R-:W-:Y:S11]  /*75540*/  HMMA.16816.F32.BF16 R48, R48, R44, R4 ;  /* 0x0000002c3030723c */ /* 0x000ff60000041804 */
        /* <DEDUP_REMOVED lines=16> */
[----:B------:R0:W-:Y:S04]  /*75650*/  STL.64 [R1+0x620], R16 ;  /* 0x0006201001007387 */ /* 0x0001e80000100a00 */
[----:B------:R1:W-:Y:S04]  /*75660*/  STL.64 [R1+0x628], R18 ;  /* 0x0006281201007387 */ /* 0x0003e80000100a00 */
[----:B0-----:R-:W1:Y:S02]  /*75670*/  LDL.LU.64 R16, [R1+0x3818] ;  /* 0x0038180001107983 */ /* 0x001e640000300a00 */
[----:B-1----:R-:W-:Y:S02]  /*75680*/  HMMA.16816.F32.BF16 R16, R4, R16, R56 ;  /* 0x000000100410723c */ /* 0x002fe40000041838 */
[----:B------:R-:W2:-:S15]  /*75690*/  LDL.LU.64 R56, [R1+0x3810] ;  /* 0x0038100001387983 */ /* 0x000e9e0000300a00 */
[----:B------:R-:W-:Y:S02]  /*756a0*/  NOP ;  /* 0x0000000000007918 */ /* 0x000fe40000000000 */
[----:B------:R0:W-:Y:S04]  /*756b0*/  STL.64 [R1+0x610], R16 ;  /* 0x0006101001007387 */ /* 0x0001e80000100a00 */
[----:B------:R1:W-:Y:S04]  /*756c0*/  STL.64 [R1+0x618], R18 ;  /* 0x0006181201007387 */ /* 0x0003e80000100a00 */
[----:B0-----:R-:W3:Y:S04]  /*756d0*/  LDL.LU R16, [R1+0x5b0] ;  /* 0x0005b00001107983 */ /* 0x001ee80000300800 */
[----:B------:R-:W3:Y:S04]  /*756e0*/  LDL.LU R17, [R1+0x5b4] ;  /* 0x0005b40001117983 */ /* 0x000ee80000300800 */
[----:B-1----:R-:W3:Y:S04]  /*756f0*/  LDL.LU R18, [R1+0x5b8] ;  /* 0x0005b80001127983 */ /* 0x002ee80000300800 */
[----:B------:R-:W4:Y:S01]  /*75700*/  LDL.LU R19, [R1+0x5bc] ;  /* 0x0005bc0001137983 */ /* 0x000f220000300800 */
[----:B--2---:R-:W-:Y:S03]  /*75710*/  HMMA.16816.F32.BF16 R56, R4, R56, R8 ;  /* 0x000000380438723c */ /* 0x004fe60000041808 */
[----:B------:R-:W2:Y:S04]  /*75720*/  LDL.LU.64 R10, [R1+0x3808] ;  /* 0x00380800010a7983 */ /* 0x000ea80000300a00 */
[----:B------:R-:W2:-:S12]  /*75730*/  LDL.LU.64 R8, [R1+0x3800] ;  /* 0x0038000001087983 */ /* 0x000e980000300a00 */
[----:B------:R0:W-:Y:S04]  /*75740*/  STL.64 [R1+0x600], R56 ;  /* 0x0006003801007387 */ /* 0x0001e80000100a00 */
[----:B------:R2:W-:Y:S04]  /*75750*/  STL.64 [R1+0x608], R58 ;  /* 0x0006083a01007387 */ /* 0x0005e80000100a00 */
[----:B0-----:R-:W2:Y:S01]  /*75760*/  LDL.LU.64 R56, [R1+0x37f8] ;  /* 0x0037f80001387983 */ /* 0x001ea20000300a00 */
[----:B------:R-:W-:-:S07]  /*75770*/  IMAD.MOV.U32 R21, RZ, RZ, R54 ;  /* 0x000000ffff157224 */ /* 0x000fce00078e0036 */
        /* <DEDUP_REMOVED lines=8> */
[----:B------:R-:W4:Y:S04]  /*75800*/  LDL.LU R20, [R1+0x5a0] ;  /* 0x0005a00001147983 */ /* 0x000f280000300800 */
[----:B------:R-:W-:Y:S04]  /*75810*/  STL.64 [R1+0x5e0], R48 ;  /* 0x0005e03001007387 */ /* 0x000fe80000100a00 */
[----:B------:R-:W-:Y:S04]  /*75820*/  STL.64 [R1+0x5e8], R50 ;  /* 0x0005e83201007387 */ /* 0x000fe80000100a00 */
[----:B------:R-:W0:Y:S04]  /*75830*/  LDSM.16.MT88.4 R48, [R55+UR5+0x6080] ;  /* 0x006080053730783b */ /* 0x000e280008004200 */
[----:B------:R-:W4:Y:S04]  /*75840*/  LDL.LU R21, [R1+0x5a4] ;  /* 0x0005a40001157983 */ /* 0x000f280000300800 */
[----:B------:R-:W4:Y:S04]  /*75850*/  LDL.LU R22, [R1+0x5a8] ;  /* 0x0005a80001167983 */ /* 0x000f280000300800 */
        /* <DEDUP_REMOVED lines=9> */
[----:B-1----:R-:W2:Y:S01]  /*758f0*/  LDL.LU R8, [R1+0x580] ;  /* 0x0005800001087983 */ /* 0x002ea20000300800 */
[C---:B---3--:R-:W-:Y:S03]  /*75900*/  HMMA.16816.F32.BF16 R12, R4.reuse, R56, R12 ;  /* 0x00000038040c723c */ /* 0x048fe6000004180c */
[----:B------:R-:W3:Y:S04]  /*75910*/  LDL.LU R9, [R1+0x584] ;  /* 0x0005840001097983 */ /* 0x000ee80000300800 */
[----:B0-----:R-:W3:Y:S04]  /*75920*/  LDL.LU R10, [R1+0x588] ;  /* 0x00058800010a7983 */ /* 0x001ee80000300800 */
        /* <DEDUP_REMOVED lines=10> */
[----:B------:R-:W4:Y:S04]  /*759d0*/  LDL.LU.64 R12, [R1+0x37d0] ;  /* 0x0037d000010c7983 */ /* 0x000f280000300a00 */
        /* <DEDUP_REMOVED lines=42> */
[C---:B----4-:R-:W-:Y:S08]  /*75c80*/  HMMA.16816.F32.BF16 R16, R4.reuse, R32, R16 ;  /* 0x000000200410723c */ /* 0x050ff00000041810 */
[C---:B------:R-:W-:Y:S08]  /*75c90*/  HMMA.16816.F32.BF16 R12, R4.reuse, R36, R12 ;  /* 0x00000024040c723c */ /* 0x040ff0000004180c */
[C---:B--2---:R-:W-:Y:S08]  /*75ca0*/  HMMA.16816.F32.BF16 R8, R4.reuse, R24, R8 ;  /* 0x000000180408723c */ /* 0x044ff00000041808 */
[C---:B---3--:R-:W-:Y:S11]  /*75cb0*/  HMMA.16816.F32.BF16 R20, R4.reuse, R28, R20 ;  /* 0x0000001c0414723c */ /* 0x048ff60000041814 */
        /* <DEDUP_REMOVED lines=18> */
[C---:B0-----:R-:W-:Y:S08]  /*75de0*/  HMMA.16816.F32.BF16 R12, R4.reuse, R40, R56 ;  /* 0x00000028040c723c */ /* 0x041ff00000041838 */
[----:B------:R-:W-:Y:S01]  /*75df0*/  HMMA.16816.F32.BF16 R4, R4, R44, R48 ;  /* 0x0000002c0404723c */ /* 0x000fe20000041830 */
[----:B------:R-:W-:Y:S04]  /*75e00*/  STL.64 [R1+0x36e8], R42 ;  /* 0x0036e82a01007387 */ /* 0x000fe80000100a00 */
[----:B------:R0:W-:Y:S06]  /*75e10*/  STL.64 [R1+0x36e0], R40 ;  /* 0x0036e02801007387 */ /* 0x0001ec0000100a00 */
[----:B------:R-:W-:Y:S04]  /*75e20*/  STL.64 [R1+0x540], R12 ;  /* 0x0005400c01007387 */ /* 0x000fe80000100a00 */
[----:B------:R-:W-:Y:S04]  /*75e30*/  STL.64 [R1+0x548], R14 ;  /* 0x0005480e01007387 */ /* 0x000fe80000100a00 */
[----:B0-----:R-:W3:Y:S04]  /*75e40*/  LDL.LU R40, [R1+0x2f0] ;  /* 0x0002f00001287983 */ /* 0x001ee80000300800 */
[----:B------:R-:W-:Y:S04]  /*75e50*/  STL.64 [R1+0x160], R4 ;  /* 0x0001600401007387 */ /* 0x000fe80000100a00 */
[----:B------:R-:W-:Y:S04]  /*75e60*/  STL.64 [R1+0x168], R6 ;  /* 0x0001680601007387 */ /* 0x000fe80000100a00 */
[----:B------:R-:W3:Y:S04]  /*75e70*/  LDL.LU R41, [R1+0x2f4] ;  /* 0x0002f40001297983 */ /* 0x000ee80000300800 */
[----:B------:R-:W4:Y:S04]  /*75e80*/  LDL.LU R42, [R1+0x2f8] ;  /* 0x0002f800012a7983 */ /* 0x000f280000300800 */
[----:B------:R-:W4:Y:S04]  /*75e90*/  LDL.LU R43, [R1+0x2fc] ;  /* 0x0002fc00012b7983 */ /* 0x000f280000300800 */
[----:B----4-:R-:W-:Y:S04]  /*75ea0*/  STL.64 [R1+0x3778], R42 ;  /* 0x0037782a01007387 */ /* 0x010fe80000100a00 */
[----:B---3--:R-:W-:Y:S04]  /*75eb0*/  STL.64 [R1+0x3770], R40 ;  /* 0x0037702801007387 */ /* 0x008fe80000100a00 */
[----:B------:R-:W3:Y:S04]  /*75ec0*/  LDL.LU R32, [R1+0x310] ;  /* 0x0003100001207983 */ /* 0x000ee80000300800 */
[----:B------:R-:W3:Y:S04]  /*75ed0*/  LDL.LU R33, [R1+0x314] ;  /* 0x0003140001217983 */ /* 0x000ee80000300800 */
[----:B------:R-:W4:Y:S04]  /*75ee0*/  LDL.LU R34, [R1+0x318] ;  /* 0x0003180001227983 */ /* 0x000f280000300800 */
[----:B------:R-:W4:Y:S04]  /*75ef0*/  LDL.LU R35, [R1+0x31c] ;  /* 0x00031c0001237983 */ /* 0x000f280000300800 */
[----:B------:R-:W2:Y:S04]  /*75f00*/  LDL.LU R28, [R1+0x390] ;  /* 0x00039000011c7983 */ /* 0x000ea80000300800 */
[----:B------:R-:W2:Y:S04]  /*75f10*/  LDL.LU R29, [R1+0x394] ;  /* 0x00039400011d7983 */ /* 0x000ea80000300800 */
[----:B------:R-:W2:Y:S04]  /*75f20*/  LDL.LU R30, [R1+0x398] ;  /* 0x00039800011e7983 */ /* 0x000ea80000300800 */
[----:B------:R-:W2:Y:S04]  /*75f30*/  LDL.LU R31, [R1+0x39c] ;  /* 0x00039c00011f7983 */ /* 0x000ea80000300800 */
[----:B----4-:R-:W-:Y:S04]  /*75f40*/  STL.64 [R1+0x3788], R34 ;  /* 0x0037882201007387 */ /* 0x010fe80000100a00 */
[----:B---3--:R0:W-:Y:S04]  /*75f50*/  STL.64 [R1+0x3780], R32 ;  /* 0x0037802001007387 */ /* 0x0081e80000100a00 */
[----:B0-----:R-:W3:Y:S04]  /*75f60*/  LDL.LU R32, [R1+0x380] ;  /* 0x0003800001207983 */ /* 0x001ee80000300800 */
[----:B------:R-:W3:Y:S04]  /*75f70*/  LDL.LU R33, [R1+0x384] ;  /* 0x0003840001217983 */ /* 0x000ee80000300800 */
[----:B------:R-:W3:Y:S04]  /*75f80*/  LDL.LU R34, [R1+0x388] ;  /* 0x0003880001227983 */ /* 0x000ee80000300800 */
[----:B------:R-:W3:Y:S04]  /*75f90*/  LDL.LU R35, [R1+0x38c] ;  /* 0x00038c0001237983 */ /* 0x000ee80000300800 */
[----:B------:R-:W3:Y:S04]  /*75fa0*/  LDL.LU.64 R40, [R1+0x40] ;  /* 0x0000400001287983 */ /* 0x000ee80000300a00 */
[----:B------:R-:W4:Y:S04]  /*75fb0*/  LDL.LU.64 R36, [R1+0x30] ;  /* 0x0000300001247983 */ /* 0x000f280000300a00 */
[----:B------:R-:W4:Y:S04]  /*75fc0*/  LDL.LU R24, [R1+0x300] ;  /* 0x0003000001187983 */ /* 0x000f280000300800 */
[----:B------:R-:W4:Y:S04]  /*75fd0*/  LDL.LU R25, [R1+0x304] ;  /* 0x0003040001197983 */ /* 0x000f280000300800 */
[----:B------:R-:W4:Y:S04]  /*75fe0*/  LDL.LU R26, [R1+0x308] ;  /* 0x00030800011a7983 */ /* 0x000f280000300800 */
[----:B------:R-:W4:Y:S04]  /*75ff0*/  LDL.LU R27, [R1+0x30c] ;  /* 0x00030c00011b7983 */ /* 0x000f280000300800 */
[----:B------:R-:W4:Y:S04]  /*76000*/  LDL.LU.64 R20, [R1+0x20] ;  /* 0x0000200001147983 */ /* 0x000f280000300a00 */
[----:B------:R-:W4:Y:S04]  /*76010*/  LDL.LU.64 R16, [R1+0x10] ;  /* 0x0000100001107983 */ /* 0x000f280000300a00 */
[----:B------:R-:W4:Y:S01]  /*76020*/  LDL.LU R12, [R1+0x2e0] ;  /* 0x0002e000010c7983 */ /* 0x000f220000300800 */
[C---:B--2---:R-:W-:Y:S03]  /*76030*/  HMMA.16816.F32.BF16 R28, R8.reuse, R52, R28 ;  /* 0x00000034081c723c */ /* 0x044fe6000004181c */
[----:B------:R-:W2:Y:S04]  /*76040*/  LDL.LU R13, [R1+0x2e4] ;  /* 0x0002e400010d7983 */ /* 0x000ea80000300800 */
[----:B------:R-:W2:Y:S04]  /*76050*/  LDL.LU R14, [R1+0x2e8] ;  /* 0x0002e800010e7983 */ /* 0x000ea80000300800 */
[----:B------:R-:W2:Y:S04]  /*76060*/  LDL.LU R15, [R1+0x2ec] ;  /* 0x0002ec00010f7983 */ /* 0x000ea80000300800 */
[----:B------:R-:W2:Y:S04]  /*76070*/  LDL.LU.64 R56, [R1] ;  /* 0x0000000001387983 */ /* 0x000ea80000300a00 */
        /* <DEDUP_REMOVED lines=13> */
[----:B------:R-:W2:Y:S04]  /*76150*/  LDL.LU R47, [R1+0x96c] ;  /* 0x00096c00012f7983 */ /* 0x000ea80000300800 */
[----:B------:R-:W-:Y:S04]  /*76160*/  STL.64 [R1+0x3b0], R28 ;  /* 0x0003b01c01007387 */ /* 0x000fe80000100a00 */
[----:B------:R0:W-:Y:S01]  /*76170*/  STL.64 [R1+0x3b8], R30 ;  /* 0x0003b81e01007387 */ /* 0x0001e20000100a00 */
[----:B---3--:R-:W-:Y:S01]  /*76180*/  HMMA.16816.F32.BF16 R32, R8, R40, R32 ;  /* 0x000000280820723c */ /* 0x008fe20000041820 */
[----:B0-----:R-:W-:-:S02]  /*76190*/  IMAD.MOV.U32 R31, RZ, RZ, R40 ;  /* 0x000000ffff1f7224 */ /* 0x001fc400078e0028 */
[----:B------:R-:W-:-:S15]  /*761a0*/  IMAD.MOV.U32 R30, RZ, RZ, R41 ;  /* 0x000000ffff1e7224 */ /* 0x000fde00078e0029 */
[----:B------:R-:W-:Y:S01]  /*761b0*/  NOP ;  /* 0x0000000000007918 */ /* 0x000fe20000000000 */
[----:B------:R-:W-:Y:S04]  /*761c0*/  STL.64 [R1+0x3a0], R32 ;  /* 0x0003a02001007387 */ /* 0x000fe80000100a00 */
[----:B------:R0:W-:Y:S04]  /*761d0*/  STL.64 [R1+0x3a8], R34 ;  /* 0x0003a82201007387 */ /* 0x0001e80000100a00 */
[----:B0-----:R-:W3:Y:S04]  /*761e0*/  LDL.LU.64 R34, [R1+0x3788] ;  /* 0x0037880001227983 */ /* 0x001ee80000300a00 */
[----:B------:R-:W3:Y:S04]  /*761f0*/  LDL.LU.64 R32, [R1+0x3780] ;  /* 0x0037800001207983 */ /* 0x000ee80000300a00 */
[----:B------:R-:W3:Y:S04]  /*76200*/  LDL.LU.64 R42, [R1+0x3778] ;  /* 0x00377800012a7983 */ /* 0x000ee80000300a00 */
[----:B------:R-:W3:Y:S01]  /*76210*/  LDL.LU.64 R40, [R1+0x3770] ;  /* 0x0037700001287983 */ /* 0x000ee20000300a00 */
[C---:B----4-:R-:W-:Y:S08]  /*76220*/  HMMA.16816.F32.BF16 R24, R8.reuse, R20, R24 ;  /* 0x000000140818723c */ /* 0x050ff00000041818 */
[C---:B--2---:R-:W-:Y:S08]  /*76230*/  HMMA.16816.F32.BF16 R12, R8.reuse, R56, R12 ;  /* 0x00000038080c723c */ /* 0x044ff0000004180c */
[C---:B---3--:R-:W-:Y:S08]  /*76240*/  HMMA.16816.F32.BF16 R32, R8.reuse, R36, R32 ;  /* 0x000000240820723c */ /* 0x048ff00000041820 */
[----:B------:R-:W-:Y:S11]  /*76250*/  HMMA.16816.F32.BF16 R40, R8, R16, R40 ;  /* 0x000000100828723c */ /* 0x000ff60000041828 */
[----:B------:R0:W-:Y:S04]  /*76260*/  STL.64 [R1+0x390], R32 ;  /* 0x0003902001007387 */ /* 0x0001e80000100a00 */
[----:B------:R1:W-:Y:S04]  /*76270*/  STL.64 [R1+0x398], R34 ;  /* 0x0003982201007387 */ /* 0x0003e80000100a00 */
[----:B------:R-:W2:Y:S01]  /*76280*/  LDL.LU.64 R38, [R1+0x3768] ;  /* 0x0037680001267983 */ /* 0x000ea20000300a00 */
[----:B0-----:R-:W-:-:S02]  /*76290*/  IMAD.MOV.U32 R33, RZ, RZ, R36 ;  /* 0x000000ffff217224 */ /* 0x001fc400078e0024 */
[----:B------:R-:W-:Y:S02]  /*762a0*/  IMAD.MOV.U32 R32, RZ, RZ, R37 ;  /* 0x000000ffff207224 */ /* 0x000fe400078e0025 */
[----:B------:R-:W3:Y:S04]  /*762b0*/  LDL.LU.64 R36, [R1+0x3760] ;  /* 0x0037600001247983 */ /* 0x000ee80000300a00 */
[----:B------:R-:W-:Y:S04]  /*762c0*/  STL.64 [R1+0x380], R24 ;  /* 0x0003801801007387 */ /* 0x000fe80000100a00 */
[----:B------:R0:W-:Y:S01]  /*762d0*/  STL.64 [R1+0x388], R26 ;  /* 0x0003881a01007387 */ /* 0x0001e20000100a00 */
[----:B-1----:R-:W-:-:S02]  /*762e0*/  IMAD.MOV.U32 R35, RZ, RZ, R20 ;  /* 0x000000ffff237224 */ /* 0x002fc400078e0014 */
[----:B------:R-:W-:Y:S01]  /*762f0*/  IMAD.MOV.U32 R34, RZ, RZ, R21 ;  /* 0x000000ffff227224 */ /* 0x000fe200078e0015 */
[----:B0-----:R-:W4:Y:S04]  /*76300*/  LDL.LU.64 R26, [R1+0x3758] ;  /* 0x00375800011a7983 */ /* 0x001f280000300a00 */
[----:B------:R-:W2:Y:S04]  /*76310*/  LDL.LU.64 R24, [R1+0x3750] ;  /* 0x0037500001187983 */ /* 0x000ea80000300a00 */
[----:B------:R-:W2:Y:S04]  /*76320*/  LDL.LU.64 R22, [R1+0x3748] ;  /* 0x0037480001167983 */ /* 0x000ea80000300a00 */
[----:B------:R-:W2:Y:S04]  /*76330*/  LDL.LU.64 R20, [R1+0x3740] ;  /* 0x0037400001147983 */ /* 0x000ea80000300a00 */
[----:B------:R0:W-:Y:S04]  /*76340*/  STL.64 [R1+0x370], R40 ;  /* 0x0003702801007387 */ /* 0x0001e80000100a00 */
[----:B------:R1:W-:Y:S04]  /*76350*/  STL.64 [R1+0x378], R42 ;  /* 0x0003782a01007387 */ /* 0x0003e80000100a00 */
[----:B------:R-:W2:Y:S01]  /*76360*/  LDL.LU.64 R18, [R1+0x3738] ;  /* 0x0037380001127983 */ /* 0x000ea20000300a00 */
[----:B0-----:R-:W-:-:S02]  /*76370*/  IMAD.MOV.U32 R41, RZ, RZ, R16 ;  /* 0x000000ffff297224 */ /* 0x001fc400078e0010 */
[----:B------:R-:W-:Y:S02]  /*76380*/  IMAD.MOV.U32 R40, RZ, RZ, R17 ;  /* 0x000000ffff287224 */ /* 0x000fe400078e0011 */
[----:B------:R-:W2:Y:S04]  /*76390*/  LDL.LU.64 R16, [R1+0x3730] ;  /* 0x0037300001107983 */ /* 0x000ea80000300a00 */
[----:B------:R-:W-:Y:S04]  /*763a0*/  STL.64 [R1+0x360], R12 ;  /* 0x0003600c01007387 */ /* 0x000fe80000100a00 */
[----:B------:R0:W-:Y:S01]  /*763b0*/  STL.64 [R1+0x368], R14 ;  /* 0x0003680e01007387 */ /* 0x0001e20000100a00 */
[----:B-1----:R-:W-:-:S02]  /*763c0*/  IMAD.MOV.U32 R43, RZ, RZ, R56 ;  /* 0x000000ffff2b7224 */ /* 0x002fc400078e0038 */
[----:B------:R-:W-:Y:S01]  /*763d0*/  IMAD.MOV.U32 R42, RZ, RZ, R57 ;  /* 0x000000ffff2a7224 */ /* 0x000fe200078e0039 */
[----:B0-----:R-:W2:Y:S04]  /*763e0*/  LDL.LU.64 R14, [R1+0x3728] ;  /* 0x00372800010e7983 */ /* 0x001ea80000300a00 */
[----:B------:R-:W2:Y:S04]  /*763f0*/  LDL.LU.64 R12, [R1+0x3720] ;  /* 0x00372000010c7983 */ /* 0x000ea80000300a00 */
[----:B------:R-:W2:Y:S04]  /*76400*/  LDL.LU.64 R58, [R1+0x3718] ;  /* 0x00371800013a7983 */ /* 0x000ea80000300a00 */
[----:B------:R-:W2:Y:S01]  /*76410*/  LDL.LU.64 R56, [R1+0x3710] ;  /* 0x0037100001387983 */ /* 0x000ea20000300a00 */
[----:B------:R-:W0:Y:S01]  /*76420*/  S2R R55, SR_TID.X ;  /* 0x0000000000377919 */ /* 0x000e220000002100 */
[----:B------:R-:W-:-:S02]  /*76430*/  IMAD.MOV.U32 R28, RZ, RZ, R53 ;  /* 0x000000ffff1c7224 */ /* 0x000fc400078e0035 */
[----:B------:R-:W1:Y:S01]  /*76440*/  S2R R53, SR_TID.X ;  /* 0x0000000000357919 */ /* 0x000e620000002100 */
[----:B0-----:R-:W-:Y:S01]  /*76450*/  LOP3.LUT R55, R55, 0x7, RZ, 0xc0, !PT ;  /* 0x0000000737377812 */ /* 0x001fe200078ec0ff */
[C---:B-1----:R-:W-:Y:S02]  /*76460*/  IMAD.SHL.U32 R54, R53.reuse, 0x80, RZ ;  /* 0x0000008035367824 */ /* 0x042fe400078e00ff */
[----:B------:R-:W-:Y:S02]  /*76470*/  IMAD.SHL.U32 R53, R53, 0x2, RZ ;  /* 0x0000000235357824 */ /* 0x000fe400078e00ff */
[----:B------:R-:W-:-:S05]  /*76480*/  IMAD R55, R55, 0x110, RZ ;  /* 0x0000011037377824 */ /* 0x000fca00078e02ff */
[----:B------:R-:W-:-:S04]  /*76490*/  LOP3.LUT R55, R55, 0x10, R53, 0x78, !PT ;  /* 0x0000001037377812 */ /* 0x000fc800078e7835 */
[----:B------:R-:W-:Y:S01]  /*764a0*/  LOP3.LUT R55, R55, 0x800, R54, 0xf8, !PT ;  /* 0x0000080037377812 */ /* 0x000fe200078ef836 */
[----:B------:R-:W-:Y:S01]  /*764b0*/  IMAD.MOV.U32 R29, RZ, RZ, R52 ;  /* 0x000000ffff1d7224 */ /* 0x000fe200078e0034 */
[----:B--2---:R-:W-:Y:S01]  /*764c0*/  HMMA.16816.F32.BF16 R4, R8, R56, R4 ;  /* 0x000000380804723c */ /* 0x004fe20000041804 */
[----:B------:R-:W-:Y:S04]  /*764d0*/  STL.64 [R1+0x3638], R58 ;  /* 0x0036383a01007387 */ /* 0x000fe80000100a00 */
[----:B------:R-:W-:-:S14]  /*764e0*/  STL.64 [R1+0x3630], R56 ;  /* 0x0036303801007387 */ /* 0x000fdc0000100a00 */
[----:B------:R-:W-:Y:S04]  /*764f0*/  STL.64 [R1+0x350], R4 ;  /* 0x0003500401007387 */ /* 0x000fe80000100a00 */
[----:B------:R-:W-:Y:S04]  /*76500*/  STL.64 [R1+0x358], R6 ;  /* 0x0003580601007387 */ /* 0x000fe80000100a00 */
[----:B------:R-:W0:Y:S04]  /*76510*/  LDSM.16.MT88.4 R4, [R55+UR5+0x7000] ;  /* 0x007000053704783b */ /* 0x000e280008004200 */
[----:B------:R-:W-:Y:S04]  /*76520*/  STL [R1+0x3640], R55 ;  /* 0x0036403701007387 */ /* 0x000fe80000100800 */
[----:B0-----:R-:W-:Y:S04]  /*76530*/  STL.64 [R1+0x35f0], R6 ;  /* 0x0035f00601007387 */ /* 0x001fe80000100a00 */
        /* <DEDUP_REMOVED lines=12> */
[----:B------:R0:W-:Y:S04]  /*76600*/  STL.64 [R1+0x3658], R56 ;  /* 0x0036583801007387 */ /* 0x0001e80000100a00 */
[----:B------:R-:W2:Y:S04]  /*76610*/  LDL.LU R52, [R1+0x70] ;  /* 0x0000700001347983 */ /* 0x000ea80000300800 */
[----:B------:R-:W2:Y:S04]  /*76620*/  LDL.LU R53, [R1+0x74] ;  /* 0x0000740001357983 */ /* 0x000ea80000300800 */
[----:B------:R-:W2:Y:S04]  /*76630*/  LDL.LU R54, [R1+0x78] ;  /* 0x0000780001367983 */ /* 0x000ea80000300800 */
[----:B------:R-:W2:Y:S01]  /*76640*/  LDL.LU R55, [R1+0x7c] ;  /* 0x00007c0001377983 */ /* 0x000ea20000300800 */
[----:B------:R-:W-:-:S02]  /*76650*/  IMAD.MOV.U32 R12, RZ, RZ, R41 ;  /* 0x000000ffff0c7224 */ /* 0x000fc400078e0029 */
[----:B------:R-:W-:Y:S01]  /*76660*/  IMAD.MOV.U32 R13, RZ, RZ, R40 ;  /* 0x000000ffff0d7224 */ /* 0x000fe200078e0028 */
[----:B--2---:R-:W-:Y:S04]  /*76670*/  STL.64 [R1+0x3668], R54 ;  /* 0x0036683601007387 */ /* 0x004fe80000100a00 */
[----:B------:R1:W-:Y:S04]  /*76680*/  STL.64 [R1+0x3660], R52 ;  /* 0x0036603401007387 */ /* 0x0003e80000100a00 */
[----:B------:R-:W-:Y:S04]  /*76690*/  STL.64 [R1+0x3670], R12 ;  /* 0x0036700c01007387 */ /* 0x000fe80000100a00 */
[----:B0-----:R-:W2:Y:S04]  /*766a0*/  LDL.LU R56, [R1+0x870] ;  /* 0x0008700001387983 */ /* 0x001ea80000300800 */
[----:B------:R-:W2:Y:S04]  /*766b0*/  LDL.LU R57, [R1+0x874] ;  /* 0x0008740001397983 */ /* 0x000ea80000300800 */
[----:B------:R-:W2:Y:S04]  /*766c0*/  LDL.LU R58, [R1+0x878] ;  /* 0x00087800013a7983 */ /* 0x000ea80000300800 */
[----:B------:R-:W2:Y:S01]  /*766d0*/  LDL.LU R59, [R1+0x87c] ;  /* 0x00087c00013b7983 */ /* 0x000ea20000300800 */
[----:B-1----:R-:W-:-:S02]  /*766e0*/  IMAD.MOV.U32 R52, RZ, RZ, R35 ;  /* 0x000000ffff347224 */ /* 0x002fc400078e0023 */
[----:B------:R-:W-:Y:S01]  /*766f0*/  IMAD.MOV.U32 R53, RZ, RZ, R34 ;  /* 0x000000ffff357224 */ /* 0x000fe200078e0022 */
[----:B--2---:R-:W-:Y:S04]  /*76700*/  STL.64 [R1+0x3680], R58 ;  /* 0x0036803a01007387 */ /* 0x004fe80000100a00 */
[----:B------:R0:W-:Y:S04]  /*76710*/  STL.64 [R1+0x3678], R56 ;  /* 0x0036783801007387 */ /* 0x0001e80000100a00 */
[----:B------:R1:W-:Y:S01]  /*76720*/  STL.64 [R1+0x3688], R52 ;  /* 0x0036883401007387 */ /* 0x0003e20000100a00 */
[----:B0-----:R-:W-:-:S02]  /*76730*/  IMAD.MOV.U32 R56, RZ, RZ, R33 ;  /* 0x000000ffff387224 */ /* 0x001fc400078e0021 */
[----:B------:R-:W-:-:S05]  /*76740*/  IMAD.MOV.U32 R57, RZ, RZ, R32 ;  /* 0x000000ffff397224 */ /* 0x000fca00078e0020 */
[----:B------:R0:W-:Y:S04]  /*76750*/  STL.64 [R1+0x3690], R56 ;  /* 0x0036903801007387 */ /* 0x0001e80000100a00 */
[----:B-1----:R-:W2:Y:S04]  /*76760*/  LDL.LU R52, [R1+0x890] ;  /* 0x0008900001347983 */ /* 0x002ea80000300800 */
[----:B------:R-:W2:Y:S04]  /*76770*/  LDL.LU R53, [R1+0x894] ;  /* 0x0008940001357983 */ /* 0x000ea80000300800 */
[----:B------:R-:W2:Y:S04]  /*76780*/  LDL.LU R54, [R1+0x898] ;  /* 0x0008980001367983 */ /* 0x000ea80000300800 */
[----:B------:R-:W2:Y:S01]  /*76790*/  LDL.LU R55, [R1+0x89c] ;  /* 0x00089c0001377983 */ /* 0x000ea20000300800 */
[----:B0-----:R-:W-:-:S02]  /*767a0*/  IMAD.MOV.U32 R56, RZ, RZ, R31 ;  /* 0x000000ffff387224 */ /* 0x001fc400078e001f */
[----:B------:R-:W-:Y:S01]  /*767b0*/  IMAD.MOV.U32 R57, RZ, RZ, R30 ;  /* 0x000000ffff397224 */ /* 0x000fe200078e001e */
[----:B--2---:R-:W-:Y:S04]  /*767c0*/  STL.64 [R1+0x36a0], R54 ;  /* 0x0036a03601007387 */ /* 0x004fe80000100a00 */
[----:B------:R0:W-:Y:S04]  /*767d0*/  STL.64 [R1+0x3698], R52 ;  /* 0x0036983401007387 */ /* 0x0001e80000100a00 */
[----:B------:R1:W-:Y:S04]  /*767e0*/  STL.64 [R1+0x36a8], R56 ;  /* 0x0036a83801007387 */ /* 0x0003e80000100a00 */
        /* <DEDUP_REMOVED lines=42> */
[----:B0-----:R-:W3:Y:S04]  /*76a90*/  LDL.LU R16, [R1+0x940] ;  /* 0x0009400001107983 */ /* 0x001ee80000300800 */
[----:B------:R-:W3:Y:S04]  /*76aa0*/  LDL.LU R17, [R1+0x944] ;  /* 0x0009440001117983 */ /* 0x000ee80000300800 */
[----:B------:R-:W3:Y:S04]  /*76ab0*/  LDL.LU R18, [R1+0x948] ;  /* 0x0009480001127983 */ /* 0x000ee80000300800 */
[----:B------:R-:W3:Y:S01]  /*76ac0*/  LDL.LU R19, [R1+0x94c] ;  /* 0x00094c0001137983 */ /* 0x000ee20000300800 */
        /* <DEDUP_REMOVED lines=52> */
[----:B------:R-:W3:Y:S01]  /*76e10*/  LDL.LU R11, [R1+0x6c] ;  /* 0x00006c00010b7983 */ /* 0x000ee20000300800 */
[----:B--2---:R-:W-:Y:S03]  /*76e20*/  HMMA.16816.F32.BF16 R56, R48, R56, R52 ;  /* 0x000000383038723c */ /* 0x004fe60000041834 */
[----:B------:R-:W2:Y:S04]  /*76e30*/  LDL.LU.64 R54, [R1+0x36b8] ;  /* 0x0036b80001367983 */ /* 0x000ea80000300a00 */
[----:B------:R-:W2:-:S12]  /*76e40*/  LDL.LU.64 R52, [R1+0x36b0] ;  /* 0x0036b00001347983 */ /* 0x000e980000300a00 */
        /* <DEDUP_REMOVED lines=10> */
[----:B------:R-:W2:-:S15]  /*76ef0*/  LDL.LU.64 R52, [R1+0x3688] ;  /* 0x0036880001347983 */ /* 0x000e9e0000300a00 */
[----:B------:R-:W-:Y:S02]  /*76f00*/  NOP ;  /* 0x0000000000007918 */ /* 0x000fe40000000000 */
[----:B------:R-:W-:Y:S04]  /*76f10*/  STL.64 [R1+0x120], R56 ;  /* 0x0001203801007387 */ /* 0x000fe80000100a00 */
[----:B------:R0:W-:Y:S04]  /*76f20*/  STL.64 [R1+0x128], R58 ;  /* 0x0001283a01007387 */ /* 0x0001e80000100a00 */
[----:B0-----:R-:W3:Y:S04]  /*76f30*/  LDL.LU.64 R58, [R1+0x3680] ;  /* 0x00368000013a7983 */ /* 0x001ee80000300a00 */
[----:B------:R-:W3:Y:S01]  /*76f40*/  LDL.LU.64 R56, [R1+0x3678] ;  /* 0x0036780001387983 */ /* 0x000ee20000300a00 */
[----:B--2---:R-:W-:Y:S03]  /*76f50*/  HMMA.16816.F32.BF16 R52, R48, R52, R12 ;  /* 0x000000343034723c */ /* 0x004fe6000004180c */
[----:B------:R-:W3:-:S15]  /*76f60*/  LDL.LU.64 R12, [R1+0x3670] ;  /* 0x00367000010c7983 */ /* 0x000ede0000300a00 */
[----:B------:R-:W-:Y:S01]  /*76f70*/  NOP ;  /* 0x0000000000007918 */ /* 0x000fe20000000000 */
[----:B------:R-:W-:Y:S04]  /*76f80*/  STL.64 [R1+0x110], R52 ;  /* 0x0001103401007387 */ /* 0x000fe80000100a00 */
[----:B------:R0:W-:Y:S04]  /*76f90*/  STL.64 [R1+0x118], R54 ;  /* 0x0001183601007387 */ /* 0x0001e80000100a00 */
[----:B0-----:R-:W2:Y:S04]  /*76fa0*/  LDL.LU.64 R54, [R1+0x3668] ;  /* 0x0036680001367983 */ /* 0x001ea80000300a00 */
[----:B------:R-:W2:Y:S01]  /*76fb0*/  LDL.LU.64 R52, [R1+0x3660] ;  /* 0x0036600001347983 */ /* 0x000ea20000300a00 */
[----:B---3--:R-:W-:Y:S03]  /*76fc0*/  HMMA.16816.F32.BF16 R12, R48, R12, R56 ;  /* 0x0000000c300c723c */ /* 0x008fe60000041838 */
[----:B------:R-:W2:-:S15]  /*76fd0*/  LDL.LU.64 R56, [R1+0x3658] ;  /* 0x0036580001387983 */ /* 0x000e9e0000300a00 */
[----:B------:R-:W-:Y:S01]  /*76fe0*/  NOP ;  /* 0x0000000000007918 */ /* 0x000fe20000000000 */
[----:B------:R-:W-:Y:S04]  /*76ff0*/  STL.64 [R1+0x100], R12 ;  /* 0x0001000c01007387 */ /* 0x000fe80000100a00 */
[----:B------:R0:W-:Y:S04]  /*77000*/  STL.64 [R1+0x108], R14 ;  /* 0x0001080e01007387 */ /* 0x0001e80000100a00 */
[----:B0-----:R-:W3:Y:S04]  /*77010*/  LDL.LU.64 R14, [R1+0x3650] ;  /* 0x00365000010e7983 */ /* 0x001ee80000300a00 */
[----:B------:R-:W3:Y:S01]  /*77020*/  LDL.LU.64 R12, [R1+0x3648] ;  /* 0x00364800010c7983 */ /* 0x000ee20000300a00 */
[----:B--2---:R-:W-:Y:S03]  /*77030*/  HMMA.16816.F32.BF16 R56, R48, R56, R52 ;  /* 0x000000383038723c */ /* 0x004fe60000041834 */
[----:B------:R-:W2:-:S15]  /*77040*/  LDL.LU R55, [R1+0x3640] ;  /* 0x0036400001377983 */ /* 0x000e9e0000300800 */
[----:B------:R-:W-:Y:S01]  /*77050*/  NOP ;  /* 0x0000000000007918 */ /* 0x000fe20000000000 */
[----:B------:R-:W-:Y:S04]  /*77060*/  STL.64 [R1+0xf0], R56 ;  /* 0x0000f03801007387 */ /* 0x000fe80000100a00 */
[----:B------:R0:W-:Y:S04]  /*77070*/  STL.64 [R1+0xf8], R58 ;  /* 0x0000f83a01007387 */ /* 0x0001e80000100a00 */
[----:B0-----:R-:W2:Y:S04]  /*77080*/  LDL.LU.64 R58, [R1+0x3638] ;  /* 0x00363800013a7983 */ /* 0x001ea80000300a00 */
[----:B------:R-:W2:Y:S01]  /*77090*/  LDL.LU.64 R56, [R1+0x3630] ;  /* 0x0036300001387983 */ /* 0x000ea20000300a00 */
[C---:B---3--:R-:W-:Y:S08]  /*770a0*/  HMMA.16816.F32.BF16 R16, R48.reuse, R12, R16 ;  /* 0x0000000c3010723c */ /* 0x048ff00000041810 */
[----:B--2---:R-:W-:-:S15]  /*770b0*/  HMMA.16816.F32.BF16 R8, R48, R56, R8 ;  /* 0x000000383008723c */ /* 0x004fde0000041808 */
[----:B------:R-:W-:-:S04]  /*770c0*/  NOP ;  /* 0x0000000000007918 */ /* 0x000fc80000000000 */
[----:B------:R-:W-:Y:S04]  /*770d0*/  STL.64 [R1+0xe0], R8 ;  /* 0x0000e00801007387 */ /* 0x000fe80000100a00 */
[----:B------:R-:W-:Y:S04]  /*770e0*/  STL.64 [R1+0xe8], R10 ;  /* 0x0000e80a01007387 */ /* 0x000fe80000100a00 */
[----:B------:R4:W0:Y:S04]  /*770f0*/  LDSM.16.MT88.4 R8, [R55+UR5+0x7080] ;  /* 0x007080053708783b */ /* 0x0008280008004200 */
[----:B------:R-:W2:Y:S04]  /*77100*/  LDL.LU R52, [R1+0x80] ;  /* 0x0000800001347983 */ /* 0x000ea80000300800 */
[----:B------:R-:W2:Y:S04]  /*77110*/  LDL.LU R53, [R1+0x84] ;  /* 0x0000840001357983 */ /* 0x000ea80000300800 */
[----:B------:R-:W2:Y:S01]  /*77120*/  LDL.LU R54, [R1+0x88] ;  /* 0x0000880001367983 */ /* 0x000ea20000300800 */
[----:B----4-:R-:W-:-:S03]  /*77130*/  IMAD.MOV.U32 R55, RZ, RZ, R26 ;  /* 0x000000ffff377224 */ /* 0x010fc600078e001a */
[----:B------:R-:W3:Y:S04]  /*77140*/  LDL.LU R26, [R1+0x3628] ;  /* 0x00362800011a7983 */ /* 0x000ee80000300800 */
[----:B0-----:R-:W-:Y:S04]  /*77150*/  STL.64 [R1+0x3520], R10 ;  /* 0x0035200a01007387 */ /* 0x001fe80000100a00 */
[----:B------:R0:W-:Y:S04]  /*77160*/  STL.64 [R1+0x3518], R8 ;  /* 0x0035180801007387 */ /* 0x0001e80000100a00 */
[----:B0-----:R-:W4:Y:S04]  /*77170*/  LDL.LU R8, [R1+0x90] ;  /* 0x0000900001087983 */ /* 0x001f280000300800 */
[----:B------:R-:W4:Y:S04]  /*77180*/  LDL.LU R9, [R1+0x94] ;  /* 0x0000940001097983 */ /* 0x000f280000300800 */
[----:B------:R-:W4:Y:S04]  /*77190*/  LDL.LU R10, [R1+0x98] ;  /* 0x00009800010a7983 */ /* 0x000f280000300800 */
[----:B------:R-:W-:Y:S04]  /*771a0*/  STL.64 [R1+0xd0], R16 ;  /* 0x0000d01001007387 */ /* 0x000fe80000100a00 */
[----:B------:R0:W-:Y:S04]  /*771b0*/  STL.64 [R1+0xd8], R18 ;  /* 0x0000d81201007387 */ /* 0x0001e80000100a00 */
[----:B0-----:R-:W2:Y:S04]  /*771c0*/  LDL.LU.64 R18, [R1+0x3620] ;  /* 0x0036200001127983 */ /* 0x001ea80000300a00 */
[----:B------:R-:W2:Y:S01]  /*771d0*/  LDL.LU.64 R16, [R1+0x3618] ;  /* 0x0036180001107983 */ /* 0x000ea20000300a00 */
[----:B------:R-:W-:Y:S01]  /*771e0*/  IMAD.MOV.U32 R11, RZ, RZ, R0 ;  /* 0x000000ffff0b7224 */ /* 0x000fe200078e0000 */
[----:B--2---:R-:W-:-:S15]  /*771f0*/  HMMA.16816.F32.BF16 R20, R48, R16, R20 ;  /* 0x000000103014723c */ /* 0x004fde0000041814 */
[----:B------:R-:W-:-:S04]  /*77200*/  NOP ;  /* 0x0000000000007918 */ /* 0x000fc80000000000 */
[----:B------:R-:W-:Y:S04]  /*77210*/  STL.64 [R1+0xc0], R20 ;  /* 0x0000c01401007387 */ /* 0x000fe80000100a00 */
[----:B------:R0:W-:Y:S01]  /*77220*/  STL [R1+0xc8], R22 ;  /* 0x0000c81601007387 */ /* 0x0001e20000100800 */
[----:B------:R-:W-:-:S03]  /*77230*/  IMAD.MOV.U32 R0, RZ, RZ, R23 ;  /* 0x000000ffff007224 */ /* 0x000fc600078e0017 */
[----:B0-----:R-:W2:Y:S04]  /*77240*/  LDL.LU.64 R22, [R1+0x3610] ;  /* 0x0036100001167983 */ /* 0x001ea80000300a00 */
[----:B------:R-:W3:Y:S04]  /*77250*/  LDL.LU.64 R20, [R1+0x3608] ;  /* 0x0036080001147983 */ /* 0x000ee80000300a00 */
[----:B------:R0:W-:Y:S01]  /*77260*/  STL.64 [R1+0x35a8], R18 ;  /* 0x0035a81201007387 */ /* 0x0001e20000100a00 */
[----:B--2---:R-:W-:Y:S02]  /*77270*/  IMAD.MOV.U32 R16, RZ, RZ, R22 ;  /* 0x000000ffff107224 */ /* 0x004fe400078e0016 */
[----:B------:R-:W-:Y:S01]  /*77280*/  IMAD.MOV.U32 R17, RZ, RZ, R23 ;  /* 0x000000ffff117224 */ /* 0x000fe200078e0017 */
[----:B------:R-:W2:Y:S04]  /*77290*/  LDL.LU R22, [R1+0x3600] ;  /* 0x0036000001167983 */ /* 0x000ea80000300800 */
[----:B------:R-:W2:Y:S01]  /*772a0*/  LDL.LU R23, [R1+0x35fc] ;  /* 0x0035fc0001177983 */ /* 0x000ea20000300800 */
[----:B---3--:R-:W-:Y:S03]  /*772b0*/  HMMA.16816.F32.BF16 R4, R48, R20, R4 ;  /* 0x000000143004723c */ /* 0x008fe60000041804 */
[----:B0-----:R-:W3:Y:S01]  /*772c0*/  LDL.LU R18, [R1+0xa8] ;  /* 0x0000a80001127983 */ /* 0x001ee20000300800 */
[----:B------:R-:W-:-:S03]  /*772d0*/  IMAD.MOV.U32 R19, RZ, RZ, R26 ;  /* 0x000000ffff137224 */ /* 0x000fc600078e001a */
[----:B------:R-:W4:Y:S04]  /*772e0*/  LDL.LU R26, [R1+0x35f8] ;  /* 0x0035f800011a7983 */ /* 0x000f280000300800 */
[----:B------:R-:W-:Y:S01]  /*772f0*/  STL [R1+0x3108], R0 ;  /* 0x0031080001007387 */ /* 0x000fe20000100800 */
[----:B------:R-:W-:-:S07]  /*77300*/  IMAD.MOV.U32 R20, RZ, RZ, R27 ;  /* 0x000000ffff147224 */ /* 0x000fce00078e001b */
[----:B------:R-:W-:Y:S04]  /*77310*/  STL.64 [R1+0xb0], R4 ;  /* 0x0000b00401007387 */ /* 0x000fe80000100a00 */
[----:B------:R0:W-:Y:S04]  /*77320*/  STL.64 [R1+0xb8], R6 ;  /* 0x0000b80601007387 */ /* 0x0001e80000100a00 */
[----:B0-----:R-:W4:Y:S04]  /*77330*/  LDL.LU.64 R6, [R1+0x35f0] ;  /* 0x0035f00001067983 */ /* 0x001f280000300a00 */
[----:B------:R-:W4:Y:S04]  /*77340*/  LDL.LU.64 R4, [R1+0x35e8] ;  /* 0x0035e80001047983 */ /* 0x000f280000300a00 */
[----:B--2---:R0:W-:Y:S04]  /*77350*/  STL.64 [R1+0x3560], R22 ;  /* 0x0035601601007387 */ /* 0x0041e80000100a00 */
[----:B------:R-:W4:Y:S01]  /*77360*/  LDL.LU R27, [R1+0x35e0] ;  /* 0x0035e000011b7983 */ /* 0x000f220000300800 */
[----:B---3--:R-:W-:Y:S03]  /*77370*/  HMMA.16816.F32.BF16 R16, R48, R24, R16 ;  /* 0x000000183010723c */ /* 0x008fe60000041810 */
[----:B------:R-:W2:Y:S04]  /*77380*/  LDL.LU R21, [R1+0x524] ;  /* 0x0005240001157983 */ /* 0x000ea80000300800 */
[----:B0-----:R-:W2:Y:S04]  /*77390*/  LDL.LU R22, [R1+0x528] ;  /* 0x0005280001167983 */ /* 0x001ea80000300800 */
[----:B------:R-:W2:Y:S08]  /*773a0*/  LDL.LU R23, [R1+0x52c] ;  /* 0x00052c0001177983 */ /* 0x000eb00000300800 */
[----:B------:R-:W-:Y:S04]  /*773b0*/  STL.64 [R1+0xa0], R16 ;  /* 0x0000a01001007387 */ /* 0x000fe80000100a00 */
[----:B------:R-:W-:Y:S04]  /*773c0*/  STL [R1+0xa8], R18 ;  /* 0x0000a81201007387 */ /* 0x000fe80000100800 */
[----:B----4-:R0:W-:Y:S04]  /*773d0*/  STL.64 [R1+0x3558], R26 ;  /* 0x0035581a01007387 */ /* 0x0101e80000100a00 */
[----:B------:R-:W3:Y:S04]  /*773e0*/  LDL.LU R24, [R1+0x530] ;  /* 0x0005300001187983 */ /* 0x000ee80000300800 */
[----:B------:R-:W3:Y:S01]  /*773f0*/  LDL.LU R25, [R1+0x534] ;  /* 0x0005340001197983 */ /* 0x000ee20000300800 */
[----:B0-----:R-:W-:-:S02]  /*77400*/  IMAD.MOV.U32 R26, RZ, RZ, R30 ;  /* 0x000000ffff1a7224 */ /* 0x001fc400078e001e */
[----:B------:R-:W-:Y:S01]  /*77410*/  IMAD.MOV.U32 R27, RZ, RZ, R31 ;  /* 0x000000ffff1b7224 */ /* 0x000fe200078e001f */
[----:B------:R-:W4:Y:S04]  /*77420*/  LDL.LU R30, [R1+0x35dc] ;  /* 0x0035dc00011e7983 */ /* 0x000f280000300800 */
[----:B------:R-:W4:Y:S01]  /*77430*/  LDL.LU R31, [R1+0x35d8] ;  /* 0x0035d800011f7983 */ /* 0x000f220000300800 */
[C---:B------:R-:W-:Y:S08]  /*77440*/  HMMA.16816.F32.BF16 R8, R48.reuse, R28, R8 ;  /* 0x0000001c3008723c */ /* 0x040ff00000041808 */
[----:B------:R-:W-:Y:S01]  /*77450*/  HMMA.16816.F32.BF16 R52, R48, R32, R52 ;  /* 0x000000203034723c */ /* 0x000fe20000041834 */
[----:B------:R-:W-:-:S05]  /*77460*/  IMAD.MOV.U32 R0, RZ, RZ, R19 ;  /* 0x000000ffff007224 */ /* 0x000fca00078e0013 */
[----:B------:R0:W-:Y:S04]  /*77470*/  STL [R1+0x310c], R0 ;  /* 0x00310c0001007387 */ /* 0x0001e80000100800 */
[----:B------:R-:W2:Y:S01]  /*77480*/  LDL.LU R16, [R1+0x500] ;  /* 0x0005000001107983 */ /* 0x000ea20000300800 */
[----:B------:R-:W-:Y:S02]  /*77490*/  IMAD.MOV.U32 R19, RZ, RZ, R34 ;  /* 0x000000ffff137224 */ /* 0x000fe400078e0022 */
[----:B------:R-:W-:Y:S01]  /*774a0*/  IMAD.MOV.U32 R28, RZ, RZ, R35 ;  /* 0x000000ffff1c7224 */ /* 0x000fe200078e0023 */
[----:B------:R-:W-:Y:S04]  /*774b0*/  STL.64 [R1+0x90], R8 ;  /* 0x0000900801007387 */ /* 0x000fe80000100a00 */
[----:B------:R1:W-:Y:S04]  /*774c0*/  STL.64 [R1+0x98], R10 ;  /* 0x0000980a01007387 */ /* 0x0003e80000100a00 */
[----:B------:R-:W2:Y:S04]  /*774d0*/  LDL.LU R17, [R1+0x504] ;  /* 0x0005040001117983 */ /* 0x000ea80000300800 */
[----:B------:R-:W2:Y:S04]  /*774e0*/  LDL.LU R18, [R1+0x508] ;  /* 0x0005080001127983 */ /* 0x000ea80000300800 */
[----:B------:R-:W2:Y:S01]  /*774f0*/  LDL.LU R34, [R1+0x35d4] ;  /* 0x0035d40001227983 */ /* 0x000ea20000300800 */
[----:B0-----:R-:W-:-:S03]  /*77500*/  IMAD.MOV.U32 R0, RZ, RZ, R55 ;  /* 0x000000ffff007224 */ /* 0x001fc600078e0037 */
[----:B-1----:R-:W2:Y:S04]  /*77510*/  LDL.64 R10, [R1+0x48] ;  /* 0x00004800010a7983 */ /* 0x002ea80000100a00 */
[----:B----4-:R-:W-:Y:S04]  /*77520*/  STL.64 [R1+0x3550], R30 ;  /* 0x0035501e01007387 */ /* 0x010fe80000100a00 */
[----:B------:R-:W4:Y:S04]  /*77530*/  LDL.LU R35, [R1+0x35d0] ;  /* 0x0035d00001237983 */ /* 0x000f280000300800 */
[----:B------:R-:W4:Y:S04]  /*77540*/  LDL.LU R29, [R1+0x514] ;  /* 0x00051400011d7983 */ /* 0x000f280000300800 */
[----:B------:R-:W-:Y:S04]  /*77550*/  STL.64 [R1+0x80], R52 ;  /* 0x0000803401007387 */ /* 0x000fe80000100a00 */
[----:B------:R0:W-:Y:S04]  /*77560*/  STL [R1+0x88], R54 ;  /* 0x0000883601007387 */ /* 0x0001e80000100800 */
[----:B0-----:R-:W4:Y:S04]  /*77570*/  LDL.LU.64 R54, [R1+0x35c8] ;  /* 0x0035c80001367983 */ /* 0x001f280000300a00 */
[----:B------:R-:W4:Y:S01]  /*77580*/  LDL.LU.64 R52, [R1+0x35c0] ;  /* 0x0035c00001347983 */ /* 0x000f220000300a00 */
[C---:B---3--:R-:W-:Y:S08]  /*77590*/  HMMA.16816.F32.BF16 R24, R48.reuse, R36, R24 ;  /* 0x000000243018723c */ /* 0x048ff00000041818 */
[----:B--2---:R-:W-:Y:S01]  /*775a0*/  HMMA.16816.F32.BF16 R20, R48, R40, R20 ;  /* 0x000000283014723c */ /* 0x004fe20000041814 */
[----:B------:R-:W-:-:S02]  /*775b0*/  IMAD.MOV.U32 R30, RZ, RZ, R3 ;  /* 0x000000ffff1e7224 */ /* 0x000fc400078e0003 */
[----:B------:R-:W-:-:S08]  /*775c0*/  IMAD.MOV.U32 R31, RZ, RZ, R2 ;  /* 0x000000ffff1f7224 */ /* 0x000fd000078e0002 */
[----:B------:R-:W-:Y:S02]  /*775d0*/  IMAD.MOV.U32 R3, RZ, RZ, R27 ;  /* 0x000000ffff037224 */ /* 0x000fe400078e001b */
[----:B------:R-:W-:Y:S01]  /*775e0*/  IMAD.MOV.U32 R2, RZ, RZ, R26 ;  /* 0x000000ffff027224 */ /* 0x000fe200078e001a */
[----:B----4-:R0:W-:Y:S04]  /*775f0*/  STL.64 [R1+0x3568], R34 ;  /* 0x0035682201007387 */ /* 0x0101e80000100a00 */
[----:B0-----:R-:W2:Y:S01]  /*77600*/  LDL.64 R34, [R1+0x58] ;  /* 0x0000580001227983 */ /* 0x001ea20000100a00 */
[----:B------:R-:W-:Y:S03]  /*77610*/  HMMA.16816.F32.BF16 R52, R48, R44, R52 ;  /* 0x0000002c3034723c */ /* 0x000fe60000041834 */
[----:B------:R0:W-:Y:S04]  /*77620*/  STL [R1+0x3110], R0 ;  /* 0x0031100001007387 */ /* 0x0001e80000100800 */
[----:B------:R1:W-:Y:S04]  /*77630*/  STL.64 [R1+0x70], R24 ;  /* 0x0000701801007387 */ /* 0x0003e80000100a00 */
[----:B------:R-:W-:Y:S04]  /*77640*/  STL.64 [R1+0x3578], R38 ;  /* 0x0035782601007387 */ /* 0x000fe80000100a00 */
[----:B------:R-:W-:Y:S04]  /*77650*/  STL [R1+0x3254], R3 ;  /* 0x0032540301007387 */ /* 0x000fe80000100800 */
[----:B------:R-:W-:Y:S04]  /*77660*/  STL [R1+0x3250], R2 ;  /* 0x0032500201007387 */ /* 0x000fe80000100800 */
[----:B------:R-:W-:Y:S04]  /*77670*/  STL.64 [R1+0x60], R20 ;  /* 0x0000601401007387 */ /* 0x000fe80000100a00 */
[----:B------:R3:W-:Y:S01]  /*77680*/  STL [R1+0x68], R22 ;  /* 0x0000681601007387 */ /* 0x0007e20000100800 */
[----:B0-----:R-:W-:-:S03]  /*77690*/  IMAD.MOV.U32 R0, RZ, RZ, R23 ;  /* 0x000000ffff007224 */ /* 0x001fc600078e0017 */
[----:B-1----:R-:W4:Y:S04]  /*776a0*/  LDL.LU R24, [R1+0x4f0] ;  /* 0x0004f00001187983 */ /* 0x002f280000300800 */
[----:B------:R-:W4:Y:S04]  /*776b0*/  LDL.LU R25, [R1+0x4f4] ;  /* 0x0004f40001197983 */ /* 0x000f280000300800 */
[----:B------:R-:W4:Y:S04]  /*776c0*/  LDL.LU R26, [R1+0x4f8] ;  /* 0x0004f800011a7983 */ /* 0x000f280000300800 */
[----:B---3--:R-:W4:Y:S04]  /*776d0*/  LDL.64 R22, [R1+0x38] ;  /* 0x0000380001167983 */ /* 0x008f280000100a00 */
[----:B------:R-:W-:Y:S04]  /*776e0*/  STL.64 [R1+0x35a0], R42 ;  /* 0x0035a02a01007387 */ /* 0x000fe80000100a00 */
[----:B------:R-:W-:Y:S04]  /*776f0*/  STL [R1+0x3258], R0 ;  /* 0x0032580001007387 */ /* 0x000fe80000100800 */
[----:B------:R-:W-:Y:S04]  /*77700*/  STL.64 [R1+0x35b0], R46 ;  /* 0x0035b02e01007387 */ /* 0x000fe80000100a00 */
[----:B------:R0:W-:Y:S04]  /*77710*/  STL.64 [R1+0x2f80], R54 ;  /* 0x002f803601007387 */ /* 0x0001e80000100a00 */
[----:B------:R-:W-:Y:S04]  /*77720*/  STL.64 [R1+0x2f78], R52 ;  /* 0x002f783401007387 */ /* 0x000fe80000100a00 */
[----:B0-----:R-:W3:Y:S01]  /*77730*/  LDL.64 R54, [R1+0x8] ;  /* 0x0000080001367983 */ /* 0x001ee20000100a00 */
[----:B------:R-:W-:Y:S01]  /*77740*/  HMMA.16816.F32.BF16 R16, R4, R10, R16 ;  /* 0x0000000a0410723c */ /* 0x000fe20000041810 */
[----:B------:R-:W-:-:S07]  /*77750*/  IMAD.MOV.U32 R27, RZ, RZ, R60 ;  /* 0x000000ffff1b7224 */ /* 0x000fce00078e003c */
[----:B--2---:R-:W-:-:S15]  /*77760*/  HMMA.16816.F32.BF16 R28, R4, R34, R28 ;  /* 0x00000022041c723c */ /* 0x004fde000004181c */
[----:B------:R-:W-:-:S04]  /*77770*/  NOP ;  /* 0x0000000000007918 */ /* 0x000fc80000000000 */
[----:B------:R-:W-:Y:S01]  /*77780*/  IMAD.MOV.U32 R60, RZ, RZ, R28 ;  /* 0x000000ffff3c7224 */ /* 0x000fe200078e001c */
[----:B---3--:R-:W-:Y:S04]  /*77790*/  STL.64 [R1+0x35b8], R54 ;  /* 0x0035b83601007387 */ /* 0x008fe80000100a00 */
[----:B------:R-:W-:Y:S04]  /*777a0*/  STL.64 [R1+0xe80], R28 ;  /* 0x000e801c01007387 */ /* 0x000fe80000100a00 */
[----:B------:R-:W-:Y:S04]  /*777b0*/  STL.64 [R1+0xe88], R30 ;  /* 0x000e881e01007387 */ /* 0x000fe80000100a00 */
[----:B------:R-:W-:Y:S04]  /*777c0*/  STL [R1+0x2f70], R60 ;  /* 0x002f703c01007387 */ /* 0x000fe80000100800 */
        /* <DEDUP_REMOVED lines=9> */
[----:B------:R-:W3:Y:S04]  /*77860*/  LDL.LU R55, [R1+0x4ec] ;  /* 0x0004ec0001377983 */ /* 0x000ee80000300800 */
[----:B------:R-:W3:Y:S04]  /*77870*/  LDL.64 R46, [R1+0x28] ;  /* 0x00002800012e7983 */ /* 0x000ee80000100a00 */
[----:B------:R-:W2:Y:S01]  /*77880*/  LDL.64 R42, [R1+0x18] ;  /* 0x00001800012a7983 */ /* 0x000ea20000100a00 */
[----:B----4-:R-:W-:Y:S03]  /*77890*/  HMMA.16816.F32.BF16 R24, R4, R22, R24 ;  /* 0x000000160418723c */ /* 0x010fe60000041818 */
[----:B------:R-:W4:Y:S01]  /*778a0*/  LDL.LU R48, [R1+0x4c0] ;  /* 0x0004c00001307983 */ /* 0x000f220000300800 */
[----:B------:R-:W0:Y:S03]  /*778b0*/  S2R R57, SR_TID.X ;  /* 0x0000000000397919 */ /* 0x000e260000002100 */
[----:B------:R-:W4:Y:S04]  /*778c0*/  LDL.LU R49, [R1+0x4c4] ;  /* 0x0004c40001317983 */ /* 0x000f280000300800 */
[----:B------:R-:W4:Y:S04]  /*778d0*/  LDL.LU R50, [R1+0x4c8] ;  /* 0x0004c80001327983 */ /* 0x000f280000300800 */
[----:B------:R-:W4:Y:S01]  /*778e0*/  LDL.LU R51, [R1+0x4cc] ;  /* 0x0004cc0001337983 */ /* 0x000f220000300800 */
[----:B------:R-:W-:-:S02]  /*778f0*/  IMAD.MOV.U32 R3, RZ, RZ, R11 ;  /* 0x000000ffff037224 */ /* 0x000fc400078e000b */
[----:B------:R-:W1:Y:S01]  /*77900*/  S2R R11, SR_TID.X ;  /* 0x00000000000b7919 */ /* 0x000e620000002100 */
[----:B------:R0:W-:Y:S04]  /*77910*/  STL.64 [R1+0xd90], R24 ;  /* 0x000d901801007387 */ /* 0x0001e80000100a00 */
[----:B------:R0:W-:Y:S04]  /*77920*/  STL.64 [R1+0xd98], R26 ;  /* 0x000d981a01007387 */ /* 0x0001e80000100a00 */
        /* <DEDUP_REMOVED lines=20> */
[----:B0-----:R-:W4:Y:S04]  /*77a70*/  LDL.LU R24, [R1+0x830] ;  /* 0x0008300001187983 */ /* 0x001f280000300800 */
[----:B------:R-:W4:Y:S04]  /*77a80*/  LDL.LU R25, [R1+0x834] ;  /* 0x0008340001197983 */ /* 0x000f280000300800 */
[----:B------:R-:W4:Y:S04]  /*77a90*/  LDL.LU R26, [R1+0x838] ;  /* 0x00083800011a7983 */ /* 0x000f280000300800 */
[----:B------:R-:W4:Y:S01]  /*77aa0*/  LDL.LU R27, [R1+0x83c] ;  /* 0x00083c00011b7983 */ /* 0x000f220000300800 */
[----:B------:R-:W-:Y:S01]  /*77ab0*/  LOP3.LUT R57, R57, 0x7, RZ, 0xc0, !PT ;  /* 0x0000000739397812 */ /* 0x000fe200078ec0ff */
[----:B-1----:R-:W-:-:S02]  /*77ac0*/  IMAD.SHL.U32 R56, R11, 0x80, RZ ;  /* 0x000000800b387824 */ /* 0x002fc400078e00ff */
[----:B------:R-:W-:Y:S02]  /*77ad0*/  IMAD.SHL.U32 R11, R11, 0x2, RZ ;  /* 0x000000020b0b7824 */ /* 0x000fe400078e00ff */
[----:B------:R-:W-:Y:S02]  /*77ae0*/  IMAD R57, R57, 0x110, RZ ;  /* 0x0000011039397824 */ /* 0x000fe400078e02ff */
[----:B------:R-:W-:-:S03]  /*77af0*/  IMAD.MOV.U32 R12, RZ, RZ, R10 ;  /* 0x000000ffff0c7224 */ /* 0x000fc600078e000a */
[----:B------:R-:W-:Y:S01]  /*77b00*/  LOP3.LUT R57, R57, 0x10, R11, 0x78, !PT ;  /* 0x0000001039397812 */ /* 0x000fe200078e780b */
[C---:B---3--:R-:W-:Y:S08]  /*77b10*/  HMMA.16816.F32.BF16 R52, R4.reuse, R46, R52 ;  /* 0x0000002e0434723c */ /* 0x048ff00000041834 */
[----:B--2---:R-:W-:Y:S11]  /*77b20*/  HMMA.16816.F32.BF16 R16, R4, R42, R16 ;  /* 0x0000002a0410723c */ /* 0x004ff60000041810 */
[----:B------:R-:W-:Y:S04]  /*77b30*/  STL.64 [R1+0xd10], R52 ;  /* 0x000d103401007387 */ /* 0x000fe80000100a00 */
[----:B------:R0:W-:Y:S04]  /*77b40*/  STL.64 [R1+0xd18], R54 ;  /* 0x000d183601007387 */ /* 0x0001e80000100a00 */
[----:B0-----:R-:W4:Y:S01]  /*77b50*/  LDL.LU.64 R54, [R1+0x35b8] ;  /* 0x0035b80001367983 */ /* 0x001f220000300a00 */
[----:B------:R-:W-:-:S02]  /*77b60*/  IMAD.MOV.U32 R11, RZ, RZ, R46 ;  /* 0x000000ffff0b7224 */ /* 0x000fc400078e002e */
[----:B------:R-:W-:Y:S02]  /*77b70*/  IMAD.MOV.U32 R10, RZ, RZ, R47 ;  /* 0x000000ffff0a7224 */ /* 0x000fe400078e002f */
[----:B------:R-:W2:Y:S04]  /*77b80*/  LDL.LU.64 R46, [R1+0x35b0] ;  /* 0x0035b000012e7983 */ /* 0x000ea80000300a00 */
[----:B------:R0:W-:Y:S04]  /*77b90*/  STL.64 [R1+0xc90], R16 ;  /* 0x000c901001007387 */ /* 0x0001e80000100a00 */
[----:B------:R1:W-:Y:S01]  /*77ba0*/  STL.64 [R1+0xc98], R18 ;  /* 0x000c981201007387 */ /* 0x0003e20000100a00 */
[----:B------:R-:W-:-:S02]  /*77bb0*/  IMAD.MOV.U32 R13, RZ, RZ, R43 ;  /* 0x000000ffff0d7224 */ /* 0x000fc400078e002b */
[----:B0-----:R-:W-:Y:S01]  /*77bc0*/  IMAD.MOV.U32 R16, RZ, RZ, R42 ;  /* 0x000000ffff107224 */ /* 0x001fe200078e002a */
[----:B-1----:R-:W3:Y:S04]  /*77bd0*/  LDL.LU.64 R18, [R1+0x35a8] ;  /* 0x0035a80001127983 */ /* 0x002ee80000300a00 */
[----:B------:R-:W2:Y:S01]  /*77be0*/  LDL.LU.64 R42, [R1+0x35a0] ;  /* 0x0035a000012a7983 */ /* 0x000ea20000300a00 */
[----:B----4-:R-:W-:Y:S03]  /*77bf0*/  HMMA.16816.F32.BF16 R48, R4, R54, R48 ;  /* 0x000000360430723c */ /* 0x010fe60000041830 */
[----:B------:R0:W-:Y:S02]  /*77c00*/  STL.64 [R1+0x3498], R54 ;  /* 0x0034983601007387 */ /* 0x0001e40000100a00 */
[----:B0-----:R-:W-:-:S02]  /*77c10*/  IMAD.MOV.U32 R54, RZ, RZ, R58 ;  /* 0x000000ffff367224 */ /* 0x001fc400078e003a */
[----:B------:R-:W-:Y:S02]  /*77c20*/  IMAD.MOV.U32 R55, RZ, RZ, R59 ;  /* 0x000000ffff377224 */ /* 0x000fe400078e003b */
[----:B---3--:R-:W-:-:S10]  /*77c30*/  IMAD.MOV.U32 R52, RZ, RZ, R19 ;  /* 0x000000ffff347224 */ /* 0x008fd400078e0013 */
[----:B------:R-:W-:Y:S04]  /*77c40*/  STL.64 [R1+0xc10], R48 ;  /* 0x000c103001007387 */ /* 0x000fe80000100a00 */
[----:B------:R-:W-:Y:S04]  /*77c50*/  STL.64 [R1+0xc18], R50 ;  /* 0x000c183201007387 */ /* 0x000fe80000100a00 */
[----:B------:R-:W3:Y:S01]  /*77c60*/  LDL.LU R19, [R1+0x359c] ;  /* 0x00359c0001137983 */ /* 0x000ee20000300800 */
[----:B--2---:R-:W-:-:S03]  /*77c70*/  IMAD.MOV.U32 R53, RZ, RZ, R43 ;  /* 0x000000ffff357224 */ /* 0x004fc600078e002b */
[----:B------:R-:W2:Y:S04]  /*77c80*/  LDL.LU R43, [R1+0x3598] ;  /* 0x00359800012b7983 */ /* 0x000ea80000300800 */
[----:B------:R-:W4:Y:S04]  /*77c90*/  LDL.LU R58, [R1+0x3594] ;  /* 0x00359400013a7983 */ /* 0x000f280000300800 */
[----:B------:R-:W4:Y:S01]  /*77ca0*/  LDL.LU R59, [R1+0x3590] ;  /* 0x00359000013b7983 */ /* 0x000f220000300800 */
[----:B------:R-:W-:-:S04]  /*77cb0*/  LOP3.LUT R57, R57, 0x800, R56, 0xf8, !PT ;  /* 0x0000080039397812 */ /* 0x000fc800078ef838 */
[----:B------:R-:W-:-:S05]  /*77cc0*/  LOP3.LUT R57, R57, 0x20, RZ, 0x3c, !PT ;  /* 0x0000002039397812 */ /* 0x000fca00078e3cff */
[----:B------:R-:W0:Y:S04]  /*77cd0*/  LDSM.16.MT88.4 R48, [R57+UR5+0x7000] ;  /* 0x007000053930783b */ /* 0x000e280008004200 */
[----:B0-----:R-:W-:Y:S04]  /*77ce0*/  STL.64 [R1+0x3468], R50 ;  /* 0x0034683201007387 */ /* 0x001fe80000100a00 */
[----:B------:R0:W-:Y:S02]  /*77cf0*/  STL.64 [R1+0x3460], R48 ;  /* 0x0034603001007387 */ /* 0x0001e40000100a00 */
[----:B0-----:R-:W-:-:S02]  /*77d00*/  IMAD.MOV.U32 R48, RZ, RZ, R42 ;  /* 0x000000ffff307224 */ /* 0x001fc400078e002a */
[----:B------:R-:W-:Y:S01]  /*77d10*/  IMAD.MOV.U32 R49, RZ, RZ, R18 ;  /* 0x000000ffff317224 */ /* 0x000fe200078e0012 */
[----:B------:R-:W2:Y:S04]  /*77d20*/  LDL.LU R42, [R1+0x358c] ;  /* 0x00358c00012a7983 */ /* 0x000ea80000300800 */
[----:B------:R-:W2:Y:S01]  /*77d30*/  LDL.LU R18, [R1+0x3588] ;  /* 0x0035880001127983 */ /* 0x000ea20000300800 */
[----:B------:R-:W-:Y:S02]  /*77d40*/  IMAD.MOV.U32 R50, RZ, RZ, R14 ;  /* 0x000000ffff327224 */ /* 0x000fe400078e000e */
[----:B------:R-:W-:Y:S01]  /*77d50*/  IMAD.MOV.U32 R51, RZ, RZ, R15 ;  /* 0x000000ffff337224 */ /* 0x000fe200078e000f */
[----:B------:R-:W2:Y:S04]  /*77d60*/  LDL.LU R14, [R1+0x3584] ;  /* 0x00358400010e7983 */ /* 0x000ea80000300800 */
[----:B------:R-:W2:Y:S01]  /*77d70*/  LDL.LU R15, [R1+0x3580] ;  /* 0x00358000010f7983 */ /* 0x000ea20000300800 */
[----:B----4-:R-:W-:Y:S01]  /*77d80*/  HMMA.16816.F32.BF16 R36, R4, R58, R36 ;  /* 0x0000003a0424723c */ /* 0x010fe20000041824 */
[----:B---3--:R-:W-:-:S15]  /*77d90*/  IMAD.MOV.U32 R56, RZ, RZ, R19 ;  /* 0x000000ffff387224 */ /* 0x008fde00078e0013 */
[----:B------:R-:W-:-:S03]  /*77da0*/  NOP ;  /* 0x0000000000007918 */ /* 0x000fc60000000000 */
[----:B------:R-:W-:Y:S04]  /*77db0*/  STL.64 [R1+0xba0], R36 ;  /* 0x000ba02401007387 */ /* 0x000fe80000100a00 */
[----:B------:R0:W-:Y:S04]  /*77dc0*/  STL.64 [R1+0xba8], R38 ;  /* 0x000ba82601007387 */ /* 0x0001e80000100a00 */
[----:B0-----:R-:W3:Y:S04]  /*77dd0*/  LDL.LU.64 R38, [R1+0x3578] ;  /* 0x0035780001267983 */ /* 0x001ee80000300a00 */
[----:B------:R-:W-:Y:S04]  /*77de0*/  STL.64 [R1+0x34a8], R58 ;  /* 0x0034a83a01007387 */ /* 0x000fe80000100a00 */
[----:B------:R0:W-:Y:S04]  /*77df0*/  STL [R1+0x34a0], R57 ;  /* 0x0034a03901007387 */ /* 0x0001e80000100800 */
[----:B------:R-:W4:Y:S04]  /*77e00*/  LDL.LU R19, [R1+0x3574] ;  /* 0x0035740001137983 */ /* 0x000f280000300800 */
[----:B0-----:R-:W3:Y:S04]  /*77e10*/  LDL.LU R57, [R1+0x804] ;  /* 0x0008040001397983 */ /* 0x001ee80000300800 */
[----:B------:R-:W3:Y:S01]  /*77e20*/  LDL.LU R58, [R1+0x808] ;  /* 0x00080800013a7983 */ /* 0x000ee20000300800 */
[C---:B--2---:R-:W-:Y:S08]  /*77e30*/  HMMA.16816.F32.BF16 R32, R4.reuse, R14, R32 ;  /* 0x0000000e0420723c */ /* 0x044ff00000041820 */
[----:B----4-:R-:W-:Y:S01]  /*77e40*/  HMMA.16816.F32.BF16 R20, R4, R18, R20 ;  /* 0x000000120414723c */ /* 0x010fe20000041814 */
[----:B---3--:R-:W-:-:S02]  /*77e50*/  IMAD.MOV.U32 R59, RZ, RZ, R38 ;  /* 0x000000ffff3b7224 */ /* 0x008fc400078e0026 */
[----:B------:R-:W2:Y:S08]  /*77e60*/  LDL.LU R38, [R1+0x3570] ;  /* 0x0035700001267983 */ /* 0x000eb00000300800 */
[----:B------:R-:W-:Y:S04]  /*77e70*/  STL.64 [R1+0xae0], R32 ;  /* 0x000ae02001007387 */ /* 0x000fe80000100a00 */
[----:B------:R0:W-:Y:S04]  /*77e80*/  STL.64 [R1+0xae8], R34 ;  /* 0x000ae82201007387 */ /* 0x0001e80000100a00 */
[----:B0-----:R-:W3:Y:S04]  /*77e90*/  LDL.LU.64 R34, [R1+0x3568] ;  /* 0x0035680001227983 */ /* 0x001ee80000300a00 */
[----:B------:R-:W-:Y:S04]  /*77ea0*/  STL.64 [R1+0x3490], R14 ;  /* 0x0034900e01007387 */ /* 0x000fe80000100a00 */
[----:B------:R-:W-:Y:S04]  /*77eb0*/  STL.64 [R1+0xa60], R20 ;  /* 0x000a601401007387 */ /* 0x000fe80000100a00 */
[----:B------:R0:W-:Y:S04]  /*77ec0*/  STL.64 [R1+0xa68], R22 ;  /* 0x000a681601007387 */ /* 0x0001e80000100a00 */
[----:B0-----:R-:W4:Y:S04]  /*77ed0*/  LDL.LU.64 R22, [R1+0x3560] ;  /* 0x0035600001167983 */ /* 0x001f280000300a00 */
[----:B------:R-:W-:Y:S01]  /*77ee0*/  STL.64 [R1+0x3488], R18 ;  /* 0x0034881201007387 */ /* 0x000fe20000100a00 */
[----:B----4-:R-:W-:-:S15]  /*77ef0*/  HMMA.16816.F32.BF16 R24, R4, R22, R24 ;  /* 0x000000160418723c */ /* 0x010fde0000041818 */
[----:B------:R-:W-:-:S04]  /*77f00*/  NOP ;  /* 0x0000000000007918 */ /* 0x000fc80000000000 */
[----:B------:R-:W-:Y:S04]  /*77f10*/  STL.64 [R1+0x9e0], R24 ;  /* 0x0009e01801007387 */ /* 0x000fe80000100a00 */
[----:B------:R0:W-:Y:S04]  /*77f20*/  STL.64 [R1+0x9e8], R26 ;  /* 0x0009e81a01007387 */ /* 0x0001e80000100a00 */
[----:B0-----:R-:W4:Y:S01]  /*77f30*/  LDL.LU.64 R26, [R1+0x3558] ;  /* 0x00355800011a7983 */ /* 0x001f220000300a00 */
[----:B------:R-:W-:Y:S01]  /*77f40*/  IMAD.MOV.U32 R24, RZ, RZ, R39 ;  /* 0x000000ffff187224 */ /* 0x000fe200078e0027 */
[----:B----4-:R-:W-:-:S15]  /*77f50*/  HMMA.16816.F32.BF16 R28, R4, R26, R28 ;  /* 0x0000001a041c723c */ /* 0x010fde000004181c */
[----:B------:R-:W-:-:S04]  /*77f60*/  NOP ;  /* 0x0000000000007918 */ /* 0x000fc80000000000 */
[----:B------:R-:W-:Y:S04]  /*77f70*/  STL.64 [R1+0x960], R28 ;  /* 0x0009601c01007387 */ /* 0x000fe80000100a00 */
[----:B------:R0:W-:Y:S04]  /*77f80*/  STL.64 [R1+0x968], R30 ;  /* 0x0009681e01007387 */ /* 0x0001e80000100a00 */
[----:B0-----:R-:W4:Y:S04]  /*77f90*/  LDL.LU.64 R30, [R1+0x3550] ;  /* 0x00355000011e7983 */ /* 0x001f280000300a00 */
[----:B------:R0:W-:Y:S04]  /*77fa0*/  STL.64 [R1+0x3478], R26 ;  /* 0x0034781a01007387 */ /* 0x0001e80000100a00 */
[----:B------:R-:W2:Y:S04]  /*77fb0*/  LDL.LU R39, [R1+0x3548] ;  /* 0x0035480001277983 */ /* 0x000ea80000300800 */
[----:B------:R-:W4:Y:S01]  /*77fc0*/  LDL.LU R25, [R1+0x814] ;  /* 0x0008140001197983 */ /* 0x000f220000300800 */
[----:B0-----:R-:W-:-:S02]  /*77fd0*/  IMAD.MOV.U32 R26, RZ, RZ, R42 ;  /* 0x000000ffff1a7224 */ /* 0x001fc400078e002a */
[----:B------:R-:W-:Y:S01]  /*77fe0*/  IMAD.MOV.U32 R27, RZ, RZ, R43 ;  /* 0x000000ffff1b7224 */ /* 0x000fe200078e002b */
[----:B------:R-:W2:Y:S04]  /*77ff0*/  LDL.LU R42, [R1+0x3544] ;  /* 0x00354400012a7983 */ /* 0x000ea80000300800 */
[----:B------:R-:W2:Y:S04]  /*78000*/  LDL.LU R43, [R1+0x3540] ;  /* 0x00354000012b7983 */ /* 0x000ea80000300800 */
[----:B---3--:R-:W-:Y:S01]  /*78010*/  STL.64 [R1+0x3480], R34 ;  /* 0x0034802201007387 */ /* 0x008fe20000100a00 */
[C---:B------:R-:W-:Y:S08]  /*78020*/  HMMA.16816.F32.BF16 R56, R4.reuse, R34, R56 ;  /* 0x000000220438723c */ /* 0x040ff00000041838 */
[----:B----4-:R-:W-:-:S15]  /*78030*/  HMMA.16816.F32.BF16 R24, R4, R30, R24 ;  /* 0x0000001e0418723c */ /* 0x010fde0000041818 */
[----:B------:R-:W-:-:S04]  /*78040*/  NOP ;  /* 0x0000000000007918 */ /* 0x000fc80000000000 */
[----:B------:R-:W-:Y:S04]  /*78050*/  STL.64 [R1+0x900], R24 ;  /* 0x0009001801007387 */ /* 0x000fe80000100a00 */
[----:B------:R2:W-:Y:S02]  /*78060*/  STL.64 [R1+0x908], R26 ;  /* 0x0009081a01007387 */ /* 0x0005e40000100a00 */
[----:B--2---:R-:W-:Y:S02]  /*78070*/  HMMA.16816.F32.BF16 R24, R4, R38, R48 ;  /* 0x000000260418723c */ /* 0x004fe40000041830 */
[----:B------:R-:W-:Y:S04]  /*78080*/  STL.64 [R1+0x8c0], R56 ;  /* 0x0008c03801007387 */ /* 0x000fe80000100a00 */
[----:B------:R-:W-:-:S13]  /*78090*/  STL.64 [R1+0x8c8], R58 ;  /* 0x0008c83a01007387 */ /* 0x000fda0000100a00 */
[----:B------:R-:W-:Y:S02]  /*780a0*/  IMAD.MOV.U32 R21, RZ, RZ, R27 ;  /* 0x000000ffff157224 */ /* 0x000fe400078e001b */
[----:B------:R-:W-:Y:S01]  /*780b0*/  IMAD.MOV.U32 R20, RZ, RZ, R25 ;  /* 0x000000ffff147224 */ /* 0x000fe200078e0019 */
[----:B------:R-:W-:Y:S04]  /*780c0*/  STL.64 [R1+0x880], R24 ;  /* 0x0008801801007387 */ /* 0x000fe80000100a00 */
[----:B------:R-:W-:Y:S04]  /*780d0*/  STL.64 [R1+0x888], R26 ;  /* 0x0008881a01007387 */ /* 0x000fe80000100a00 */
[----:B------:R-:W-:Y:S04]  /*780e0*/  STL.64 [R1+0x34b8], R22 ;  /* 0x0034b81601007387 */ /* 0x000fe80000100a00 */
[----:B------:R0:W-:Y:S04]  /*780f0*/  STL.64 [R1+0x34b0], R20 ;  /* 0x0034b01401007387 */ /* 0x0001e80000100a00 */
[----:B------:R-:W2:Y:S04]  /*78100*/  LDL.LU R48, [R1+0x650] ;  /* 0x0006500001307983 */ /* 0x000ea80000300800 */
[----:B------:R-:W2:Y:S01]  /*78110*/  LDL.LU R49, [R1+0x654] ;  /* 0x0006540001317983 */ /* 0x000ea20000300800 */
[----:B------:R-:W-:-:S02]  /*78120*/  IMAD.MOV.U32 R50, RZ, RZ, R46 ;  /* 0x000000ffff327224 */ /* 0x000fc400078e002e */
[----:B------:R-:W-:Y:S01]  /*78130*/  IMAD.MOV.U32 R51, RZ, RZ, R47 ;  /* 0x000000ffff337224 */ /* 0x000fe200078e002f */
[----:B------:R-:W3:Y:S04]  /*78140*/  LDL.LU R46, [R1+0x353c] ;  /* 0x00353c00012e7983 */ /* 0x000ee80000300800 */
[----:B------:R-:W4:Y:S01]  /*78150*/  LDL.LU R47, [R1+0x3538] ;  /* 0x00353800012f7983 */ /* 0x000f220000300800 */
[----:B0-----:R-:W-:Y:S03]  /*78160*/  HMMA.16816.F32.BF16 R20, R4, R42, R52 ;  /* 0x0000002a0414723c */ /* 0x001fe60000041834 */
[----:B------:R-:W-:-:S15]  /*78170*/  STL.64 [R1+0x34c8], R50 ;  /* 0x0034c83201007387 */ /* 0x000fde0000100a00 */
[----:B------:R-:W-:Y:S01]  /*78180*/  NOP ;  /* 0x0000000000007918 */ /* 0x000fe20000000000 */
[----:B------:R-:W-:Y:S02]  /*78190*/  IMAD.MOV.U32 R29, RZ, RZ, R22 ;  /* 0x000000ffff1d7224 */ /* 0x000fe400078e0016 */
[----:B------:R-:W-:Y:S02]  /*781a0*/  IMAD.MOV.U32 R28, RZ, RZ, R20 ;  /* 0x000000ffff1c7224 */ /* 0x000fe400078e0014 */
[----:B------:R-:W-:Y:S02]  /*781b0*/  IMAD.MOV.U32 R37, RZ, RZ, R23 ;  /* 0x000000ffff257224 */ /* 0x000fe400078e0017 */
[----:B------:R-:W-:Y:S01]  /*781c0*/  IMAD.MOV.U32 R36, RZ, RZ, R21 ;  /* 0x000000ffff247224 */ /* 0x000fe200078e0015 */
[----:B--2---:R-:W-:Y:S04]  /*781d0*/  STL.64 [R1+0x34c0], R48 ;  /* 0x0034c03001007387 */ /* 0x004fe80000100a00 */
[----:B------:R-:W-:Y:S04]  /*781e0*/  STL.64 [R1+0x510], R20 ;  /* 0x0005101401007387 */ /* 0x000fe80000100a00 */
[----:B------:R0:W-:Y:S04]  /*781f0*/  STL.64 [R1+0x518], R22 ;  /* 0x0005181601007387 */ /* 0x0001e80000100a00 */
[----:B------:R-:W-:Y:S04]  /*78200*/  STL.64 [R1+0x34f0], R30 ;  /* 0x0034f01e01007387 */ /* 0x000fe80000100a00 */
[----:B------:R-:W-:Y:S04]  /*78210*/  STL.64 [R1+0x34e8], R28 ;  /* 0x0034e81c01007387 */ /* 0x000fe80000100a00 */
[----:B------:R-:W-:Y:S04]  /*78220*/  STL.64 [R1+0x34e0], R38 ;  /* 0x0034e02601007387 */ /* 0x000fe80000100a00 */
[----:B------:R-:W-:Y:S04]  /*78230*/  STL.64 [R1+0x34d8], R36 ;  /* 0x0034d82401007387 */ /* 0x000fe80000100a00 */
[----:B------:R1:W-:Y:S04]  /*78240*/  STL.64 [R1+0x34d0], R42 ;  /* 0x0034d02a01007387 */ /* 0x0003e80000100a00 */
[----:B------:R-:W2:Y:S04]  /*78250*/  LDL.LU R24, [R1+0x690] ;  /* 0x0006900001187983 */ /* 0x000ea80000300800 */
[----:B------:R-:W2:Y:S01]  /*78260*/  LDL.LU R25, [R1+0x694] ;  /* 0x0006940001197983 */ /* 0x000ea20000300800 */
[----:B----4-:R-:W-:-:S02]  /*78270*/  IMAD.MOV.U32 R26, RZ, RZ, R47 ;  /* 0x000000ffff1a7224 */ /* 0x010fc400078e002f */
[----:B---3--:R-:W-:Y:S01]  /*78280*/  IMAD.MOV.U32 R27, RZ, RZ, R46 ;  /* 0x000000ffff1b7224 */ /* 0x008fe200078e002e */
[----:B------:R-:W3:Y:S04]  /*78290*/  LDL.LU R47, [R1+0x3534] ;  /* 0x00353400012f7983 */ /* 0x000ee80000300800 */
[----:B------:R-:W4:Y:S01]  /*782a0*/  LDL.LU R46, [R1+0x3530] ;  /* 0x00353000012e7983 */ /* 0x000f220000300800 */
[----:B------:R-:W-:Y:S02]  /*782b0*/  IMAD.MOV.U32 R54, RZ, RZ, R16 ;  /* 0x000000ffff367224 */ /* 0x000fe400078e0010 */
[----:B------:R-:W-:Y:S02]  /*782c0*/  IMAD.MOV.U32 R55, RZ, RZ, R13 ;  /* 0x000000ffff377224 */ /* 0x000fe400078e000d */
[----:B0-----:R-:W-:-:S02]  /*782d0*/  IMAD.MOV.U32 R22, RZ, RZ, R11 ;  /* 0x000000ffff167224 */ /* 0x001fc400078e000b */
[----:B------:R-:W-:Y:S01]  /*782e0*/  IMAD.MOV.U32 R23, RZ, RZ, R10 ;  /* 0x000000ffff177224 */ /* 0x000fe200078e000a */
[----:B------:R-:W-:Y:S01]  /*782f0*/  STL.64 [R1+0x3500], R26 ;  /* 0x0035001a01007387 */ /* 0x000fe20000100a00 */
[----:B-1----:R-:W-:Y:S02]  /*78300*/  IMAD.MOV.U32 R43, RZ, RZ, R8 ;  /* 0x000000ffff2b7224 */ /* 0x002fe400078e0008 */
[----:B------:R-:W-:Y:S02]  /*78310*/  IMAD.MOV.U32 R42, RZ, RZ, R9 ;  /* 0x000000ffff2a7224 */ /* 0x000fe400078e0009 */
[----:B------:R-:W-:Y:S01]  /*78320*/  IMAD.MOV.U32 R30, RZ, RZ, R12 ;  /* 0x000000ffff1e7224 */ /* 0x000fe200078e000c */
[----:B--2---:R0:W-:Y:S04]  /*78330*/  STL.64 [R1+0x34f8], R24 ;  /* 0x0034f81801007387 */ /* 0x0041e80000100a00 */
[----:B------:R-:W-:Y:S04]  /*78340*/  STL.64 [R1+0x3508], R54 ;  /* 0x0035083601007387 */ /* 0x000fe80000100a00 */
        /* <DEDUP_REMOVED lines=30> */
[----:B----4-:R-:W-:-:S02]  /*78530*/  IMAD.MOV.U32 R13, RZ, RZ, R46 ;  /* 0x000000ffff0d7224 */ /* 0x010fc400078e002e */
[----:B---3--:R-:W-:Y:S01]  /*78540*/  IMAD.MOV.U32 R14, RZ, RZ, R47 ;  /* 0x000000ffff0e7224 */ /* 0x008fe200078e002f */
[----:B------:R-:W2:Y:S04]  /*78550*/  LDL.LU R46, [R1+0x352c] ;  /* 0x00352c00012e7983 */ /* 0x000ea80000300800 */
[----:B------:R-:W2:Y:S04]  /*78560*/  LDL.LU R47, [R1+0x3528] ;  /* 0x00352800012f7983 */ /* 0x000ea80000300800 */
[----:B------:R-:W3:Y:S04]  /*78570*/  LDL.LU R15, [R1+0x6cc] ;  /* 0x0006cc00010f7983 */ /* 0x000ee80000300800 */
[----:B------:R-:W4:Y:S04]  /*78580*/  LDL.LU R32, [R1+0x6a0] ;  /* 0x0006a00001207983 */ /* 0x000f280000300800 */
[----:B------:R-:W4:Y:S04]  /*78590*/  LDL.LU R33, [R1+0x6a4] ;  /* 0x0006a40001217983 */ /* 0x000f280000300800 */
[----:B------:R-:W4:Y:S04]  /*785a0*/  LDL.LU R34, [R1+0x6a8] ;  /* 0x0006a80001227983 */ /* 0x000f280000300800 */
[----:B------:R-:W4:Y:S01]  /*785b0*/  LDL.LU R35, [R1+0x6ac] ;  /* 0x0006ac0001237983 */ /* 0x000f220000300800 */
[----:B--2---:R-:W-:Y:S03]  /*785c0*/  HMMA.16816.F32.BF16 R4, R4, R46, R8 ;  /* 0x0000002e0404723c */ /* 0x004fe60000041808 */
[----:B------:R-:W2:Y:S04]  /*785d0*/  LDL.LU.64 R10, [R1+0x3520] ;  /* 0x00352000010a7983 */ /* 0x000ea80000300a00 */
[----:B------:R-:W2:Y:S01]  /*785e0*/  LDL.LU.64 R8, [R1+0x3518] ;  /* 0x0035180001087983 */ /* 0x000ea20000300a00 */
[----:B------:R-:W-:-:S02]  /*785f0*/  IMAD.MOV.U32 R54, RZ, RZ, R2 ;  /* 0x000000ffff367224 */ /* 0x000fc400078e0002 */
[----:B------:R-:W-:-:S09]  /*78600*/  IMAD.MOV.U32 R55, RZ, RZ, R0 ;  /* 0x000000ffff377224 */ /* 0x000fd200078e0000 */
[----:B------:R0:W-:Y:S04]  /*78610*/  STL.64 [R1+0x4c0], R4 ;  /* 0x0004c00401007387 */ /* 0x0001e80000100a00 */
[----:B------:R1:W-:Y:S01]  /*78620*/  STL.64 [R1+0x4c8], R6 ;  /* 0x0004c80601007387 */ /* 0x0003e20000100a00 */
[----:B------:R-:W-:Y:S02]  /*78630*/  IMAD.MOV.U32 R44, RZ, RZ, R4 ;  /* 0x000000ffff2c7224 */ /* 0x000fe400078e0004 */
[----:B------:R-:W-:Y:S01]  /*78640*/  IMAD.MOV.U32 R45, RZ, RZ, R6 ;  /* 0x000000ffff2d7224 */ /* 0x000fe200078e0006 */
[----:B0-----:R-:W3:Y:S04]  /*78650*/  LDL.LU R4, [R1+0x270] ;  /* 0x0002700001047983 */ /* 0x001ee80000300800 */
[----:B------:R-:W3:Y:S04]  /*78660*/  LDL.LU R5, [R1+0x274] ;  /* 0x0002740001057983 */ /* 0x000ee80000300800 */
[----:B-1----:R-:W3:Y:S04]  /*78670*/  LDL.LU R6, [R1+0x278] ;  /* 0x0002780001067983 */ /* 0x002ee80000300800 */
[----:B------:R-:W3:Y:S04]  /*78680*/  LDL.LU R7, [R1+0x27c] ;  /* 0x00027c0001077983 */ /* 0x000ee80000300800 */
[----:B------:R0:W-:Y:S04]  /*78690*/  STL [R1+0x3260], R44 ;  /* 0x0032602c01007387 */ /* 0x0001e80000100800 */
[----:B------:R1:W-:Y:S04]  /*786a0*/  STL [R1+0x325c], R45 ;  /* 0x00325c2d01007387 */ /* 0x0003e80000100800 */
[----:B------:R4:W-:Y:S04]  /*786b0*/  STL.64 [R1+0x3470], R46 ;  /* 0x0034702e01007387 */ /* 0x0009e80000100a00 */
[----:B0-----:R-:W3:Y:S04]  /*786c0*/  LDL.LU R44, [R1+0x660] ;  /* 0x00066000012c7983 */ /* 0x001ee80000300800 */
[----:B-1----:R-:W3:Y:S04]  /*786d0*/  LDL.LU R45, [R1+0x664] ;  /* 0x00066400012d7983 */ /* 0x002ee80000300800 */
[----:B----4-:R-:W4:Y:S04]  /*786e0*/  LDL.LU R46, [R1+0x668] ;  /* 0x00066800012e7983 */ /* 0x010f280000300800 */
[----:B------:R-:W4:Y:S01]  /*786f0*/  LDL.LU R47, [R1+0x66c] ;  /* 0x00066c00012f7983 */ /* 0x000f220000300800 */
[----:B--2---:R-:W-:Y:S03]  /*78700*/  HMMA.16816.F32.BF16 R52, R8, R54, R20 ;  /* 0x000000360834723c */ /* 0x004fe60000041814 */
[----:B------:R-:W2:-:S15]  /*78710*/  LDL.LU.64 R22, [R1+0x3510] ;  /* 0x0035100001167983 */ /* 0x000e9e0000300a00 */
[----:B------:R-:W-:Y:S01]  /*78720*/  NOP ;  /* 0x0000000000007918 */ /* 0x000fe20000000000 */
[----:B------:R-:W-:Y:S04]  /*78730*/  STL.64 [R1+0xe40], R52 ;  /* 0x000e403401007387 */ /* 0x000fe80000100a00 */
[----:B------:R0:W-:Y:S04]  /*78740*/  STL.64 [R1+0xe48], R54 ;  /* 0x000e483601007387 */ /* 0x0001e80000100a00 */
[----:B0-----:R-:W3:Y:S01]  /*78750*/  LDL.LU.64 R54, [R1+0x3508] ;  /* 0x0035080001367983 */ /* 0x001ee20000300a00 */
[----:B------:R-:W-:Y:S01]  /*78760*/  IMAD.MOV.U32 R31, RZ, RZ, R3 ;  /* 0x000000ffff1f7224 */ /* 0x000fe200078e0003 */
[C---:B------:R-:W-:Y:S08]  /*78770*/  HMMA.16816.F32.BF16 R40, R8.reuse, R42, R36 ;  /* 0x0000002a0828723c */ /* 0x040ff00000041824 */
[----:B------:R-:W-:Y:S01]  /*78780*/  HMMA.16816.F32.BF16 R28, R8, R30, R24 ;  /* 0x0000001e081c723c */ /* 0x000fe20000041818 */
[----:B------:R-:W4:Y:S04]  /*78790*/  LDL.LU.64 R26, [R1+0x3500] ;  /* 0x00350000011a7983 */ /* 0x000f280000300a00 */
[----:B------:R-:W4:-:S14]  /*787a0*/  LDL.LU.64 R24, [R1+0x34f8] ;  /* 0x0034f80001187983 */ /* 0x000f1c0000300a00 */
[----:B------:R-:W-:Y:S04]  /*787b0*/  STL.64 [R1+0xdc0], R28 ;  /* 0x000dc01c01007387 */ /* 0x000fe80000100a00 */
[----:B------:R0:W-:Y:S04]  /*787c0*/  STL.64 [R1+0xdc8], R30 ;  /* 0x000dc81e01007387 */ /* 0x0001e80000100a00 */
[----:B0-----:R-:W4:Y:S04]  /*787d0*/  LDL.LU.64 R30, [R1+0x34f0] ;  /* 0x0034f000011e7983 */ /* 0x001f280000300a00 */
[----:B------:R-:W4:Y:S04]  /*787e0*/  LDL.LU.64 R28, [R1+0x34e8] ;  /* 0x0034e800011c7983 */ /* 0x000f280000300a00 */
[----:B------:R-:W4:Y:S04]  /*787f0*/  LDL.LU.64 R38, [R1+0x34e0] ;  /* 0x0034e00001267983 */ /* 0x000f280000300a00 */
[----:B------:R-:W4:Y:S04]  /*78800*/  LDL.LU.64 R36, [R1+0x34d8] ;  /* 0x0034d80001247983 */ /* 0x000f280000300a00 */
[----:B------:R-:W-:Y:S04]  /*78810*/  STL.64 [R1+0xd40], R40 ;  /* 0x000d402801007387 */ /* 0x000fe80000100a00 */
[----:B------:R0:W-:Y:S04]  /*78820*/  STL.64 [R1+0xd48], R42 ;  /* 0x000d482a01007387 */ /* 0x0001e80000100a00 */
[----:B0-----:R-:W4:Y:S01]  /*78830*/  LDL.LU.64 R42, [R1+0x34d0] ;  /* 0x0034d000012a7983 */ /* 0x001f220000300a00 */
[C---:B--2---:R-:W-:Y:S03]  /*78840*/  HMMA.16816.F32.BF16 R20, R8.reuse, R22, R48 ;  /* 0x000000160814723c */ /* 0x044fe60000041830 */
[----:B------:R-:W2:Y:S04]  /*78850*/  LDL.LU.64 R50, [R1+0x34c8] ;  /* 0x0034c80001327983 */ /* 0x000ea80000300a00 */
[----:B------:R-:W2:Y:S01]  /*78860*/  LDL.LU.64 R48, [R1+0x34c0] ;  /* 0x0034c00001307983 */ /* 0x000ea20000300a00 */
[C---:B---3--:R-:W-:Y:S11]  /*78870*/  HMMA.16816.F32.BF16 R52, R8.reuse, R54, R56 ;  /* 0x000000360834723c */ /* 0x048ff60000041838 */
[----:B------:R-:W-:Y:S04]  /*78880*/  STL.64 [R1+0xcd0], R20 ;  /* 0x000cd01401007387 */ /* 0x000fe80000100a00 */
[----:B------:R0:W-:Y:S04]  /*78890*/  STL.64 [R1+0xcd8], R22 ;  /* 0x000cd81601007387 */ /* 0x0001e80000100a00 */
[----:B0-----:R-:W4:Y:S04]  /*788a0*/  LDL.LU.64 R22, [R1+0x34b8] ;  /* 0x0034b80001167983 */ /* 0x001f280000300a00 */
[----:B------:R-:W3:Y:S04]  /*788b0*/  LDL.LU.64 R20, [R1+0x34b0] ;  /* 0x0034b00001147983 */ /* 0x000ee80000300a00 */
[----:B------:R-:W2:Y:S04]  /*788c0*/  LDL.LU.64 R58, [R1+0x34a8] ;  /* 0x0034a800013a7983 */ /* 0x000ea80000300a00 */
[----:B------:R-:W2:Y:S04]  /*788d0*/  LDL.LU R57, [R1+0x34a0] ;  /* 0x0034a00001397983 */ /* 0x000ea80000300800 */
[----:B------:R-:W-:Y:S04]  /*788e0*/  STL.64 [R1+0xc50], R52 ;  /* 0x000c503401007387 */ /* 0x000fe80000100a00 */
[----:B------:R0:W-:Y:S04]  /*788f0*/  STL.64 [R1+0xc58], R54 ;  /* 0x000c583601007387 */ /* 0x0001e80000100a00 */
[----:B0-----:R-:W2:Y:S02]  /*78900*/  LDL.LU.64 R54, [R1+0x3498] ;  /* 0x0034980001367983 */ /* 0x001ea40000300a00 */
[----:B--2---:R-:W-:Y:S02]  /*78910*/  HMMA.16816.F32.BF16 R4, R8, R54, R4 ;  /* 0x000000360804723c */ /* 0x004fe40000041804 */
[----:B------:R0:W-:Y:S04]  /*78920*/  STL.64 [R1+0x3458], R54 ;  /* 0x0034583601007387 */ /* 0x0001e80000100a00 */
[----:B------:R-:W2:-:S13]  /*78930*/  LDL.LU R52, [R1+0x670] ;  /* 0x0006700001347983 */ /* 0x000e9a0000300800 */
[----:B------:R-:W-:Y:S04]  /*78940*/  STL.64 [R1+0xbd0], R4 ;  /* 0x000bd00401007387 */ /* 0x000fe80000100a00 */
[----:B------:R-:W-:Y:S04]  /*78950*/  STL.64 [R1+0xbd8], R6 ;  /* 0x000bd80601007387 */ /* 0x000fe80000100a00 */
[----:B------:R-:W1:Y:S01]  /*78960*/  LDSM.16.MT88.4 R4, [R57+UR5+0x7080] ;  /* 0x007080053904783b */ /* 0x000e620008004200 */
[C---:B------:R-:W-:Y:S03]  /*78970*/  HMMA.16816.F32.BF16 R12, R8.reuse, R58, R12 ;  /* 0x0000003a080c723c */ /* 0x040fe6000004180c */
[----:B------:R-:W2:Y:S04]  /*78980*/  LDL.LU R53, [R1+0x674] ;  /* 0x0006740001357983 */ /* 0x000ea80000300800 */
[----:B0-----:R-:W2:Y:S04]  /*78990*/  LDL.LU R54, [R1+0x678] ;  /* 0x0006780001367983 */ /* 0x001ea80000300800 */
[----:B------:R-:W2:Y:S04]  /*789a0*/  LDL.LU R55, [R1+0x67c] ;  /* 0x00067c0001377983 */ /* 0x000ea80000300800 */
[----:B-1----:R-:W-:Y:S04]  /*789b0*/  STL.64 [R1+0x33c8], R6 ;  /* 0x0033c80601007387 */ /* 0x002fe80000100a00 */
[----:B------:R0:W-:Y:S04]  /*789c0*/  STL.64 [R1+0x33c0], R4 ;  /* 0x0033c00401007387 */ /* 0x0001e80000100a00 */
[----:B0-----:R-:W2:Y:S04]  /*789d0*/  LDL.LU R4, [R1+0x680] ;  /* 0x0006800001047983 */ /* 0x001ea80000300800 */
[----:B------:R-:W2:Y:S04]  /*789e0*/  LDL.LU R5, [R1+0x684] ;  /* 0x0006840001057983 */ /* 0x000ea80000300800 */
[----:B------:R-:W2:Y:S04]  /*789f0*/  LDL.LU R6, [R1+0x688] ;  /* 0x0006880001067983 */ /* 0x000ea80000300800 */
[----:B------:R-:W2:Y:S04]  /*78a00*/  LDL.LU R7, [R1+0x68c] ;  /* 0x00068c0001077983 */ /* 0x000ea80000300800 */
        /* <DEDUP_REMOVED lines=8> */
[C---:B----4-:R-:W-:Y:S08]  /*78a90*/  HMMA.16816.F32.BF16 R24, R8.reuse, R22, R24 ;  /* 0x000000160818723c */ /* 0x050ff00000041818 */
[----:B--2---:R-:W-:-:S15]  /*78aa0*/  HMMA.16816.F32.BF16 R32, R8, R18, R32 ;  /* 0x000000120820723c */ /* 0x004fde0000041820 */
[----:B------:R-:W-:-:S04]  /*78ab0*/  NOP ;  /* 0x0000000000007918 */ /* 0x000fc80000000000 */
[----:B------:R-:W-:Y:S04]  /*78ac0*/  STL.64 [R1+0xa20], R32 ;  /* 0x000a202001007387 */ /* 0x000fe80000100a00 */
[----:B------:R0:W-:Y:S04]  /*78ad0*/  STL.64 [R1+0xa28], R34 ;  /* 0x000a282201007387 */ /* 0x0001e80000100a00 */
[----:B0-----:R-:W2:Y:S04]  /*78ae0*/  LDL.LU.64 R34, [R1+0x3480] ;  /* 0x0034800001227983 */ /* 0x001ea80000300a00 */
[----:B------:R-:W-:Y:S04]  /*78af0*/  STL.64 [R1+0x9a0], R24 ;  /* 0x0009a01801007387 */ /* 0x000fe80000100a00 */
[----:B------:R0:W-:Y:S04]  /*78b00*/  STL.64 [R1+0x9a8], R26 ;  /* 0x0009a81a01007387 */ /* 0x0001e80000100a00 */
[----:B0-----:R-:W4:Y:S04]  /*78b10*/  LDL.LU.64 R26, [R1+0x3478] ;  /* 0x00347800011a7983 */ /* 0x001f280000300a00 */
[----:B------:R-:W-:Y:S04]  /*78b20*/  STL.64 [R1+0x3430], R22 ;  /* 0x0034301601007387 */ /* 0x000fe80000100a00 */
[----:B---3--:R4:W-:Y:S04]  /*78b30*/  STL.64 [R1+0x3428], R20 ;  /* 0x0034281401007387 */ /* 0x0089e80000100a00 */
[----:B------:R-:W-:Y:S01]  /*78b40*/  STL.64 [R1+0x3410], R30 ;  /* 0x0034101e01007387 */ /* 0x000fe20000100a00 */
[C---:B----4-:R-:W-:Y:S08]  /*78b50*/  HMMA.16816.F32.BF16 R20, R8.reuse, R26, R4 ;  /* 0x0000001a0814723c */ /* 0x050ff00000041804 */
[C---:B------:R-:W-:Y:S11]  /*78b60*/  HMMA.16816.F32.BF16 R4, R8.reuse, R30, R52 ;  /* 0x0000001e0804723c */ /* 0x040ff60000041834 */
[----:B------:R-:W-:Y:S04]  /*78b70*/  STL.64 [R1+0x6b0], R20 ;  /* 0x0006b01401007387 */ /* 0x000fe80000100a00 */
[----:B------:R2:W-:Y:S04]  /*78b80*/  STL.64 [R1+0x6b8], R22 ;  /* 0x0006b81601007387 */ /* 0x0005e80000100a00 */
[----:B------:R-:W-:Y:S04]  /*78b90*/  STL.64 [R1+0x3408], R28 ;  /* 0x0034081c01007387 */ /* 0x000fe80000100a00 */
[----:B------:R-:W-:Y:S04]  /*78ba0*/  STL.64 [R1+0x690], R4 ;  /* 0x0006900401007387 */ /* 0x000fe80000100a00 */
[----:B------:R0:W-:Y:S01]  /*78bb0*/  STL.64 [R1+0x698], R6 ;  /* 0x0006980601007387 */ /* 0x0001e20000100a00 */
[C---:B--2---:R-:W-:Y:S08]  /*78bc0*/  HMMA.16816.F32.BF16 R20, R8.reuse, R34, R44 ;  /* 0x000000220814723c */ /* 0x044ff0000004182c */
[----:B0-----:R-:W-:Y:S11]  /*78bd0*/  HMMA.16816.F32.BF16 R4, R8, R38, R48 ;  /* 0x000000260804723c */ /* 0x001ff60000041830 */
[----:B------:R0:W-:Y:S04]  /*78be0*/  STL.64 [R1+0x660], R20 ;  /* 0x0006601401007387 */ /* 0x0001e80000100a00 */
[----:B------:R1:W-:Y:S04]  /*78bf0*/  STL.64 [R1+0x668], R22 ;  /* 0x0006681601007387 */ /* 0x0003e80000100a00 */
[----:B------:R-:W-:Y:S04]  /*78c00*/  STL.64 [R1+0x530], R4 ;  /* 0x0005300401007387 */ /* 0x000fe80000100a00 */
[----:B------:R-:W-:Y:S04]  /*78c10*/  STL.64 [R1+0x538], R6 ;  /* 0x0005380601007387 */ /* 0x000fe80000100a00 */
[----:B------:R-:W2:Y:S04]  /*78c20*/  LDL.LU R44, [R1+0x640] ;  /* 0x00064000012c7983 */ /* 0x000ea80000300800 */
[----:B------:R-:W2:Y:S04]  /*78c30*/  LDL.LU R45, [R1+0x644] ;  /* 0x00064400012d7983 */ /* 0x000ea80000300800 */
[----:B------:R-:W2:Y:S04]  /*78c40*/  LDL.LU R46, [R1+0x648] ;  /* 0x00064800012e7983 */ /* 0x000ea80000300800 */
[----:B------:R-:W2:Y:S01]  /*78c50*/  LDL.LU R47, [R1+0x64c] ;  /* 0x00064c00012f7983 */ /* 0x000ea20000300800 */
[----:B------:R-:W-:-:S02]  /*78c60*/  IMAD.MOV.U32 R17, RZ, RZ, R6 ;  /* 0x000000ffff117224 */ /* 0x000fc400078e0006 */
[----:B------:R-:W-:Y:S01]  /*78c70*/  IMAD.MOV.U32 R16, RZ, RZ, R4 ;  /* 0x000000ffff107224 */ /* 0x000fe200078e0004 */
[----:B0-----:R-:W3:Y:S04]  /*78c80*/  LDL.LU R20, [R1+0x450] ;  /* 0x0004500001147983 */ /* 0x001ee80000300800 */
[----:B------:R-:W3:Y:S04]  /*78c90*/  LDL.LU R21, [R1+0x454] ;  /* 0x0004540001157983 */ /* 0x000ee80000300800 */
[----:B-1----:R-:W3:Y:S04]  /*78ca0*/  LDL.LU R22, [R1+0x458] ;  /* 0x0004580001167983 */ /* 0x002ee80000300800 */
[----:B------:R-:W3:Y:S04]  /*78cb0*/  LDL.LU R23, [R1+0x45c] ;  /* 0x00045c0001177983 */ /* 0x000ee80000300800 */
[----:B------:R-:W4:Y:S04]  /*78cc0*/  LDL.64 R30, [R1+0x18] ;  /* 0x00001800011e7983 */ /* 0x000f280000100a00 */
        /* <DEDUP_REMOVED lines=20> */
[----:B------:R0:W-:Y:S04]  /*78e10*/  STL.64 [R1+0x3420], R26 ;  /* 0x0034201a01007387 */ /* 0x0001e80000100a00 */
[----:B------:R-:W-:Y:S04]  /*78e20*/  STL.64 [R1+0x3418], R24 ;  /* 0x0034181801007387 */ /* 0x000fe80000100a00 */
[----:B0-----:R-:W3:Y:S04]  /*78e30*/  LDL.64 R26, [R1+0x28] ;  /* 0x00002800011a7983 */ /* 0x001ee80000100a00 */
        /* <DEDUP_REMOVED lines=8> */
[----:B------:R-:W-:Y:S01]  /*78ec0*/  STL.64 [R1+0x4e0], R44 ;  /* 0x0004e02c01007387 */ /* 0x000fe20000100a00 */
[----:B------:R-:W-:Y:S02]  /*78ed0*/  IMAD.MOV.U32 R41, RZ, RZ, R47 ;  /* 0x000000ffff297224 */ /* 0x000fe400078e002f */
[----:B------:R-:W-:Y:S01]  /*78ee0*/  IMAD.MOV.U32 R33, RZ, RZ, R46 ;  /* 0x000000ffff217224 */ /* 0x000fe200078e002e */
[----:B------:R0:W-:Y:S04]  /*78ef0*/  STL.64 [R1+0x4e8], R46 ;  /* 0x0004e82e01007387 */ /* 0x0001e80000100a00 */
[----:B0-----:R-:W3:Y:S01]  /*78f00*/  LDL.LU.64 R46, [R1+0x3470] ;  /* 0x00347000012e7983 */ /* 0x001ee20000300a00 */
[----:B------:R-:W-:Y:S02]  /*78f10*/  IMAD.MOV.U32 R32, RZ, RZ, R44 ;  /* 0x000000ffff207224 */ /* 0x000fe400078e002c */
[----:B------:R-:W-:Y:S01]  /*78f20*/  IMAD.MOV.U32 R40, RZ, RZ, R45 ;  /* 0x000000ffff287224 */ /* 0x000fe200078e002d */
[----:B------:R0:W-:Y:S04]  /*78f30*/  STL.64 [R1+0x3400], R34 ;  /* 0x0034002201007387 */ /* 0x0001e80000100a00 */
[----:B------:R-:W-:Y:S04]  /*78f40*/  STL.64 [R1+0x33f8], R32 ;  /* 0x0033f82001007387 */ /* 0x000fe80000100a00 */
[----:B0-----:R-:W2:Y:S04]  /*78f50*/  LDL.64 R34, [R1+0x38] ;  /* 0x0000380001227983 */ /* 0x001ea80000100a00 */
[----:B------:R-:W-:Y:S04]  /*78f60*/  STL.64 [R1+0x33e0], R42 ;  /* 0x0033e02a01007387 */ /* 0x000fe80000100a00 */
[----:B------:R0:W-:Y:S04]  /*78f70*/  STL.64 [R1+0x33d8], R40 ;  /* 0x0033d82801007387 */ /* 0x0001e80000100a00 */
[----:B0-----:R-:W2:Y:S04]  /*78f80*/  LDL.LU R40, [R1+0x480] ;  /* 0x0004800001287983 */ /* 0x001ea80000300800 */
[----:B------:R-:W2:Y:S04]  /*78f90*/  LDL.LU R41, [R1+0x484] ;  /* 0x0004840001297983 */ /* 0x000ea80000300800 */
[----:B------:R-:W2:Y:S04]  /*78fa0*/  LDL.LU R42, [R1+0x488] ;  /* 0x00048800012a7983 */ /* 0x000ea80000300800 */
[----:B------:R-:W2:Y:S01]  /*78fb0*/  LDL.LU R43, [R1+0x48c] ;  /* 0x00048c00012b7983 */ /* 0x000ea20000300800 */
[----:B---3--:R-:W-:Y:S03]  /*78fc0*/  HMMA.16816.F32.BF16 R8, R8, R46, R48 ;  /* 0x0000002e0808723c */ /* 0x008fe60000041830 */
[----:B------:R-:W3:Y:S04]  /*78fd0*/  LDL.LU.64 R50, [R1+0x3468] ;  /* 0x0034680001327983 */ /* 0x000ee80000300a00 */
[----:B------:R-:W3:-:S12]  /*78fe0*/  LDL.LU.64 R48, [R1+0x3460] ;  /* 0x0034600001307983 */ /* 0x000ed80000300a00 */
[----:B------:R-:W-:Y:S01]  /*78ff0*/  STL.64 [R1+0x4b0], R8 ;  /* 0x0004b00801007387 */ /* 0x000fe20000100a00 */
[----:B------:R-:W-:-:S03]  /*79000*/  IMAD.MOV.U32 R57, RZ, RZ, R11 ;  /* 0x000000ffff397224 */ /* 0x000fc600078e000b */
[----:B------:R0:W-:Y:S04]  /*79010*/  STL.64 [R1+0x4b8], R10 ;  /* 0x0004b80a01007387 */ /* 0x0001e80000100a00 */
[----:B0-----:R-:W2:Y:S04]  /*79020*/  LDL.64 R10, [R1+0x48] ;  /* 0x00004800010a7983 */ /* 0x001ea80000100a00 */
[----:B------:R0:W-:Y:S04]  /*79030*/  STL.64 [R1+0x33d0], R46 ;  /* 0x0033d02e01007387 */ /* 0x0001e80000100a00 */
[----:B0-----:R-:W3:Y:S01]  /*79040*/  LDL.64 R46, [R1+0x58] ;  /* 0x00005800012e7983 */ /* 0x001ee20000100a00 */
[----:B------:R-:W-:Y:S01]  /*79050*/  IMAD.MOV.U32 R56, RZ, RZ, R9 ;  /* 0x000000ffff387224 */ /* 0x000fe200078e0009 */
[----:B------:R-:W0:Y:S01]  /*79060*/  S2R R13, SR_TID.X ;  /* 0x00000000000d7919 */ /* 0x000e220000002100 */
[----:B---3--:R-:W-:-:S15]  /*79070*/  HMMA.16816.F32.BF16 R52, R48, R46, R52 ;  /* 0x0000002e3034723c */ /* 0x008fde0000041834 */
[----:B------:R-:W-:-:S04]  /*79080*/  NOP ;  /* 0x0000000000007918 */ /* 0x000fc80000000000 */
[----:B------:R-:W-:Y:S04]  /*79090*/  STL.64 [R1+0xe60], R52 ;  /* 0x000e603401007387 */ /* 0x000fe80000100a00 */
[----:B------:R1:W-:Y:S04]  /*790a0*/  STL.64 [R1+0xe68], R54 ;  /* 0x000e683601007387 */ /* 0x0003e80000100a00 */
[----:B-1----:R-:W3:Y:S01]  /*790b0*/  LDL.LU.64 R54, [R1+0x3458] ;  /* 0x0034580001367983 */ /* 0x002ee20000300a00 */
[----:B------:R-:W-:Y:S02]  /*790c0*/  IMAD.MOV.U32 R2, RZ, RZ, R46 ;  /* 0x000000ffff027224 */ /* 0x000fe400078e002e */
[----:B------:R-:W-:-:S02]  /*790d0*/  IMAD.MOV.U32 R0, RZ, RZ, R47 ;  /* 0x000000ffff007224 */ /* 0x000fc400078e002f */
[----:B--2---:R-:W-:Y:S01]  /*790e0*/  IMAD.MOV.U32 R3, RZ, RZ, R11 ;  /* 0x000000ffff037224 */ /* 0x004fe200078e000b */
[----:B------:R-:W-:Y:S01]  /*790f0*/  HMMA.16816.F32.BF16 R44, R48, R10, R4 ;  /* 0x0000000a302c723c */ /* 0x000fe20000041804 */
[----:B------:R-:W-:-:S07]  /*79100*/  IMAD.MOV.U32 R4, RZ, RZ, R10 ;  /* 0x000000ffff047224 */ /* 0x000fce00078e000a */
[----:B------:R-:W-:Y:S01]  /*79110*/  HMMA.16816.F32.BF16 R8, R48, R34, R40 ;  /* 0x000000223008723c */ /* 0x000fe20000041828 */
[----:B------:R-:W-:Y:S02]  /*79120*/  IMAD.MOV.U32 R6, RZ, RZ, R34 ;  /* 0x000000ffff067224 */ /* 0x000fe400078e0022 */
[----:B------:R-:W-:-:S05]  /*79130*/  IMAD.MOV.U32 R5, RZ, RZ, R35 ;  /* 0x000000ffff057224 */ /* 0x000fca00078e0023 */
[C---:B------:R-:W-:Y:S01]  /*79140*/  HMMA.16816.F32.BF16 R32, R48.reuse, R26, R36 ;  /* 0x0000001a3020723c */ /* 0x040fe20000041824 */
[----:B------:R-:W1:Y:S07]  /*79150*/  S2R R53, SR_TID.X ;  /* 0x0000000000357919 */ /* 0x000e6e0000002100 */
[----:B----4-:R-:W-:Y:S01]  /*79160*/  HMMA.16816.F32.BF16 R16, R48, R30, R16 ;  /* 0x0000001e3010723c */ /* 0x010fe20000041810 */
        /* <DEDUP_REMOVED lines=8> */
[----:B0-----:R-:W-:-:S05]  /*791f0*/  LOP3.LUT R13, R13, 0x7, RZ, 0xc0, !PT ;  /* 0x000000070d0d7812 */ /* 0x001fca00078ec0ff */
[----:B------:R-:W-:Y:S02]  /*79200*/  IMAD R13, R13, 0x110, RZ ;  /* 0x000001100d0d7824 */ /* 0x000fe400078e02ff */
[C---:B-1----:R-:W-:Y:S02]  /*79210*/  IMAD.SHL.U32 R12, R53.reuse, 0x80, RZ ;  /* 0x00000080350c7824 */ /* 0x042fe400078e00ff */
[----:B------:R-:W-:-:S05]  /*79220*/  IMAD.SHL.U32 R53, R53, 0x2, RZ ;  /* 0x0000000235357824 */ /* 0x000fca00078e00ff */
[----:B------:R-:W-:-:S04]  /*79230*/  LOP3.LUT R13, R13, 0x10, R53, 0x78, !PT ;  /* 0x000000100d0d7812 */ /* 0x000fc800078e7835 */
[----:B------:R-:W-:Y:S01]  /*79240*/  LOP3.LUT R13, R13, 0x800, R12, 0xf8, !PT ;  /* 0x000008000d0d7812 */ /* 0x000fe200078ef80c */
[----:B---3--:R-:W-:Y:S01]  /*79250*/  HMMA.16816.F32.BF16 R16, R48, R54, R20 ;  /* 0x000000363010723c */ /* 0x008fe20000041814 */
[----:B------:R-:W-:Y:S02]  /*79260*/  IMAD.MOV.U32 R12, RZ, RZ, R54 ;  /* 0x000000ffff0c7224 */ /* 0x000fe400078e0036 */
[----:B------:R-:W-:-:S15]  /*79270*/  IMAD.MOV.U32 R11, RZ, RZ, R55 ;  /* 0x000000ffff0b7224 */ /* 0x000fde00078e0037 */
[----:B------:R-:W-:Y:S01]  /*79280*/  NOP ;  /* 0x0000000000007918 */ /* 0x000fe20000000000 */
[----:B------:R-:W-:Y:S04]  /*79290*/  STL.64 [R1+0xbf0], R16 ;  /* 0x000bf01001007387 */ /* 0x000fe80000100a00 */
[----:B------:R-:W-:Y:S04]  /*792a0*/  STL.64 [R1+0xbf8], R18 ;  /* 0x000bf81201007387 */ /* 0x000fe80000100a00 */
        /* <DEDUP_REMOVED lines=16> */
[----:B------:R-:W-:-:S02]  /*793b0*/  IMAD.MOV.U32 R10, RZ, RZ, R30 ;  /* 0x000000ffff0a7224 */ /* 0x000fc400078e001e */
[----:B------:R-:W-:Y:S02]  /*793c0*/  IMAD.MOV.U32 R9, RZ, RZ, R31 ;  /* 0x000000ffff097224 */ /* 0x000fe400078e001f */
[----:B------:R-:W-:Y:S01]  /*793d0*/  IMAD.MOV.U32 R8, RZ, RZ, R26 ;  /* 0x000000ffff087224 */ /* 0x000fe200078e001a */
[----:B------:R-:W-:Y:S01]  /*793e0*/  LOP3.LUT R13, R13, 0x40, RZ, 0x3c, !PT ;  /* 0x000000400d0d7812 */ /* 0x000fe200078e3cff */
[----:B------:R-:W-:Y:S01]  /*793f0*/  IMAD.MOV.U32 R7, RZ, RZ, R27 ;  /* 0x000000ffff077224 */ /* 0x000fe200078e001b */
[----:B---3--:R0:W-:Y:S04]  /*79400*/  STL.64 [R1+0x3330], R54 ;  /* 0x0033303601007387 */ /* 0x0081e80000100a00 */
[----:B--2---:R-:W-:Y:S01]  /*79410*/  STL.64 [R1+0x3328], R52 ;  /* 0x0033283401007387 */ /* 0x004fe20000100a00 */
[----:B0-----:R-:W-:-:S02]  /*79420*/  IMAD.MOV.U32 R54, RZ, RZ, R12 ;  /* 0x000000ffff367224 */ /* 0x001fc400078e000c */
[----:B------:R-:W-:-:S05]  /*79430*/  IMAD.MOV.U32 R55, RZ, RZ, R11 ;  /* 0x000000ffff377224 */ /* 0x000fca00078e000b */
[----:B------:R0:W-:Y:S02]  /*79440*/  STL.64 [R1+0x3348], R54 ;  /* 0x0033483601007387 */ /* 0x0001e40000100a00 */
[----:B0-----:R-:W-:Y:S02]  /*79450*/  IMAD.MOV.U32 R54, RZ, RZ, R10 ;  /* 0x000000ffff367224 */ /* 0x001fe400078e000a */
[----:B------:R-:W-:-:S05]  /*79460*/  IMAD.MOV.U32 R55, RZ, RZ, R9 ;  /* 0x000000ffff377224 */ /* 0x000fca00078e0009 */
[----:B------:R0:W-:Y:S02]  /*79470*/  STL.64 [R1+0x3360], R54 ;  /* 0x0033603601007387 */ /* 0x0001e40000100a00 */
[----:B0-----:R-:W-:Y:S02]  /*79480*/  IMAD.MOV.U32 R54, RZ, RZ, R8 ;  /* 0x000000ffff367224 */ /* 0x001fe400078e0008 */
[----:B------:R-:W0:Y:S01]  /*79490*/  LDSM.16.MT88.4 R8, [R13+UR5+0x7000] ;  /* 0x007000050d08783b */ /* 0x000e220008004200 */
[----:B------:R-:W-:-:S05]  /*794a0*/  IMAD.MOV.U32 R55, RZ, RZ, R7 ;  /* 0x000000ffff377224 */ /* 0x000fca00078e0007 */
[----:B------:R-:W-:Y:S04]  /*794b0*/  STL.64 [R1+0x3378], R54 ;  /* 0x0033783601007387 */ /* 0x000fe80000100a00 */
[----:B------:R-:W-:Y:S04]  /*794c0*/  STL.64 [R1+0x3450], R14 ;  /* 0x0034500e01007387 */ /* 0x000fe80000100a00 */
[----:B------:R-:W-:Y:S04]  /*794d0*/  STL [R1+0x3448], R13 ;  /* 0x0034480d01007387 */ /* 0x000fe80000100800 */
[----:B0-----:R-:W-:Y:S04]  /*794e0*/  STL.64 [R1+0x3300], R10 ;  /* 0x0033000a01007387 */ /* 0x001fe80000100a00 */
[----:B------:R0:W-:Y:S04]  /*794f0*/  STL.64 [R1+0x32f8], R8 ;  /* 0x0032f80801007387 */ /* 0x0001e80000100a00 */
[----:B0-----:R-:W2:Y:S04]  /*79500*/  LDL.LU R8, [R1+0x1b0] ;  /* 0x0001b00001087983 */ /* 0x001ea80000300800 */
        /* <DEDUP_REMOVED lines=86> */
[----:B------:R-:W-:Y:S04]  /*79a70*/  STL.64 [R1+0xb30], R12 ;  /* 0x000b300c01007387 */ /* 0x000fe80000100a00 */
[----:B------:R0:W-:Y:S04]  /*79a80*/  STL.64 [R1+0xb38], R14 ;  /* 0x000b380e01007387 */ /* 0x0001e80000100a00 */
[----:B0-----:R-:W3:Y:S04]  /*79a90*/  LDL.LU.64 R14, [R1+0x3450] ;  /* 0x00345000010e7983 */ /* 0x001ee80000300a00 */
[----:B------:R-:W4:Y:S01]  /*79aa0*/  LDL.LU R13, [R1+0x3448] ;  /* 0x00344800010d7983 */ /* 0x000f220000300800 */
[----:B---3--:R-:W-:-:S15]  /*79ab0*/  HMMA.16816.F32.BF16 R16, R48, R14, R16 ;  /* 0x0000000e3010723c */ /* 0x008fde0000041810 */
[----:B------:R-:W-:-:S04]  /*79ac0*/  NOP ;  /* 0x0000000000007918 */ /* 0x000fc80000000000 */
[----:B------:R-:W-:Y:S04]  /*79ad0*/  STL.64 [R1+0xac0], R16 ;  /* 0x000ac01001007387 */ /* 0x000fe80000100a00 */
[----:B------:R0:W-:Y:S04]  /*79ae0*/  STL.64 [R1+0xac8], R18 ;  /* 0x000ac81201007387 */ /* 0x0001e80000100a00 */
[----:B0-----:R-:W3:Y:S04]  /*79af0*/  LDL.LU.64 R18, [R1+0x3440] ;  /* 0x0034400001127983 */ /* 0x001ee80000300a00 */
[----:B------:R-:W2:Y:S01]  /*79b00*/  LDL.LU.64 R16, [R1+0x3438] ;  /* 0x0034380001107983 */ /* 0x000ea20000300a00 */
        /* <DEDUP_REMOVED lines=40> */
[----:B0-----:R-:W3:Y:S01]  /*79d90*/  LDL.LU.64 R46, [R1+0x33d0] ;  /* 0x0033d000012e7983 */ /* 0x001ee20000300a00 */
[----:B------:R-:W-:Y:S02]  /*79da0*/  IMAD.MOV.U32 R54, RZ, RZ, R2 ;  /* 0x000000ffff367224 */ /* 0x000fe400078e0002 */
[----:B------:R-:W-:Y:S01]  /*79db0*/  IMAD.MOV.U32 R55, RZ, RZ, R0 ;  /* 0x000000ffff377224 */ /* 0x000fe200078e0000 */
[----:B---3--:R-:W-:Y:S01]  /*79dc0*/  HMMA.16816.F32.BF16 R48, R48, R46, R4 ;  /* 0x0000002e3030723c */ /* 0x008fe20000041804 */
[----:B------:R-:W2:Y:S04]  /*79dd0*/  LDL.LU.64 R6, [R1+0x33c8] ;  /* 0x0033c80001067983 */ /* 0x000ea80000300a00 */
[----:B------:R-:W2:-:S14]  /*79de0*/  LDL.LU.64 R4, [R1+0x33c0] ;  /* 0x0033c00001047983 */ /* 0x000e9c0000300a00 */
        /* <DEDUP_REMOVED lines=63> */
[----:B------:R0:W-:Y:S02]  /*7a1e0*/  STL.64 [R1+0x3298], R16 ;  /* 0x0032981001007387 */ /* 0x0001e40000100a00 */
[C---:B0-----:R-:W-:Y:S02]  /*7a1f0*/  HMMA.16816.F32.BF16 R16, R4.reuse, R22, R48 ;  /* 0x000000160410723c */ /* 0x041fe40000041830 */
[----:B------:R-:W-:Y:S04]  /*7a200*/  STL.64 [R1+0xa00], R56 ;  /* 0x000a003801007387 */ /* 0x000fe80000100a00 */
[----:B------:R0:W-:Y:S04]  /*7a210*/  STL.64 [R1+0xa08], R58 ;  /* 0x000a083a01007387 */ /* 0x0001e80000100a00 */
[----:B------:R-:W-:Y:S04]  /*7a220*/  STL.64 [R1+0x3290], R22 ;  /* 0x0032901601007387 */ /* 0x000fe80000100a00 */
[----:B------:R-:W-:Y:S05]  /*7a230*/  STL.64 [R1+0x3288], R20 ;  /* 0x0032881401007387 */ /* 0x000fea0000100a00 */
[----:B------:R-:W-:Y:S04]  /*7a240*/  STL.64 [R1+0x980], R16 ;  /* 0x0009801001007387 */ /* 0x000fe80000100a00 */
[----:B------:R-:W-:Y:S04]  /*7a250*/  STL.64 [R1+0x988], R18 ;  /* 0x0009881201007387 */ /* 0x000fe80000100a00 */
[----:B------:R-:W-:Y:S04]  /*7a260*/  STL.64 [R1+0x3280], R26 ;  /* 0x0032801a01007387 */ /* 0x000fe80000100a00 */
[----:B------:R-:W-:Y:S04]  /*7a270*/  STL.64 [R1+0x3278], R24 ;  /* 0x0032781801007387 */ /* 0x000fe80000100a00 */
[----:B------:R-:W-:Y:S04]  /*7a280*/  STL.64 [R1+0x920], R8 ;  /* 0x0009200801007387 */ /* 0x000fe80000100a00 */
[----:B------:R2:W-:Y:S04]  /*7a290*/  STL.64 [R1+0x928], R10 ;  /* 0x0009280a01007387 */ /* 0x0005e80000100a00 */
[----:B0-----:R-:W3:Y:S01]  /*7a2a0*/  LDL.64 R58, [R1+0x28] ;  /* 0x00002800013a7983 */ /* 0x001ee20000100a00 */
[----:B--2---:R-:W-:Y:S03]  /*7a2b0*/  HMMA.16816.F32.BF16 R8, R4, R30, R52 ;  /* 0x0000001e0408723c */ /* 0x004fe60000041834 */
[----:B---3--:R-:W-:-:S15]  /*7a2c0*/  STL.64 [R1+0x32c8], R58 ;  /* 0x0032c83a01007387 */ /* 0x008fde0000100a00 */
[----:B------:R-:W-:Y:S01]  /*7a2d0*/  NOP ;  /* 0x0000000000007918 */ /* 0x000fe20000000000 */
[----:B------:R0:W-:Y:S04]  /*7a2e0*/  STL.64 [R1+0x680], R8 ;  /* 0x0006800801007387 */ /* 0x0001e80000100a00 */
[----:B------:R1:W-:Y:S04]  /*7a2f0*/  STL.64 [R1+0x688], R10 ;  /* 0x0006880a01007387 */ /* 0x0003e80000100a00 */
[----:B------:R-:W2:Y:S04]  /*7a300*/  LDL.LU R20, [R1+0x3f0] ;  /* 0x0003f00001147983 */ /* 0x000ea80000300800 */
[----:B------:R-:W2:Y:S04]  /*7a310*/  LDL.LU R21, [R1+0x3f4] ;  /* 0x0003f40001157983 */ /* 0x000ea80000300800 */
[----:B------:R-:W3:Y:S04]  /*7a320*/  LDL.LU R22, [R1+0x3f8] ;  /* 0x0003f80001167983 */ /* 0x000ee80000300800 */
[----:B------:R-:W3:Y:S04]  /*7a330*/  LDL.LU R23, [R1+0x3fc] ;  /* 0x0003fc0001177983 */ /* 0x000ee80000300800 */
        /* <DEDUP_REMOVED lines=14> */
[----:B-1----:R-:W3:Y:S04]  /*7a420*/  LDL.LU R10, [R1+0x178] ;  /* 0x00017800010a7983 */ /* 0x002ee80000300800 */
[----:B------:R-:W3:Y:S04]  /*7a430*/  LDL.LU R11, [R1+0x17c] ;  /* 0x00017c00010b7983 */ /* 0x000ee80000300800 */
[----:B--2---:R-:W-:Y:S04]  /*7a440*/  STL.64 [R1+0x32e8], R54 ;  /* 0x0032e83601007387 */ /* 0x004fe80000100a00 */
[----:B------:R0:W-:Y:S04]  /*7a450*/  STL.64 [R1+0x32e0], R52 ;  /* 0x0032e03401007387 */ /* 0x0001e80000100a00 */
[----:B0-----:R-:W2:Y:S04]  /*7a460*/  LDL.LU R52, [R1+0x430] ;  /* 0x0004300001347983 */ /* 0x001ea80000300800 */
[----:B------:R-:W2:Y:S04]  /*7a470*/  LDL.LU R53, [R1+0x434] ;  /* 0x0004340001357983 */ /* 0x000ea80000300800 */
[----:B------:R-:W2:Y:S04]  /*7a480*/  LDL.LU R54, [R1+0x438] ;  /* 0x0004380001367983 */ /* 0x000ea80000300800 */
[----:B------:R-:W2:Y:S04]  /*7a490*/  LDL.LU R55, [R1+0x43c] ;  /* 0x00043c0001377983 */ /* 0x000ea80000300800 */
[----:B------:R-:W2:Y:S04]  /*7a4a0*/  LDL.64 R58, [R1+0x38] ;  /* 0x00003800013a7983 */ /* 0x000ea80000100a00 */
[----:B--2---:R0:W-:Y:S04]  /*7a4b0*/  STL.64 [R1+0x32f0], R58 ;  /* 0x0032f03a01007387 */ /* 0x0041e80000100a00 */
[----:B0-----:R-:W2:Y:S04]  /*7a4c0*/  LDL.64 R58, [R1+0x58] ;  /* 0x00005800013a7983 */ /* 0x001ea80000100a00 */
[----:B---3--:R-:W-:Y:S04]  /*7a4d0*/  STL.64 [R1+0x32c0], R22 ;  /* 0x0032c01601007387 */ /* 0x008fe80000100a00 */
[----:B------:R0:W-:Y:S04]  /*7a4e0*/  STL.64 [R1+0x32b8], R20 ;  /* 0x0032b81401007387 */ /* 0x0001e80000100a00 */
[----:B0-----:R-:W3:Y:S04]  /*7a4f0*/  LDL.LU R20, [R1+0x400] ;  /* 0x0004000001147983 */ /* 0x001ee80000300800 */
[----:B------:R-:W3:Y:S04]  /*7a500*/  LDL.LU R21, [R1+0x404] ;  /* 0x0004040001157983 */ /* 0x000ee80000300800 */
[----:B------:R-:W2:Y:S04]  /*7a510*/  LDL.LU R22, [R1+0x408] ;  /* 0x0004080001167983 */ /* 0x000ea80000300800 */
[----:B------:R-:W2:Y:S04]  /*7a520*/  LDL.LU R23, [R1+0x40c] ;  /* 0x00040c0001177983 */ /* 0x000ea80000300800 */
[----:B--2---:R-:W-:Y:S04]  /*7a530*/  STL.64 [R1+0x32d8], R22 ;  /* 0x0032d81601007387 */ /* 0x004fe80000100a00 */
[----:B---3--:R0:W-:Y:S04]  /*7a540*/  STL.64 [R1+0x32d0], R20 ;  /* 0x0032d01401007387 */ /* 0x0081e80000100a00 */
[----:B0-----:R-:W2:Y:S04]  /*7a550*/  LDL.LU R20, [R1+0x410] ;  /* 0x0004100001147983 */ /* 0x001ea80000300800 */
[----:B------:R-:W2:Y:S04]  /*7a560*/  LDL.LU R21, [R1+0x414] ;  /* 0x0004140001157983 */ /* 0x000ea80000300800 */
[----:B------:R-:W2:Y:S04]  /*7a570*/  LDL.LU R22, [R1+0x418] ;  /* 0x0004180001167983 */ /* 0x000ea80000300800 */
[----:B------:R-:W2:Y:S04]  /*7a580*/  LDL.LU R23, [R1+0x41c] ;  /* 0x00041c0001177983 */ /* 0x000ea80000300800 */
[----:B------:R-:W3:Y:S04]  /*7a590*/  LDL.64 R18, [R1+0x18] ;  /* 0x0000180001127983 */ /* 0x000ee80000100a00 */
[----:B------:R-:W-:Y:S04]  /*7a5a0*/  STL.64 [R1+0x3270], R30 ;  /* 0x0032701e01007387 */ /* 0x000fe80000100a00 */
[----:B------:R0:W-:Y:S04]  /*7a5b0*/  STL.64 [R1+0x3268], R28 ;  /* 0x0032681c01007387 */ /* 0x0001e80000100a00 */
[----:B0-----:R-:W2:Y:S04]  /*7a5c0*/  LDL.LU R28, [R1+0x190] ;  /* 0x00019000011c7983 */ /* 0x001ea80000300800 */
[----:B------:R-:W2:Y:S04]  /*7a5d0*/  LDL.LU R29, [R1+0x194] ;  /* 0x00019400011d7983 */ /* 0x000ea80000300800 */
[----:B------:R-:W2:Y:S04]  /*7a5e0*/  LDL.LU R30, [R1+0x198] ;  /* 0x00019800011e7983 */ /* 0x000ea80000300800 */
[----:B------:R-:W2:Y:S01]  /*7a5f0*/  LDL.LU R31, [R1+0x19c] ;  /* 0x00019c00011f7983 */ /* 0x000ea20000300800 */
[C---:B------:R-:W-:Y:S08]  /*7a600*/  HMMA.16816.F32.BF16 R24, R4.reuse, R42, R24 ;  /* 0x0000002a0418723c */ /* 0x040ff00000041818 */
[----:B--2---:R-:W-:-:S15]  /*7a610*/  HMMA.16816.F32.BF16 R28, R4, R34, R28 ;  /* 0x00000022041c723c */ /* 0x004fde000004181c */
[----:B------:R-:W-:-:S04]  /*7a620*/  NOP ;  /* 0x0000000000007918 */ /* 0x000fc80000000000 */
[----:B------:R-:W-:Y:S04]  /*7a630*/  STL.64 [R1+0x650], R28 ;  /* 0x0006501c01007387 */ /* 0x000fe80000100a00 */
[----:B------:R0:W-:Y:S02]  /*7a640*/  STL.64 [R1+0x658], R30 ;  /* 0x0006581e01007387 */ /* 0x0001e40000100a00 */
[C---:B0-----:R-:W-:Y:S02]  /*7a650*/  HMMA.16816.F32.BF16 R28, R4.reuse, R38, R48 ;  /* 0x00000026041c723c */ /* 0x041fe40000041830 */
[----:B----4-:R-:W0:Y:S06]  /*7a660*/  LDSM.16.MT88.4 R48, [R13+UR5+0x7080] ;  /* 0x007080050d30783b */ /* 0x010e2c0008004200 */
[----:B------:R-:W-:Y:S01]  /*7a670*/  HMMA.16816.F32.BF16 R4, R4, R46, R8 ;  /* 0x0000002e0404723c */ /* 0x000fe20000041808 */
[----:B0-----:R-:W-:Y:S10]  /*7a680*/  STL [R1+0x3264], R51 ;  /* 0x0032643301007387 */ /* 0x001ff40000100800 */
[----:B------:R0:W-:Y:S04]  /*7a690*/  STL.64 [R1+0x520], R28 ;  /* 0x0005201c01007387 */ /* 0x0001e80000100a00 */
[----:B------:R1:W-:Y:S04]  /*7a6a0*/  STL.64 [R1+0x528], R30 ;  /* 0x0005281e01007387 */ /* 0x0003e80000100a00 */
[----:B0-----:R-:W2:Y:S04]  /*7a6b0*/  LDL.LU R28, [R1+0x3e0] ;  /* 0x0003e000011c7983 */ /* 0x001ea80000300800 */
[----:B------:R-:W-:Y:S04]  /*7a6c0*/  STL.64 [R1+0x4d0], R24 ;  /* 0x0004d01801007387 */ /* 0x000fe80000100a00 */
[----:B------:R0:W-:Y:S04]  /*7a6d0*/  STL.64 [R1+0x4d8], R26 ;  /* 0x0004d81a01007387 */ /* 0x0001e80000100a00 */
[----:B------:R-:W2:Y:S04]  /*7a6e0*/  LDL.LU R29, [R1+0x3e4] ;  /* 0x0003e400011d7983 */ /* 0x000ea80000300800 */
[----:B-1----:R-:W2:Y:S04]  /*7a6f0*/  LDL.LU R30, [R1+0x3e8] ;  /* 0x0003e800011e7983 */ /* 0x002ea80000300800 */
[----:B0-----:R-:W2:Y:S04]  /*7a700*/  LDL.64 R26, [R1+0x8] ;  /* 0x00000800011a7983 */ /* 0x001ea80000100a00 */
[----:B------:R-:W4:Y:S04]  /*7a710*/  LDL.LU.64 R10, [R1+0x3300] ;  /* 0x00330000010a7983 */ /* 0x000f280000300a00 */
[----:B------:R-:W4:Y:S04]  /*7a720*/  LDL.LU.64 R8, [R1+0x32f8] ;  /* 0x0032f80001087983 */ /* 0x000f280000300a00 */
[----:B------:R-:W-:Y:S04]  /*7a730*/  STL.64 [R1+0x480], R4 ;  /* 0x0004800401007387 */ /* 0x000fe80000100a00 */
[----:B------:R0:W-:Y:S01]  /*7a740*/  STL.64 [R1+0x488], R6 ;  /* 0x0004880601007387 */ /* 0x0001e20000100a00 */
[----:B------:R-:W-:-:S02]  /*7a750*/  IMAD.MOV.U32 R13, RZ, RZ, R58 ;  /* 0x000000ffff0d7224 */ /* 0x000fc400078e003a */
[----:B------:R-:W-:Y:S02]  /*7a760*/  IMAD.MOV.U32 R12, RZ, RZ, R59 ;  /* 0x000000ffff0c7224 */ /* 0x000fe400078e003b */
[----:B------:R-:W-:Y:S01]  /*7a770*/  IMAD.MOV.U32 R31, RZ, RZ, R61 ;  /* 0x000000ffff1f7224 */ /* 0x000fe200078e003d */
[----:B0-----:R-:W2:Y:S01]  /*7a780*/  LDL.64 R6, [R1+0x48] ;  /* 0x0000480001067983 */ /* 0x001ea20000100a00 */
[----:B----4-:R-:W-:Y:S03]  /*7a790*/  HMMA.16816.F32.BF16 R52, R8, R58, R52 ;  /* 0x0000003a0834723c */ /* 0x010fe60000041834 */
[----:B------:R-:W4:-:S15]  /*7a7a0*/  LDL.LU.64 R58, [R1+0x32f0] ;  /* 0x0032f000013a7983 */ /* 0x000f1e0000300a00 */
[----:B------:R-:W-:Y:S01]  /*7a7b0*/  NOP ;  /* 0x0000000000007918 */ /* 0x000fe20000000000 */
[----:B------:R-:W-:Y:S04]  /*7a7c0*/  STL.64 [R1+0xe70], R52 ;  /* 0x000e703401007387 */ /* 0x000fe80000100a00 */
[----:B------:R0:W-:Y:S01]  /*7a7d0*/  STL.64 [R1+0xe78], R54 ;  /* 0x000e783601007387 */ /* 0x0001e20000100a00 */
[----:B------:R-:W-:-:S03]  /*7a7e0*/  IMAD.MOV.U32 R61, RZ, RZ, R52 ;  /* 0x000000ffff3d7224 */ /* 0x000fc600078e0034 */
[----:B0-----:R-:W2:Y:S04]  /*7a7f0*/  LDL.LU.64 R54, [R1+0x32e8] ;  /* 0x0032e80001367983 */ /* 0x001ea80000300a00 */
[----:B------:R-:W2:Y:S01]  /*7a800*/  LDL.LU.64 R52, [R1+0x32e0] ;  /* 0x0032e00001347983 */ /* 0x000ea20000300a00 */
[----:B----4-:R-:W-:Y:S01]  /*7a810*/  HMMA.16816.F32.BF16 R20, R8, R58, R20 ;  /* 0x0000003a0814723c */ /* 0x010fe20000041814 */
[----:B------:R-:W-:-:S07]  /*7a820*/  IMAD.MOV.U32 R60, RZ, RZ, R58 ;  /* 0x000000ffff3c7224 */ /* 0x000fce00078e003a */
[----:B--2---:R-:W-:-:S15]  /*7a830*/  HMMA.16816.F32.BF16 R52, R8, R6, R52 ;  /* 0x000000060834723c */ /* 0x004fde0000041834 */
[----:B------:R-:W-:-:S04]  /*7a840*/  NOP ;  /* 0x0000000000007918 */ /* 0x000fc80000000000 */
[----:B------:R0:W-:Y:S04]  /*7a850*/  STL.64 [R1+0xdf0], R52 ;  /* 0x000df03401007387 */ /* 0x0001e80000100a00 */
[----:B------:R1:W-:Y:S04]  /*7a860*/  STL.64 [R1+0xdf8], R54 ;  /* 0x000df83601007387 */ /* 0x0003e80000100a00 */
[----:B------:R-:W2:Y:S04]  /*7a870*/  LDL.LU R4, [R1+0x3d0] ;  /* 0x0003d00001047983 */ /* 0x000ea80000300800 */
[----:B------:R-:W2:Y:S01]  /*7a880*/  LDL.LU R5, [R1+0x3d4] ;  /* 0x0003d40001057983 */ /* 0x000ea20000300800 */
[----:B0-----:R-:W-:-:S02]  /*7a890*/  IMAD.MOV.U32 R53, RZ, RZ, R6 ;  /* 0x000000ffff357224 */ /* 0x001fc400078e0006 */
[----:B------:R-:W-:Y:S01]  /*7a8a0*/  IMAD.MOV.U32 R52, RZ, RZ, R7 ;  /* 0x000000ffff347224 */ /* 0x000fe200078e0007 */
[----:B------:R-:W2:Y:S04]  /*7a8b0*/  LDL.LU R6, [R1+0x3d8] ;  /* 0x0003d80001067983 */ /* 0x000ea80000300800 */
[----:B------:R-:W2:Y:S04]  /*7a8c0*/  LDL.LU R7, [R1+0x3dc] ;  /* 0x0003dc0001077983 */ /* 0x000ea80000300800 */
[----:B------:R-:W-:Y:S04]  /*7a8d0*/  STL.64 [R1+0xd80], R20 ;  /* 0x000d801401007387 */ /* 0x000fe80000100a00 */
[----:B------:R0:W-:Y:S01]  /*7a8e0*/  STL.64 [R1+0xd88], R22 ;  /* 0x000d881601007387 */ /* 0x0001e20000100a00 */
[----:B-1----:R-:W-:-:S03]  /*7a8f0*/  IMAD.MOV.U32 R54, RZ, RZ, R59 ;  /* 0x000000ffff367224 */ /* 0x002fc600078e003b */
[----:B0-----:R-:W4:Y:S04]  /*7a900*/  LDL.LU.64 R22, [R1+0x32d8] ;  /* 0x0032d80001167983 */ /* 0x001f280000300a00 */
[----:B------:R-:W4:Y:S04]  /*7a910*/  LDL.LU.64 R20, [R1+0x32d0] ;  /* 0x0032d00001147983 */ /* 0x000f280000300a00 */
[----:B------:R-:W4:Y:S02]  /*7a920*/  LDL.LU.64 R58, [R1+0x32c8] ;  /* 0x0032c800013a7983 */ /* 0x000f240000300a00 */
[----:B----4-:R-:W-:-:S15]  /*7a930*/  HMMA.16816.F32.BF16 R20, R8, R58, R20 ;  /* 0x0000003a0814723c */ /* 0x010fde0000041814 */
[----:B------:R-:W-:-:S04]  /*7a940*/  NOP ;  /* 0x0000000000007918 */ /* 0x000fc80000000000 */
[----:B------:R-:W-:Y:S04]  /*7a950*/  STL.64 [R1+0xd00], R20 ;  /* 0x000d001401007387 */ /* 0x000fe80000100a00 */
[----:B------:R0:W-:Y:S04]  /*7a960*/  STL.64 [R1+0xd08], R22 ;  /* 0x000d081601007387 */ /* 0x0001e80000100a00 */
[----:B0-----:R-:W4:Y:S04]  /*7a970*/  LDL.LU.64 R22, [R1+0x32c0] ;  /* 0x0032c00001167983 */ /* 0x001f280000300a00 */
[----:B------:R-:W4:Y:S01]  /*7a980*/  LDL.LU.64 R20, [R1+0x32b8] ;  /* 0x0032b80001147983 */ /* 0x000f220000300a00 */
[----:B------:R-:W-:-:S02]  /*7a990*/  IMAD.MOV.U32 R3, RZ, RZ, R58 ;  /* 0x000000ffff037224 */ /* 0x000fc400078e003a */
[----:B------:R-:W-:Y:S02]  /*7a9a0*/  IMAD.MOV.U32 R2, RZ, RZ, R59 ;  /* 0x000000ffff027224 */ /* 0x000fe400078e003b */
[----:B------:R-:W2:Y:S04]  /*7a9b0*/  LDL.LU.64 R58, [R1+0x32b0] ;  /* 0x0032b000013a7983 */ /* 0x000ea80000300a00 */
[----:B------:R-:W2:Y:S01]  /*7a9c0*/  LDL.LU.64 R56, [R1+0x32a8] ;  /* 0x0032a80001387983 */ /* 0x000ea20000300a00 */
[----:B---3--:R-:W-:Y:S02]  /*7a9d0*/  IMAD.MOV.U32 R45, RZ, RZ, R18 ;  /* 0x000000ffff2d7224 */ /* 0x008fe400078e0012 */
[----:B------:R-:W-:Y:S01]  /*7a9e0*/  IMAD.MOV.U32 R0, RZ, RZ, R19 ;  /* 0x000000ffff007224 */ /* 0x000fe200078e0013 */
[----:B------:R-:W0:Y:S01]  /*7a9f0*/  S2R R55, SR_TID.X ;  /* 0x0000000000377919 */ /* 0x000e220000002100 */
[----:B------:R-:W-:Y:S01]  /*7aa00*/  HMMA.16816.F32.BF16 R28, R8, R26, R28 ;  /* 0x0000001a081c723c */ /* 0x000fe2000004181c */
[----:B------:R-:W-:-:S02]  /*7aa10*/  IMAD.MOV.U32 R44, RZ, RZ, R27 ;  /* 0x000000ffff2c7224 */ /* 0x000fc400078e001b */
[----:B------:R-:W1:Y:S01]  /*7aa20*/  S2R R27, SR_TID.X ;  /* 0x00000000001b7919 */ /* 0x000e620000002100 */
[----:B------:R-:W-:-:S04]  /*7aa30*/  IMAD.MOV.U32 R51, RZ, RZ, R26 ;  /* 0x000000ffff337224 */ /* 0x000fc800078e001a */
[----:B----4-:R-:W-:-:S15]  /*7aa40*/  HMMA.16816.F32.BF16 R20, R8, R18, R20 ;  /* 0x000000120814723c */ /* 0x010fde0000041814 */
[----:B------:R-:W-:-:S04]  /*7aa50*/  NOP ;  /* 0x0000000000007918 */ /* 0x000fc80000000000 */
[----:B------:R3:W-:Y:S04]  /*7aa60*/  STL.64 [R1+0xc80], R20 ;  /* 0x000c801401007387 */ /* 0x0007e80000100a00 */
[----:B------:R4:W-:Y:S04]  /*7aa70*/  STL.64 [R1+0xc88], R22 ;  /* 0x000c881601007387 */ /* 0x0009e80000100a00 */
[----:B------:R-:W4:Y:S04]  /*7aa80*/  LDL.LU R16, [R1+0x740] ;  /* 0x0007400001107983 */ /* 0x000f280000300800 */
[----:B------:R-:W4:Y:S04]  /*7aa90*/  LDL.LU R17, [R1+0x744] ;  /* 0x0007440001117983 */ /* 0x000f280000300800 */
[----:B------:R-:W4:Y:S04]  /*7aaa0*/  LDL.LU R18, [R1+0x748] ;  /* 0x0007480001127983 */ /* 0x000f280000300800 */
[----:B------:R-:W4:Y:S01]  /*7aab0*/  LDL.LU R19, [R1+0x74c] ;  /* 0x00074c0001137983 */ /* 0x000f220000300800 */
[----:B0-----:R-:W-:Y:S01]  /*7aac0*/  LOP3.LUT R55, R55, 0x7, RZ, 0xc0, !PT ;  /* 0x0000000737377812 */ /* 0x001fe200078ec0ff */
[----:B--2---:R-:W-:Y:S02]  /*7aad0*/  HMMA.16816.F32.BF16 R4, R8, R58, R4 ;  /* 0x0000003a0804723c */ /* 0x004fe40000041804 */
[----:B---3--:R-:W2:Y:S04]  /*7aae0*/  LDL.LU R20, [R1+0x730] ;  /* 0x0007300001147983 */ /* 0x008ea80000300800 */
[----:B------:R-:W2:Y:S04]  /*7aaf0*/  LDL.LU R21, [R1+0x734] ;  /* 0x0007340001157983 */ /* 0x000ea80000300800 */
[----:B----4-:R-:W2:Y:S04]  /*7ab00*/  LDL.LU R22, [R1+0x738] ;  /* 0x0007380001167983 */ /* 0x010ea80000300800 */
[----:B------:R-:W2:Y:S04]  /*7ab10*/  LDL.LU R23, [R1+0x73c] ;  /* 0x00073c0001177983 */ /* 0x000ea80000300800 */
[----:B------:R-:W-:Y:S04]  /*7ab20*/  STL.64 [R1+0xc00], R28 ;  /* 0x000c001c01007387 */ /* 0x000fe80000100a00 */
[----:B------:R1:W-:Y:S01]  /*7ab30*/  STL.64 [R1+0xc08], R30 ;  /* 0x000c081e01007387 */ /* 0x0003e20000100a00 */
[----:B------:R-:W-:-:S03]  /*7ab40*/  IMAD R55, R55, 0x110, RZ ;  /* 0x0000011037377824 */ /* 0x000fc600078e02ff */
[----:B------:R-:W3:Y:S04]  /*7ab50*/  LDL.LU R24, [R1+0x720] ;  /* 0x0007200001187983 */ /* 0x000ee80000300800 */
[----:B------:R-:W3:Y:S04]  /*7ab60*/  LDL.LU R25, [R1+0x724] ;  /* 0x0007240001197983 */ /* 0x000ee80000300800 */
[----:B------:R-:W3:Y:S01]  /*7ab70*/  LDL.LU R26, [R1+0x728] ;  /* 0x00072800011a7983 */ /* 0x000ee20000300800 */
[C---:B-1----:R-:W-:Y:S02]  /*7ab80*/  IMAD.SHL.U32 R30, R27.reuse, 0x2, RZ ;  /* 0x000000021b1e7824 */ /* 0x042fe400078e00ff */
[----:B------:R-:W-:-:S02]  /*7ab90*/  IMAD.SHL.U32 R31, R27, 0x80, RZ ;  /* 0x000000801b1f7824 */ /* 0x000fc400078e00ff */
[----:B------:R-:W3:Y:S04]  /*7aba0*/  LDL.LU R27, [R1+0x72c] ;  /* 0x00072c00011b7983 */ /* 0x000ee80000300800 */
[----:B------:R-:W4:Y:S01]  /*7abb0*/  LDL.LU R28, [R1+0x710] ;  /* 0x00071000011c7983 */ /* 0x000f220000300800 */
[----:B------:R-:W-:-:S03]  /*7abc0*/  LOP3.LUT R55, R55, 0x10, R30, 0x78, !PT ;  /* 0x0000001037377812 */ /* 0x000fc600078e781e */
[----:B------:R-:W4:Y:S04]  /*7abd0*/  LDL.LU R29, [R1+0x714] ;  /* 0x00071400011d7983 */ /* 0x000f280000300800 */
[----:B------:R-:W4:Y:S01]  /*7abe0*/  LDL.LU R30, [R1+0x718] ;  /* 0x00071800011e7983 */ /* 0x000f220000300800 */
[----:B------:R-:W-:-:S03]  /*7abf0*/  LOP3.LUT R55, R55, 0x800, R31, 0xf8, !PT ;  /* 0x0000080037377812 */ /* 0x000fc600078ef81f */
[----:B------:R-:W4:Y:S04]  /*7ac00*/  LDL.LU R31, [R1+0x71c] ;  /* 0x00071c00011f7983 */ /* 0x000f280000300800 */
[----:B------:R-:W-:Y:S01]  /*7ac10*/  STL.64 [R1+0x31b0], R58 ;  /* 0x0031b03a01007387 */ /* 0x000fe20000100a00 */
[----:B------:R-:W-:-:S03]  /*7ac20*/  LOP3.LUT R55, R55, 0x60, RZ, 0x3c, !PT ;  /* 0x0000006037377812 */ /* 0x000fc600078e3cff */
[----:B------:R0:W-:Y:S04]  /*7ac30*/  STL.64 [R1+0x31a8], R56 ;  /* 0x0031a83801007387 */ /* 0x0001e80000100a00 */
[----:B------:R-:W-:Y:S04]  /*7ac40*/  STL.64 [R1+0xb90], R4 ;  /* 0x000b900401007387 */ /* 0x000fe80000100a00 */
[----:B------:R-:W-:Y:S04]  /*7ac50*/  STL.64 [R1+0xb98], R6 ;  /* 0x000b980601007387 */ /* 0x000fe80000100a00 */
[----:B------:R-:W1:Y:S04]  /*7ac60*/  LDSM.16.MT88.4 R4, [R55+UR5+0x7000] ;  /* 0x007000053704783b */ /* 0x000e680008004200 */
[----:B0-----:R-:W2:Y:S04]  /*7ac70*/  LDL.LU R56, [R1+0x6d0] ;  /* 0x0006d00001387983 */ /* 0x001ea80000300800 */
[----:B------:R-:W2:Y:S04]  /*7ac80*/  LDL.LU R57, [R1+0x6d4] ;  /* 0x0006d40001397983 */ /* 0x000ea80000300800 */
[----:B------:R-:W2:Y:S04]  /*7ac90*/  LDL.LU R58, [R1+0x6d8] ;  /* 0x0006d800013a7983 */ /* 0x000ea80000300800 */
[----:B------:R-:W2:Y:S04]  /*7aca0*/  LDL.LU R59, [R1+0x6dc] ;  /* 0x0006dc00013b7983 */ /* 0x000ea80000300800 */
[----:B-1----:R-:W-:Y:S04]  /*7acb0*/  STL.64 [R1+0x3178], R6 ;  /* 0x0031780601007387 */ /* 0x002fe80000100a00 */
[----:B------:R0:W-:Y:S04]  /*7acc0*/  STL.64 [R1+0x3170], R4 ;  /* 0x0031700401007387 */ /* 0x0001e80000100a00 */
[----:B0-----:R-:W2:Y:S04]  /*7acd0*/  LDL.LU R4, [R1+0x6e0] ;  /* 0x0006e00001047983 */ /* 0x001ea80000300800 */
[----:B------:R-:W2:Y:S04]  /*7ace0*/  LDL.LU R5, [R1+0x6e4] ;  /* 0x0006e40001057983 */ /* 0x000ea80000300800 */
[----:B------:R-:W2:Y:S04]  /*7acf0*/  LDL.LU R6, [R1+0x6e8] ;  /* 0x0006e80001067983 */ /* 0x000ea80000300800 */
[----:B------:R-:W2:Y:S01]  /*7ad00*/  LDL.LU R7, [R1+0x6ec] ;  /* 0x0006ec0001077983 */ /* 0x000ea20000300800 */
[----:B------:R-:W-:-:S15]  /*7ad10*/  HMMA.16816.F32.BF16 R16, R8, R14, R16 ;  /* 0x0000000e0810723c */ /* 0x000fde0000041810 */
[----:B------:R-:W-:-:S04]  /*7ad20*/  NOP ;  /* 0x0000000000007918 */ /* 0x000fc80000000000 */
[----:B------:R-:W-:Y:S04]  /*7ad30*/  STL.64 [R1+0xad0], R16 ;  /* 0x000ad01001007387 */ /* 0x000fe80000100a00 */
[----:B------:R0:W-:Y:S04]  /*7ad40*/  STL.64 [R1+0xad8], R18 ;  /* 0x000ad81201007387 */ /* 0x0001e80000100a00 */
[----:B0-----:R-:W2:Y:S04]  /*7ad50*/  LDL.LU.64 R18, [R1+0x32a0] ;  /* 0x0032a00001127983 */ /* 0x001ea80000300a00 */
[----:B------:R-:W3:Y:S04]  /*7ad60*/  LDL.LU.64 R16, [R1+0x3298] ;  /* 0x0032980001107983 */ /* 0x000ee80000300a00 */
[----:B------:R-:W-:Y:S01]  /*7ad70*/  STL.64 [R1+0x31a0], R14 ;  /* 0x0031a00e01007387 */ /* 0x000fe20000100a00 */
        /* <DEDUP_REMOVED lines=28> */
[----:B0-----:R-:W4:Y:S04]  /*7af40*/  LDL.LU.64 R30, [R1+0x3270] ;  /* 0x00327000011e7983 */ /* 0x001f280000300a00 */
[----:B------:R-:W2:Y:S01]  /*7af50*/  LDL.LU.64 R28, [R1+0x3268] ;  /* 0x00326800011c7983 */ /* 0x000ea20000300a00 */
[C---:B---3--:R-:W-:Y:S08]  /*7af60*/  HMMA.16816.F32.BF16 R16, R8.reuse, R34, R16 ;  /* 0x000000220810723c */ /* 0x048ff00000041810 */
[C---:B------:R-:W-:Y:S01]  /*7af70*/  HMMA.16816.F32.BF16 R4, R8.reuse, R38, R4 ;  /* 0x000000260804723c */ /* 0x040fe20000041804 */
[----:B------:R-:W-:Y:S04]  /*7af80*/  STL.64 [R1+0x31c0], R26 ;  /* 0x0031c01a01007387 */ /* 0x000fe80000100a00 */
[----:B------:R-:W-:Y:S03]  /*7af90*/  STL.64 [R1+0x31b8], R24 ;  /* 0x0031b81801007387 */ /* 0x000fe60000100a00 */
[----:B----4-:R-:W-:Y:S01]  /*7afa0*/  HMMA.16816.F32.BF16 R20, R8, R30, R20 ;  /* 0x0000001e0814723c */ /* 0x010fe20000041814 */
[----:B------:R-:W-:Y:S04]  /*7afb0*/  STL.64 [R1+0x31d0], R30 ;  /* 0x0031d01e01007387 */ /* 0x000fe80000100a00 */
[----:B--2---:R-:W-:-:S14]  /*7afc0*/  STL.64 [R1+0x31c8], R28 ;  /* 0x0031c81c01007387 */ /* 0x004fdc0000100a00 */
        /* <DEDUP_REMOVED lines=12> */
[----:B------:R-:W-:Y:S01]  /*7b090*/  STL.64 [R1+0x31f8], R40 ;  /* 0x0031f82801007387 */ /* 0x000fe20000100a00 */
[----:B------:R-:W-:-:S02]  /*7b0a0*/  IMAD.MOV.U32 R58, RZ, RZ, R51 ;  /* 0x000000ffff3a7224 */ /* 0x000fc400078e0033 */
[----:B------:R-:W-:-:S10]  /*7b0b0*/  IMAD.MOV.U32 R59, RZ, RZ, R44 ;  /* 0x000000ffff3b7224 */ /* 0x000fd400078e002c */
[----:B------:R0:W-:Y:S04]  /*7b0c0*/  STL.64 [R1+0x500], R4 ;  /* 0x0005000401007387 */ /* 0x0001e80000100a00 */
[----:B------:R1:W-:Y:S04]  /*7b0d0*/  STL.64 [R1+0x508], R6 ;  /* 0x0005080601007387 */ /* 0x0003e80000100a00 */
        /* <DEDUP_REMOVED lines=9> */
[----:B--2---:R-:W-:Y:S04]  /*7b170*/  STL.64 [R1+0x3218], R26 ;  /* 0x0032181a01007387 */ /* 0x004fe80000100a00 */
[----:B----4-:R-:W-:Y:S04]  /*7b180*/  STL.64 [R1+0x3210], R24 ;  /* 0x0032101801007387 */ /* 0x010fe80000100a00 */
[----:B------:R-:W3:Y:S04]  /*7b190*/  LDL.LU R45, [R1+0x325c] ;  /* 0x00325c00012d7983 */ /* 0x000ee80000300800 */
[----:B------:R-:W2:Y:S04]  /*7b1a0*/  LDL.LU R0, [R1+0x3258] ;  /* 0x0032580001007983 */ /* 0x000ea80000300800 */
[----:B------:R-:W-:Y:S04]  /*7b1b0*/  STL.64 [R1+0x3220], R30 ;  /* 0x0032201e01007387 */ /* 0x000fe80000100a00 */
[----:B------:R-:W4:Y:S04]  /*7b1c0*/  LDL.LU R32, [R1+0x5e0] ;  /* 0x0005e00001207983 */ /* 0x000f280000300800 */
[----:B------:R-:W4:Y:S04]  /*7b1d0*/  LDL.LU R33, [R1+0x5e4] ;  /* 0x0005e40001217983 */ /* 0x000f280000300800 */
[----:B------:R-:W2:Y:S04]  /*7b1e0*/  LDL.LU R34, [R1+0x5e8] ;  /* 0x0005e80001227983 */ /* 0x000ea80000300800 */
[----:B------:R-:W2:Y:S04]  /*7b1f0*/  LDL.LU R35, [R1+0x5ec] ;  /* 0x0005ec0001237983 */ /* 0x000ea80000300800 */
[----:B0-----:R-:W3:Y:S04]  /*7b200*/  LDL.LU R4, [R1+0x3c0] ;  /* 0x0003c00001047983 */ /* 0x001ee80000300800 */
[----:B------:R-:W3:Y:S04]  /*7b210*/  LDL.LU R5, [R1+0x3c4] ;  /* 0x0003c40001057983 */ /* 0x000ee80000300800 */
[----:B-1----:R-:W3:Y:S04]  /*7b220*/  LDL.LU R6, [R1+0x3c8] ;  /* 0x0003c80001067983 */ /* 0x002ee80000300800 */
[----:B------:R-:W3:Y:S01]  /*7b230*/  LDL.LU R7, [R1+0x3cc] ;  /* 0x0003cc0001077983 */ /* 0x000ee20000300800 */
[----:B------:R-:W-:-:S02]  /*7b240*/  IMAD.MOV.U32 R38, RZ, RZ, R3 ;  /* 0x000000ffff267224 */ /* 0x000fc400078e0003 */
[----:B------:R-:W-:Y:S01]  /*7b250*/  IMAD.MOV.U32 R39, RZ, RZ, R2 ;  /* 0x000000ffff277224 */ /* 0x000fe200078e0002 */
[----:B--2---:R-:W-:Y:S04]  /*7b260*/  STL.64 [R1+0x3230], R34 ;  /* 0x0032302201007387 */ /* 0x004fe80000100a00 */
[----:B----4-:R0:W-:Y:S04]  /*7b270*/  STL.64 [R1+0x3228], R32 ;  /* 0x0032282001007387 */ /* 0x0101e80000100a00 */
[----:B------:R-:W2:Y:S04]  /*7b280*/  LDL.LU R3, [R1+0x3254] ;  /* 0x0032540001037983 */ /* 0x000ea80000300800 */
[----:B------:R-:W4:Y:S04]  /*7b290*/  LDL.LU R2, [R1+0x3250] ;  /* 0x0032500001027983 */ /* 0x000f280000300800 */
[----:B------:R-:W-:Y:S04]  /*7b2a0*/  STL.64 [R1+0x3238], R38 ;  /* 0x0032382601007387 */ /* 0x000fe80000100a00 */
[----:B------:R-:W2:Y:S04]  /*7b2b0*/  LDL.LU R40, [R1+0x5f0] ;  /* 0x0005f00001287983 */ /* 0x000ea80000300800 */
[----:B------:R-:W2:Y:S04]  /*7b2c0*/  LDL.LU R41, [R1+0x5f4] ;  /* 0x0005f40001297983 */ /* 0x000ea80000300800 */
[----:B------:R-:W2:Y:S04]  /*7b2d0*/  LDL.LU R42, [R1+0x5f8] ;  /* 0x0005f800012a7983 */ /* 0x000ea80000300800 */
[----:B------:R-:W2:Y:S01]  /*7b2e0*/  LDL.LU R43, [R1+0x5fc] ;  /* 0x0005fc00012b7983 */ /* 0x000ea20000300800 */
[----:B---3--:R-:W-:Y:S03]  /*7b2f0*/  HMMA.16816.F32.BF16 R4, R8, R46, R4 ;  /* 0x0000002e0804723c */ /* 0x008fe60000041804 */
[----:B------:R-:W1:Y:S04]  /*7b300*/  LDSM.16.MT88.4 R8, [R55+UR5+0x7080] ;  /* 0x007080053708783b */ /* 0x000e680008004200 */
[----:B--2---:R-:W-:Y:S04]  /*7b310*/  STL.64 [R1+0x3248], R42 ;  /* 0x0032482a01007387 */ /* 0x004fe80000100a00 */
[----:B------:R2:W-:Y:S04]  /*7b320*/  STL.64 [R1+0x3240], R40 ;  /* 0x0032402801007387 */ /* 0x0005e80000100a00 */
[----:B0-----:R-:W3:Y:S04]  /*7b330*/  LDL.LU R32, [R1+0x610] ;  /* 0x0006100001207983 */ /* 0x001ee80000300800 */
[----:B------:R-:W3:Y:S04]  /*7b340*/  LDL.LU R33, [R1+0x614] ;  /* 0x0006140001217983 */ /* 0x000ee80000300800 */
[----:B------:R-:W3:Y:S04]  /*7b350*/  LDL.LU R34, [R1+0x618] ;  /* 0x0006180001227983 */ /* 0x000ee80000300800 */
[----:B------:R-:W3:Y:S04]  /*7b360*/  LDL.LU R35, [R1+0x61c] ;  /* 0x00061c0001237983 */ /* 0x000ee80000300800 */
[----:B--2---:R-:W2:Y:S04]  /*7b370*/  LDL.LU R40, [R1+0x620] ;  /* 0x0006200001287983 */ /* 0x004ea80000300800 */
[----:B------:R-:W2:Y:S04]  /*7b380*/  LDL.LU R41, [R1+0x624] ;  /* 0x0006240001297983 */ /* 0x000ea80000300800 */
[----:B------:R-:W2:Y:S04]  /*7b390*/  LDL.LU R42, [R1+0x628] ;  /* 0x00062800012a7983 */ /* 0x000ea80000300800 */
[----:B------:R-:W2:Y:S04]  /*7b3a0*/  LDL.LU R43, [R1+0x62c] ;  /* 0x00062c00012b7983 */ /* 0x000ea80000300800 */
        /* <DEDUP_REMOVED lines=11> */
[----:B------:R0:W-:Y:S04]  /*7b460*/  STL.64 [R1+0x4a0], R4 ;  /* 0x0004a00401007387 */ /* 0x0001e80000100a00 */
[----:B------:R0:W-:Y:S04]  /*7b470*/  STL.64 [R1+0x4a8], R6 ;  /* 0x0004a80601007387 */ /* 0x0001e80000100a00 */
        /* <DEDUP_REMOVED lines=18> */
[----:B------:R-:W4:Y:S04]  /*7b5a0*/  LDL.LU R7, [R1+0x59c] ;  /* 0x00059c0001077983 */ /* 0x000f280000300800 */
[----:B-1----:R-:W-:Y:S04]  /*7b5b0*/  STL.64 [R1+0x30a0], R10 ;  /* 0x0030a00a01007387 */ /* 0x002fe80000100a00 */
[----:B------:R0:W-:Y:S04]  /*7b5c0*/  STL.64 [R1+0x3098], R8 ;  /* 0x0030980801007387 */ /* 0x0001e80000100a00 */
[----:B0-----:R-:W4:Y:S04]  /*7b5d0*/  LDL.LU R8, [R1+0x550] ;  /* 0x0005500001087983 */ /* 0x001f280000300800 */
[----:B------:R-:W4:Y:S04]  /*7b5e0*/  LDL.LU R9, [R1+0x554] ;  /* 0x0005540001097983 */ /* 0x000f280000300800 */
[----:B------:R-:W4:Y:S04]  /*7b5f0*/  LDL.LU R10, [R1+0x558] ;  /* 0x00055800010a7983 */ /* 0x000f280000300800 */
[----:B------:R-:W4:Y:S01]  /*7b600*/  LDL.LU R11, [R1+0x55c] ;  /* 0x00055c00010b7983 */ /* 0x000f220000300800 */
[C---:B---3--:R-:W-:Y:S08]  /*7b610*/  HMMA.16816.F32.BF16 R28, R48.reuse, R30, R32 ;  /* 0x0000001e301c723c */ /* 0x048ff00000041820 */
[C---:B--2---:R-:W-:Y:S08]  /*7b620*/  HMMA.16816.F32.BF16 R36, R48.reuse, R38, R40 ;  /* 0x000000263024723c */ /* 0x044ff00000041828 */
[C---:B----4-:R-:W-:Y:S01]  /*7b630*/  HMMA.16816.F32.BF16 R56, R48.reuse, R58, R24 ;  /* 0x0000003a3038723c */ /* 0x050fe20000041818 */
[----:B------:R-:W2:Y:S04]  /*7b640*/  LDL.LU.64 R42, [R1+0x3248] ;  /* 0x00324800012a7983 */ /* 0x000ea80000300a00 */
[----:B------:R-:W2:Y:S06]  /*7b650*/  LDL.LU.64 R40, [R1+0x3240] ;  /* 0x0032400001287983 */ /* 0x000eac0000300a00 */
[----:B------:R-:W-:Y:S04]  /*7b660*/  STL.64 [R1+0xe30], R36 ;  /* 0x000e302401007387 */ /* 0x000fe80000100a00 */
[----:B------:R0:W-:Y:S04]  /*7b670*/  STL.64 [R1+0xe38], R38 ;  /* 0x000e382601007387 */ /* 0x0001e80000100a00 */
[----:B0-----:R-:W2:Y:S04]  /*7b680*/  LDL.LU.64 R38, [R1+0x3238] ;  /* 0x0032380001267983 */ /* 0x001ea80000300a00 */
[----:B------:R-:W3:Y:S04]  /*7b690*/  LDL.LU.64 R34, [R1+0x3230] ;  /* 0x0032300001227983 */ /* 0x000ee80000300a00 */
[----:B------:R-:W3:Y:S04]  /*7b6a0*/  LDL.LU.64 R32, [R1+0x3228] ;  /* 0x0032280001207983 */ /* 0x000ee80000300a00 */
[----:B------:R-:W-:Y:S04]  /*7b6b0*/  STL.64 [R1+0xdb0], R28 ;  /* 0x000db01c01007387 */ /* 0x000fe80000100a00 */
[----:B------:R0:W-:Y:S04]  /*7b6c0*/  STL.64 [R1+0xdb8], R30 ;  /* 0x000db81e01007387 */ /* 0x0001e80000100a00 */
[----:B0-----:R-:W3:Y:S04]  /*7b6d0*/  LDL.LU.64 R30, [R1+0x3220] ;  /* 0x00322000011e7983 */ /* 0x001ee80000300a00 */
        /* <DEDUP_REMOVED lines=10> */
[----:B------:R0:W-:Y:S01]  /*7b780*/  STL.64 [R1+0xcc8], R38 ;  /* 0x000cc82601007387 */ /* 0x0001e20000100a00 */
[C---:B----4-:R-:W-:Y:S03]  /*7b790*/  HMMA.16816.F32.BF16 R56, R48.reuse, R58, R24 ;  /* 0x0000003a3038723c */ /* 0x050fe60000041818 */
[----:B0-----:R-:W3:Y:S04]  /*7b7a0*/  LDL.LU.64 R38, [R1+0x31f0] ;  /* 0x0031f00001267983 */ /* 0x001ee80000300a00 */
[----:B------:R-:W4:Y:S04]  /*7b7b0*/  LDL.LU.64 R36, [R1+0x31e8] ;  /* 0x0031e80001247983 */ /* 0x000f280000300a00 */
[----:B------:R-:W2:Y:S04]  /*7b7c0*/  LDL.LU.64 R34, [R1+0x31e0] ;  /* 0x0031e00001227983 */ /* 0x000ea80000300a00 */
[----:B------:R-:W2:Y:S04]  /*7b7d0*/  LDL.LU.64 R32, [R1+0x31d8] ;  /* 0x0031d80001207983 */ /* 0x000ea80000300a00 */
        /* <DEDUP_REMOVED lines=44> */
[C---:B------:R-:W-:Y:S08]  /*7baa0*/  HMMA.16816.F32.BF16 R12, R48.reuse, R30, R12 ;  /* 0x0000001e300c723c */ /* 0x040ff0000004180c */
        /* <DEDUP_REMOVED lines=8> */
[----:B----4-:R-:W-:Y:S04]  /*7bb30*/  STL.64 [R1+0x3140], R20 ;  /* 0x0031401401007387 */ /* 0x010fe80000100a00 */
        /* <DEDUP_REMOVED lines=16> */
[----:B------:R0:W-:Y:S04]  /*7bc40*/  STL.64 [R1+0x858], R10 ;  /* 0x0008580a01007387 */ /* 0x0001e80000100a00 */
[----:B------:R-:W3:Y:S01]  /*7bc50*/  LDL.LU R28, [R1+0x360] ;  /* 0x00036000011c7983 */ /* 0x000ee20000300800 */
[----:B0-----:R-:W-:-:S15]  /*7bc60*/  HMMA.16816.F32.BF16 R8, R48, R42, R52 ;  /* 0x0000002a3008723c */ /* 0x001fde0000041834 */
[----:B------:R-:W-:-:S04]  /*7bc70*/  NOP ;  /* 0x0000000000007918 */ /* 0x000fc80000000000 */
[----:B------:R0:W-:Y:S04]  /*7bc80*/  STL.64 [R1+0x7d0], R8 ;  /* 0x0007d00801007387 */ /* 0x0001e80000100a00 */
[----:B------:R1:W-:Y:S04]  /*7bc90*/  STL.64 [R1+0x7d8], R10 ;  /* 0x0007d80a01007387 */ /* 0x0003e80000100a00 */
        /* <DEDUP_REMOVED lines=8> */
[----:B---3--:R-:W-:Y:S04]  /*7bd20*/  STL.64 [R1+0x3150], R28 ;  /* 0x0031501c01007387 */ /* 0x008fe80000100a00 */
[----:B------:R-:W3:Y:S04]  /*7bd30*/  LDL.LU R24, [R1+0x380] ;  /* 0x0003800001187983 */ /* 0x000ee80000300800 */
[----:B------:R-:W3:Y:S04]  /*7bd40*/  LDL.LU R25, [R1+0x384] ;  /* 0x0003840001197983 */ /* 0x000ee80000300800 */
[----:B------:R-:W4:Y:S04]  /*7bd50*/  LDL.LU R26, [R1+0x388] ;  /* 0x00038800011a7983 */ /* 0x000f280000300800 */
[----:B------:R-:W4:Y:S01]  /*7bd60*/  LDL.LU R27, [R1+0x38c] ;  /* 0x00038c00011b7983 */ /* 0x000f220000300800 */
[----:B--2---:R-:W-:Y:S03]  /*7bd70*/  HMMA.16816.F32.BF16 R32, R48, R46, R32 ;  /* 0x0000002e3020723c */ /* 0x004fe60000041820 */
[----:B----4-:R2:W-:Y:S04]  /*7bd80*/  STL.64 [R1+0x3168], R26 ;  /* 0x0031681a01007387 */ /* 0x0105e80000100a00 */
[----:B---3--:R-:W-:Y:S04]  /*7bd90*/  STL.64 [R1+0x3160], R24 ;  /* 0x0031601801007387 */ /* 0x008fe80000100a00 */
[----:B0-----:R-:W3:Y:S04]  /*7bda0*/  LDL.LU R8, [R1+0x3a0] ;  /* 0x0003a00001087983 */ /* 0x001ee80000300800 */
[----:B------:R-:W3:Y:S04]  /*7bdb0*/  LDL.LU R9, [R1+0x3a4] ;  /* 0x0003a40001097983 */ /* 0x000ee80000300800 */
[----:B-1----:R-:W3:Y:S04]  /*7bdc0*/  LDL.LU R10, [R1+0x3a8] ;  /* 0x0003a800010a7983 */ /* 0x002ee80000300800 */
[----:B------:R-:W3:Y:S04]  /*7bdd0*/  LDL.LU R11, [R1+0x3ac] ;  /* 0x0003ac00010b7983 */ /* 0x000ee80000300800 */
[----:B--2---:R-:W2:Y:S04]  /*7bde0*/  LDL.LU.64 R26, [R1+0x58] ;  /* 0x00005800011a7983 */ /* 0x004ea80000300a00 */
[----:B------:R-:W3:Y:S04]  /*7bdf0*/  LDL.LU.64 R30, [R1+0x48] ;  /* 0x00004800011e7983 */ /* 0x000ee80000300a00 */
[----:B------:R-:W4:Y:S04]  /*7be00*/  LDL.LU R20, [R1+0x390] ;  /* 0x0003900001147983 */ /* 0x000f280000300800 */
[----:B------:R-:W4:Y:S04]  /*7be10*/  LDL.LU R21, [R1+0x394] ;  /* 0x0003940001157983 */ /* 0x000f280000300800 */
[----:B------:R-:W4:Y:S04]  /*7be20*/  LDL.LU R22, [R1+0x398] ;  /* 0x0003980001167983 */ /* 0x000f280000300800 */
[----:B------:R-:W4:Y:S04]  /*7be30*/  LDL.LU R23, [R1+0x39c] ;  /* 0x00039c0001177983 */ /* 0x000f280000300800 */
[----:B------:R-:W4:Y:S04]  /*7be40*/  LDL.LU.64 R18, [R1+0x38] ;  /* 0x0000380001127983 */ /* 0x000f280000300a00 */
[----:B------:R-:W2:Y:S04]  /*7be50*/  LDL.LU.64 R14, [R1+0x28] ;  /* 0x00002800010e7983 */ /* 0x000ea80000300a00 */
        /* <DEDUP_REMOVED lines=13> */
[----:B------:R-:W-:Y:S04]  /*7bf30*/  STL.64 [R1+0x30b8], R40 ;  /* 0x0030b82801007387 */ /* 0x000fe80000100a00 */
[----:B0-----:R-:W2:Y:S04]  /*7bf40*/  LDL.LU.64 R42, [R1+0x8] ;  /* 0x00000800012a7983 */ /* 0x001ea80000300a00 */
        /* <DEDUP_REMOVED lines=11> */
[----:B------:R-:W-:Y:S04]  /*7c000*/  STL.64 [R1+0x30a8], R44 ;  /* 0x0030a82c01007387 */ /* 0x000fe80000100a00 */
[----:B0-----:R-:W3:Y:S01]  /*7c010*/  LDL.LU.64 R46, [R1+0x18] ;  /* 0x00001800012e7983 */ /* 0x001ee20000300a00 */
[----:B--2---:R-:W-:-:S15]  /*7c020*/  HMMA.16816.F32.BF16 R48, R4, R26, R48 ;  /* 0x0000001a0430723c */ /* 0x004fde0000041830 */
[----:B------:R-:W-:-:S04]  /*7c030*/  NOP ;  /* 0x0000000000007918 */ /* 0x000fc80000000000 */
[----:B------:R0:W-:Y:S04]  /*7c040*/  STL.64 [R1+0xe50], R48 ;  /* 0x000e503001007387 */ /* 0x0001e80000100a00 */
[----:B------:R-:W-:Y:S01]  /*7c050*/  STL.64 [R1+0xe58], R50 ;  /* 0x000e583201007387 */ /* 0x000fe20000100a00 */
[----:B0-----:R-:W-:Y:S02]  /*7c060*/  IMAD.MOV.U32 R49, RZ, RZ, R26 ;  /* 0x000000ffff317224 */ /* 0x001fe400078e001a */
[----:B------:R-:W-:Y:S02]  /*7c070*/  IMAD.MOV.U32 R48, RZ, RZ, R27 ;  /* 0x000000ffff307224 */ /* 0x000fe400078e001b */
[----:B------:R-:W2:Y:S04]  /*7c080*/  LDL.LU.64 R26, [R1+0x3168] ;  /* 0x00316800011a7983 */ /* 0x000ea80000300a00 */
[----:B------:R-:W2:Y:S01]  /*7c090*/  LDL.LU.64 R24, [R1+0x3160] ;  /* 0x0031600001187983 */ /* 0x000ea20000300a00 */
[C---:B---3--:R-:W-:Y:S08]  /*7c0a0*/  HMMA.16816.F32.BF16 R8, R4.reuse, R30, R8 ;  /* 0x0000001e0408723c */ /* 0x048ff00000041808 */
[C---:B----4-:R-:W-:Y:S08]  /*7c0b0*/  HMMA.16816.F32.BF16 R20, R4.reuse, R18, R20 ;  /* 0x000000120414723c */ /* 0x050ff00000041814 */
[----:B------:R-:W-:Y:S03]  /*7c0c0*/  HMMA.16816.F32.BF16 R56, R4, R46, R56 ;  /* 0x0000002e0438723c */ /* 0x000fe60000041838 */
[----:B------:R0:W-:Y:S04]  /*7c0d0*/  STL.64 [R1+0xdd0], R8 ;  /* 0x000dd00801007387 */ /* 0x0001e80000100a00 */
[----:B------:R1:W-:Y:S01]  /*7c0e0*/  STL.64 [R1+0xdd8], R10 ;  /* 0x000dd80a01007387 */ /* 0x0003e20000100a00 */
[----:B0-----:R-:W-:-:S02]  /*7c0f0*/  IMAD.MOV.U32 R9, RZ, RZ, R30 ;  /* 0x000000ffff097224 */ /* 0x001fc400078e001e */
[----:B------:R-:W-:Y:S02]  /*7c100*/  IMAD.MOV.U32 R8, RZ, RZ, R31 ;  /* 0x000000ffff087224 */ /* 0x000fe400078e001f */
[----:B------:R-:W3:Y:S04]  /*7c110*/  LDL.LU.64 R30, [R1+0x3158] ;  /* 0x00315800011e7983 */ /* 0x000ee80000300a00 */
[----:B------:R-:W3:Y:S04]  /*7c120*/  LDL.LU.64 R28, [R1+0x3150] ;  /* 0x00315000011c7983 */ /* 0x000ee80000300a00 */
[----:B------:R-:W-:Y:S04]  /*7c130*/  STL.64 [R1+0xd50], R20 ;  /* 0x000d501401007387 */ /* 0x000fe80000100a00 */
[----:B------:R0:W-:Y:S01]  /*7c140*/  STL.64 [R1+0xd58], R22 ;  /* 0x000d581601007387 */ /* 0x0001e20000100a00 */
[----:B-1----:R-:W-:-:S02]  /*7c150*/  IMAD.MOV.U32 R11, RZ, RZ, R18 ;  /* 0x000000ffff0b7224 */ /* 0x002fc400078e0012 */
[----:B------:R-:W-:Y:S01]  /*7c160*/  IMAD.MOV.U32 R10, RZ, RZ, R19 ;  /* 0x000000ffff0a7224 */ /* 0x000fe200078e0013 */
[----:B0-----:R-:W4:Y:S04]  /*7c170*/  LDL.LU.64 R22, [R1+0x3148] ;  /* 0x0031480001167983 */ /* 0x001f280000300a00 */
[----:B------:R0:W5:Y:S04]  /*7c180*/  LDL.LU.64 R20, [R1+0x3140] ;  /* 0x0031400001147983 */ /* 0x0001680000300a00 */
[----:B------:R-:W4:Y:S04]  /*7c190*/  LDL.LU.64 R18, [R1+0x3138] ;  /* 0x0031380001127983 */ /* 0x000f280000300a00 */
[----:B------:R-:W4:Y:S01]  /*7c1a0*/  LDL.LU.64 R16, [R1+0x3130] ;  /* 0x0031300001107983 */ /* 0x000f220000300a00 */
[----:B--2---:R-:W-:-:S15]  /*7c1b0*/  HMMA.16816.F32.BF16 R24, R4, R14, R24 ;  /* 0x0000000e0418723c */ /* 0x004fde0000041818 */
[----:B------:R-:W-:-:S04]  /*7c1c0*/  NOP ;  /* 0x0000000000007918 */ /* 0x000fc80000000000 */
[----:B------:R1:W-:Y:S04]  /*7c1d0*/  STL.64 [R1+0xce0], R24 ;  /* 0x000ce01801007387 */ /* 0x0003e80000100a00 */
[----:B------:R-:W-:Y:S01]  /*7c1e0*/  STL.64 [R1+0xce8], R26 ;  /* 0x000ce81a01007387 */ /* 0x000fe20000100a00 */
[----:B-1----:R-:W-:Y:S02]  /*7c1f0*/  IMAD.MOV.U32 R25, RZ, RZ, R14 ;  /* 0x000000ffff197224 */ /* 0x002fe400078e000e */
[----:B------:R-:W-:Y:S02]  /*7c200*/  IMAD.MOV.U32 R24, RZ, RZ, R15 ;  /* 0x000000ffff187224 */ /* 0x000fe400078e000f */
[----:B------:R-:W2:Y:S04]  /*7c210*/  LDL.LU.64 R14, [R1+0x3128] ;  /* 0x00312800010e7983 */ /* 0x000ea80000300a00 */
[----:B------:R-:W-:Y:S04]  /*7c220*/  STL.64 [R1+0xc60], R56 ;  /* 0x000c603801007387 */ /* 0x000fe80000100a00 */
[----:B------:R1:W-:Y:S04]  /*7c230*/  STL.64 [R1+0xc68], R58 ;  /* 0x000c683a01007387 */ /* 0x0003e80000100a00 */
[----:B-1----:R-:W2:Y:S04]  /*7c240*/  LDL.LU.64 R58, [R1+0x3120] ;  /* 0x00312000013a7983 */ /* 0x002ea80000300a00 */
[----:B------:R-:W4:Y:S01]  /*7c250*/  LDL.LU.64 R56, [R1+0x3118] ;  /* 0x0031180001387983 */ /* 0x000f220000300a00 */
[----:B------:R-:W-:-:S02]  /*7c260*/  IMAD.MOV.U32 R27, RZ, RZ, R46 ;  /* 0x000000ffff1b7224 */ /* 0x000fc400078e002e */
[----:B------:R-:W-:Y:S02]  /*7c270*/  IMAD.MOV.U32 R26, RZ, RZ, R47 ;  /* 0x000000ffff1a7224 */ /* 0x000fe400078e002f */
[----:B---3--:R-:W-:-:S15]  /*7c280*/  HMMA.16816.F32.BF16 R44, R4, R42, R28 ;  /* 0x0000002a042c723c */ /* 0x008fde000004181c */
[----:B------:R-:W-:-:S04]  /*7c290*/  NOP ;  /* 0x0000000000007918 */ /* 0x000fc80000000000 */
[----:B------:R-:W-:Y:S04]  /*7c2a0*/  STL.64 [R1+0xbe0], R44 ;  /* 0x000be02c01007387 */ /* 0x000fe80000100a00 */
[----:B------:R-:W-:Y:S01]  /*7c2b0*/  STL.64 [R1+0xbe8], R46 ;  /* 0x000be82e01007387 */ /* 0x000fe20000100a00 */
[----:B--2---:R-:W-:Y:S03]  /*7c2c0*/  HMMA.16816.F32.BF16 R36, R4, R58, R36 ;  /* 0x0000003a0424723c */ /* 0x004fe60000041824 */
[----:B------:R-:W-:Y:S04]  /*7c2d0*/  STL.64 [R1+0x3000], R58 ;  /* 0x0030003a01007387 */ /* 0x000fe80000100a00 */
[----:B----4-:R-:W-:-:S12]  /*7c2e0*/  STL.64 [R1+0x2ff8], R56 ;  /* 0x002ff83801007387 */ /* 0x010fd80000100a00 */
[----:B------:R-:W-:Y:S04]  /*7c2f0*/  STL.64 [R1+0xb00], R36 ;  /* 0x000b002401007387 */ /* 0x000fe80000100a00 */
[----:B------:R1:W-:Y:S04]  /*7c300*/  STL.64 [R1+0xb08], R38 ;  /* 0x000b082601007387 */ /* 0x0003e80000100a00 */
[----:B------:R-:W2:Y:S01]  /*7c310*/  LDL.LU.64 R12, [R1+0xb68] ;  /* 0x000b6800010c7983 */ /* 0x000ea20000300a00 */
[----:B-1----:R-:W-:Y:S03]  /*7c320*/  HMMA.16816.F32.BF16 R36, R4, R14, R52 ;  /* 0x0000000e0424723c */ /* 0x002fe60000041834 */
[----:B------:R-:W-:Y:S04]  /*7c330*/  STL.64 [R1+0x2ff0], R14 ;  /* 0x002ff00e01007387 */ /* 0x000fe80000100a00 */
[----:B--2---:R1:W-:-:S12]  /*7c340*/  STL.64 [R1+0x2fe8], R12 ;  /* 0x002fe80c01007387 */ /* 0x0043d80000100a00 */
[----:B------:R-:W-:Y:S04]  /*7c350*/  STL.64 [R1+0xab0], R36 ;  /* 0x000ab02401007387 */ /* 0x000fe80000100a00 */
[----:B------:R-:W-:Y:S04]  /*7c360*/  STL.64 [R1+0xab8], R38 ;  /* 0x000ab82601007387 */ /* 0x000fe80000100a00 */
[----:B------:R-:W2:Y:S04]  /*7c370*/  LDL.LU R52, [R1+0x60] ;  /* 0x0000600001347983 */ /* 0x000ea80000300800 */
[----:B------:R-:W2:Y:S04]  /*7c380*/  LDL.LU R53, [R1+0x64] ;  /* 0x0000640001357983 */ /* 0x000ea80000300800 */
[----:B------:R-:W3:Y:S01]  /*7c390*/  LDL.LU R54, [R1+0x68] ;  /* 0x0000680001367983 */ /* 0x000ee20000300800 */
[----:B-1----:R-:W-:Y:S01]  /*7c3a0*/  HMMA.16816.F32.BF16 R12, R4, R18, R32 ;  /* 0x00000012040c723c */ /* 0x002fe20000041820 */
[----:B------:R-:W-:-:S02]  /*7c3b0*/  IMAD.MOV.U32 R55, RZ, RZ, R0 ;  /* 0x000000ffff377224 */ /* 0x000fc400078e0000 */
[----:B------:R-:W4:Y:S04]  /*7c3c0*/  LDL.LU R0, [R1+0x3110] ;  /* 0x0031100001007983 */ /* 0x000f280000300800 */
[----:B---3--:R-:W-:Y:S04]  /*7c3d0*/  STL.64 [R1+0x2f90], R54 ;  /* 0x002f903601007387 */ /* 0x008fe80000100a00 */
[----:B--2---:R1:W-:Y:S04]  /*7c3e0*/  STL.64 [R1+0x2f88], R52 ;  /* 0x002f883401007387 */ /* 0x0043e80000100a00 */
[----:B------:R-:W-:Y:S04]  /*7c3f0*/  STL.64 [R1+0x2fe0], R18 ;  /* 0x002fe01201007387 */ /* 0x000fe80000100a00 */
[----:B------:R-:W-:Y:S04]  /*7c400*/  STL.64 [R1+0x2fd8], R16 ;  /* 0x002fd81001007387 */ /* 0x000fe80000100a00 */
[----:B------:R-:W-:Y:S04]  /*7c410*/  STL.64 [R1+0xa30], R12 ;  /* 0x000a300c01007387 */ /* 0x000fe80000100a00 */
[----:B------:R-:W-:Y:S04]  /*7c420*/  STL.64 [R1+0xa38], R14 ;  /* 0x000a380e01007387 */ /* 0x000fe80000100a00 */
[----:B-1----:R-:W2:Y:S04]  /*7c430*/  LDL.LU R52, [R1+0x80] ;  /* 0x0000800001347983 */ /* 0x002ea80000300800 */
[----:B------:R-:W2:Y:S04]  /*7c440*/  LDL.LU R53, [R1+0x84] ;  /* 0x0000840001357983 */ /* 0x000ea80000300800 */
[----:B------:R-:W3:Y:S01]  /*7c450*/  LDL.LU R54, [R1+0x88] ;  /* 0x0000880001367983 */ /* 0x000ee20000300800 */
[----:B----4-:R-:W-:-:S03]  /*7c460*/  IMAD.MOV.U32 R55, RZ, RZ, R0 ;  /* 0x000000ffff377224 */ /* 0x010fc600078e0000 */
[----:B------:R-:W4:Y:S04]  /*7c470*/  LDL.LU R0, [R1+0x310c] ;  /* 0x00310c0001007983 */ /* 0x000f280000300800 */
[----:B---3--:R-:W-:Y:S04]  /*7c480*/  STL.64 [R1+0x2fa0], R54 ;  /* 0x002fa03601007387 */ /* 0x008fe80000100a00 */
[----:B--2---:R1:W-:Y:S04]  /*7c490*/  STL.64 [R1+0x2f98], R52 ;  /* 0x002f983401007387 */ /* 0x0043e80000100a00 */
[----:B-1----:R-:W2:Y:S04]  /*7c4a0*/  LDL.LU R52, [R1+0x90] ;  /* 0x0000900001347983 */ /* 0x002ea80000300800 */
[----:B------:R-:W2:Y:S04]  /*7c4b0*/  LDL.LU R53, [R1+0x94] ;  /* 0x0000940001357983 */ /* 0x000ea80000300800 */
[----:B------:R-:W3:Y:S04]  /*7c4c0*/  LDL.LU R54, [R1+0x98] ;  /* 0x0000980001367983 */ /* 0x000ee80000300800 */
[----:B------:R-:W3:Y:S04]  /*7c4d0*/  LDL.LU R55, [R1+0x9c] ;  /* 0x00009c0001377983 */ /* 0x000ee80000300800 */
[----:B---3--:R-:W-:Y:S04]  /*7c4e0*/  STL.64 [R1+0x2fb0], R54 ;  /* 0x002fb03601007387 */ /* 0x008fe80000100a00 */
[----:B--2---:R1:W-:Y:S04]  /*7c4f0*/  STL.64 [R1+0x2fa8], R52 ;  /* 0x002fa83401007387 */ /* 0x0043e80000100a00 */
[----:B-1----:R-:W2:Y:S04]  /*7c500*/  LDL.LU R52, [R1+0xa0] ;  /* 0x0000a00001347983 */ /* 0x002ea80000300800 */
[----:B------:R-:W2:Y:S04]  /*7c510*/  LDL.LU R53, [R1+0xa4] ;  /* 0x0000a40001357983 */ /* 0x000ea80000300800 */
[----:B------:R-:W3:Y:S01]  /*7c520*/  LDL.LU R54, [R1+0xa8] ;  /* 0x0000a80001367983 */ /* 0x000ee20000300800 */
[----:B----4-:R-:W-:-:S03]  /*7c530*/  IMAD.MOV.U32 R55, RZ, RZ, R0 ;  /* 0x000000ffff377224 */ /* 0x010fc600078e0000 */
[----:B------:R-:W4:Y:S04]  /*7c540*/  LDL.LU R0, [R1+0x3108] ;  /* 0x0031080001007983 */ /* 0x000f280000300800 */
        /* <DEDUP_REMOVED lines=8> */
[----:B------:R-:W2:Y:S04]  /*7c5d0*/  LDL.LU R12, [R1+0xe0] ;  /* 0x0000e000010c7983 */ /* 0x000ea80000300800 */
[----:B------:R-:W2:Y:S04]  /*7c5e0*/  LDL.LU R13, [R1+0xe4] ;  /* 0x0000e400010d7983 */ /* 0x000ea80000300800 */
[----:B------:R-:W2:Y:S04]  /*7c5f0*/  LDL.LU R14, [R1+0xe8] ;  /* 0x0000e800010e7983 */ /* 0x000ea80000300800 */
[----:B------:R-:W2:Y:S01]  /*7c600*/  LDL.LU R15, [R1+0xec] ;  /* 0x0000ec00010f7983 */ /* 0x000ea20000300800 */
[----:B------:R-:W-:-:S02]  /*7c610*/  IMAD.MOV.U32 R58, RZ, RZ, R29 ;  /* 0x000000ffff3a7224 */ /* 0x000fc400078e001d */
[----:B------:R-:W-:Y:S01]  /*7c620*/  IMAD.MOV.U32 R59, RZ, RZ, R28 ;  /* 0x000000ffff3b7224 */ /* 0x000fe200078e001c */
[----:B--2---:R2:W-:Y:S04]  /*7c630*/  STL.64 [R1+0x3020], R14 ;  /* 0x0030200e01007387 */ /* 0x0045e80000100a00 */
[----:B------:R-:W-:Y:S04]  /*7c640*/  STL.64 [R1+0x3018], R12 ;  /* 0x0030180c01007387 */ /* 0x000fe80000100a00 */
[----:B------:R-:W-:Y:S04]  /*7c650*/  STL.64 [R1+0x3028], R58 ;  /* 0x0030283a01007387 */ /* 0x000fe80000100a00 */
[----:B-1----:R-:W3:Y:S04]  /*7c660*/  LDL.LU R16, [R1+0xf0] ;  /* 0x0000f00001107983 */ /* 0x002ee80000300800 */
[----:B------:R-:W3:Y:S04]  /*7c670*/  LDL.LU R17, [R1+0xf4] ;  /* 0x0000f40001117983 */ /* 0x000ee80000300800 */
[----:B------:R-:W3:Y:S04]  /*7c680*/  LDL.LU R18, [R1+0xf8] ;  /* 0x0000f80001127983 */ /* 0x000ee80000300800 */
[----:B------:R-:W3:Y:S01]  /*7c690*/  LDL.LU R19, [R1+0xfc] ;  /* 0x0000fc0001137983 */ /* 0x000ee20000300800 */
[----:B--2---:R-:W-:-:S02]  /*7c6a0*/  IMAD.MOV.U32 R14, RZ, RZ, R27 ;  /* 0x000000ffff0e7224 */ /* 0x004fc400078e001b */
[----:B------:R-:W-:Y:S01]  /*7c6b0*/  IMAD.MOV.U32 R15, RZ, RZ, R26 ;  /* 0x000000ffff0f7224 */ /* 0x000fe200078e001a */
[----:B---3--:R1:W-:Y:S04]  /*7c6c0*/  STL.64 [R1+0x3038], R18 ;  /* 0x0030381201007387 */ /* 0x0083e80000100a00 */
[----:B------:R-:W-:Y:S04]  /*7c6d0*/  STL.64 [R1+0x3030], R16 ;  /* 0x0030301001007387 */ /* 0x000fe80000100a00 */
[----:B------:R2:W-:Y:S01]  /*7c6e0*/  STL.64 [R1+0x3040], R14 ;  /* 0x0030400e01007387 */ /* 0x0005e20000100a00 */
[----:B-1----:R-:W-:-:S02]  /*7c6f0*/  IMAD.MOV.U32 R18, RZ, RZ, R25 ;  /* 0x000000ffff127224 */ /* 0x002fc400078e0019 */
[----:B------:R-:W-:-:S05]  /*7c700*/  IMAD.MOV.U32 R19, RZ, RZ, R24 ;  /* 0x000000ffff137224 */ /* 0x000fca00078e0018 */
[----:B------:R1:W-:Y:S04]  /*7c710*/  STL.64 [R1+0x3048], R18 ;  /* 0x0030481201007387 */ /* 0x0003e80000100a00 */
[----:B------:R-:W3:Y:S04]  /*7c720*/  LDL.LU R12, [R1+0x110] ;  /* 0x00011000010c7983 */ /* 0x000ee80000300800 */
[----:B------:R-:W3:Y:S04]  /*7c730*/  LDL.LU R13, [R1+0x114] ;  /* 0x00011400010d7983 */ /* 0x000ee80000300800 */
[----:B--2---:R-:W2:Y:S04]  /*7c740*/  LDL.LU R14, [R1+0x118] ;  /* 0x00011800010e7983 */ /* 0x004ea80000300800 */
[----:B------:R-:W2:Y:S01]  /*7c750*/  LDL.LU R15, [R1+0x11c] ;  /* 0x00011c00010f7983 */ /* 0x000ea20000300800 */
[----:B-1----:R-:W-:-:S02]  /*7c760*/  IMAD.MOV.U32 R18, RZ, RZ, R11 ;  /* 0x000000ffff127224 */ /* 0x002fc400078e000b */
[----:B------:R-:W-:Y:S01]  /*7c770*/  IMAD.MOV.U32 R19, RZ, RZ, R10 ;  /* 0x000000ffff137224 */ /* 0x000fe200078e000a */
[----:B--2---:R-:W-:Y:S04]  /*7c780*/  STL.64 [R1+0x3058], R14 ;  /* 0x0030580e01007387 */ /* 0x004fe80000100a00 */
[----:B---3--:R1:W-:Y:S04]  /*7c790*/  STL.64 [R1+0x3050], R12 ;  /* 0x0030500c01007387 */ /* 0x0083e80000100a00 */
[----:B------:R2:W-:Y:S04]  /*7c7a0*/  STL.64 [R1+0x3060], R18 ;  /* 0x0030601201007387 */ /* 0x0005e80000100a00 */
[----:B-1----:R-:W3:Y:S04]  /*7c7b0*/  LDL.LU R12, [R1+0x120] ;  /* 0x00012000010c7983 */ /* 0x002ee80000300800 */
[----:B------:R-:W3:Y:S04]  /*7c7c0*/  LDL.LU R13, [R1+0x124] ;  /* 0x00012400010d7983 */ /* 0x000ee80000300800 */
[----:B------:R-:W3:Y:S04]  /*7c7d0*/  LDL.LU R14, [R1+0x128] ;  /* 0x00012800010e7983 */ /* 0x000ee80000300800 */
[----:B------:R-:W3:Y:S01]  /*7c7e0*/  LDL.LU R15, [R1+0x12c] ;  /* 0x00012c00010f7983 */ /* 0x000ee20000300800 */
[----:B--2---:R-:W-:-:S02]  /*7c7f0*/  IMAD.MOV.U32 R18, RZ, RZ, R9 ;  /* 0x000000ffff127224 */ /* 0x004fc400078e0009 */
[----:B------:R-:W-:Y:S01]  /*7c800*/  IMAD.MOV.U32 R19, RZ, RZ, R8 ;  /* 0x000000ffff137224 */ /* 0x000fe200078e0008 */
[----:B---3--:R-:W-:Y:S04]  /*7c810*/  STL.64 [R1+0x3070], R14 ;  /* 0x0030700e01007387 */ /* 0x008fe80000100a00 */
[----:B------:R1:W-:Y:S04]  /*7c820*/  STL.64 [R1+0x3068], R12 ;  /* 0x0030680c01007387 */ /* 0x0003e80000100a00 */
[----:B------:R-:W-:Y:S04]  /*7c830*/  STL.64 [R1+0x3078], R18 ;  /* 0x0030781201007387 */ /* 0x000fe80000100a00 */
[----:B-1----:R-:W2:Y:S04]  /*7c840*/  LDL.LU R12, [R1+0x130] ;  /* 0x00013000010c7983 */ /* 0x002ea80000300800 */
[----:B------:R-:W2:Y:S04]  /*7c850*/  LDL.LU R13, [R1+0x134] ;  /* 0x00013400010d7983 */ /* 0x000ea80000300800 */
[----:B------:R-:W3:Y:S04]  /*7c860*/  LDL.LU R14, [R1+0x138] ;  /* 0x00013800010e7983 */ /* 0x000ee80000300800 */
[----:B------:R-:W3:Y:S04]  /*7c870*/  LDL.LU R15, [R1+0x13c] ;  /* 0x00013c00010f7983 */ /* 0x000ee80000300800 */
        /* <DEDUP_REMOVED lines=30> */
[----:B-1----:R-:W2:Y:S04]  /*7ca60*/  LDL.LU R12, [R1+0x140] ;  /* 0x00014000010c7983 */ /* 0x002ea80000300800 */
[----:B------:R-:W2:Y:S04]  /*7ca70*/  LDL.LU R13, [R1+0x144] ;  /* 0x00014400010d7983 */ /* 0x000ea80000300800 */
[----:B------:R-:W2:Y:S04]  /*7ca80*/  LDL.LU R14, [R1+0x148] ;  /* 0x00014800010e7983 */ /* 0x000ea80000300800 */
[----:B------:R-:W2:Y:S04]  /*7ca90*/  LDL.LU R15, [R1+0x14c] ;  /* 0x00014c00010f7983 */ /* 0x000ea80000300800 */
[----:B------:R-:W3:Y:S04]  /*7caa0*/  LDL.LU R56, [R1+0x100] ;  /* 0x0001000001387983 */ /* 0x000ee80000300800 */
[----:B------:R-:W3:Y:S04]  /*7cab0*/  LDL.LU R57, [R1+0x104] ;  /* 0x0001040001397983 */ /* 0x000ee80000300800 */
[----:B------:R-:W3:Y:S04]  /*7cac0*/  LDL.LU R58, [R1+0x108] ;  /* 0x00010800013a7983 */ /* 0x000ee80000300800 */
[----:B------:R-:W3:Y:S04]  /*7cad0*/  LDL.LU R59, [R1+0x10c] ;  /* 0x00010c00013b7983 */ /* 0x000ee80000300800 */
[----:B------:R-:W-:Y:S04]  /*7cae0*/  STL.64 [R1+0x2fc0], R54 ;  /* 0x002fc03601007387 */ /* 0x000fe80000100a00 */
[----:B------:R1:W-:Y:S04]  /*7caf0*/  STL.64 [R1+0x2fb8], R52 ;  /* 0x002fb83401007387 */ /* 0x0003e80000100a00 */
[----:B-1----:R-:W2:Y:S04]  /*7cb00*/  LDL.LU R52, [R1+0xb0] ;  /* 0x0000b00001347983 */ /* 0x002ea80000300800 */
[----:B------:R-:W2:Y:S04]  /*7cb10*/  LDL.LU R53, [R1+0xb4] ;  /* 0x0000b40001357983 */ /* 0x000ea80000300800 */
[----:B------:R-:W2:Y:S04]  /*7cb20*/  LDL.LU R54, [R1+0xb8] ;  /* 0x0000b80001367983 */ /* 0x000ea80000300800 */
[----:B------:R-:W2:Y:S01]  /*7cb30*/  LDL.LU R55, [R1+0xbc] ;  /* 0x0000bc0001377983 */ /* 0x000ea20000300800 */
[----:B----4-:R-:W-:Y:S01]  /*7cb40*/  HMMA.16816.F32.BF16 R24, R4, R22, R24 ;  /* 0x000000160418723c */ /* 0x010fe20000041818 */
[----:B------:R-:W-:-:S02]  /*7cb50*/  IMAD.MOV.U32 R18, RZ, RZ, R49 ;  /* 0x000000ffff127224 */ /* 0x000fc400078e0031 */
[----:B------:R-:W-:Y:S01]  /*7cb60*/  IMAD.MOV.U32 R19, RZ, RZ, R48 ;  /* 0x000000ffff137224 */ /* 0x000fe200078e0030 */
[----:B--2---:R-:W-:Y:S04]  /*7cb70*/  STL.64 [R1+0x2fd0], R54 ;  /* 0x002fd03601007387 */ /* 0x004fe80000100a00 */
[----:B------:R1:W-:Y:S04]  /*7cb80*/  STL.64 [R1+0x2fc8], R52 ;  /* 0x002fc83401007387 */ /* 0x0003e80000100a00 */
[----:B-1----:R-:W2:Y:S04]  /*7cb90*/  LDL.LU R52, [R1+0xc0] ;  /* 0x0000c00001347983 */ /* 0x002ea80000300800 */
[----:B------:R-:W2:Y:S04]  /*7cba0*/  LDL.LU R53, [R1+0xc4] ;  /* 0x0000c40001357983 */ /* 0x000ea80000300800 */
[----:B------:R-:W2:Y:S04]  /*7cbb0*/  LDL.LU R54, [R1+0xc8] ;  /* 0x0000c80001367983 */ /* 0x000ea80000300800 */
[----:B------:R-:W4:Y:S04]  /*7cbc0*/  LDL.LU.64 R48, [R1+0xb58] ;  /* 0x000b580001307983 */ /* 0x000f280000300a00 */
[----:B------:R-:W2:Y:S04]  /*7cbd0*/  LDL.LU.64 R50, [R1+0xb50] ;  /* 0x000b500001327983 */ /* 0x000ea80000300a00 */
[----:B------:R-:W-:Y:S04]  /*7cbe0*/  STL.64 [R1+0x9b0], R24 ;  /* 0x0009b01801007387 */ /* 0x000fe80000100a00 */
[----:B------:R1:W-:Y:S04]  /*7cbf0*/  STL.64 [R1+0x9b8], R26 ;  /* 0x0009b81a01007387 */ /* 0x0003e80000100a00 */
[----:B-1----:R-:W2:Y:S01]  /*7cc00*/  LDL.LU.64 R26, [R1+0x3100] ;  /* 0x00310000011a7983 */ /* 0x002ea20000300a00 */
[----:B------:R-:W-:-:S03]  /*7cc10*/  IMAD.MOV.U32 R55, RZ, RZ, R0 ;  /* 0x000000ffff377224 */ /* 0x000fc600078e0000 */
[----:B------:R0:W5:Y:S04]  /*7cc20*/  LDL.LU.64 R24, [R1+0x30f8] ;  /* 0x0030f80001187983 */ /* 0x0001680000300a00 */
[----:B------:R-:W3:Y:S01]  /*7cc30*/  LDL.LU R0, [R1+0xf78] ;  /* 0x000f780001007983 */ /* 0x000ee20000300800 */
[----:B--2---:R-:W-:-:S15]  /*7cc40*/  HMMA.16816.F32.BF16 R28, R4, R26, R28 ;  /* 0x0000001a041c723c */ /* 0x004fde000004181c */
[----:B------:R-:W-:-:S04]  /*7cc50*/  NOP ;  /* 0x0000000000007918 */ /* 0x000fc80000000000 */
[----:B------:R-:W-:Y:S04]  /*7cc60*/  STL.64 [R1+0x940], R28 ;  /* 0x0009401c01007387 */ /* 0x000fe80000100a00 */
[----:B------:R1:W-:Y:S04]  /*7cc70*/  STL.64 [R1+0x948], R30 ;  /* 0x0009481e01007387 */ /* 0x0003e80000100a00 */
[----:B-1----:R-:W2:Y:S04]  /*7cc80*/  LDL.LU.64 R30, [R1+0x30f0] ;  /* 0x0030f000011e7983 */ /* 0x002ea80000300a00 */
[----:B------:R0:W5:Y:S01]  /*7cc90*/  LDL.LU.64 R28, [R1+0x30e8] ;  /* 0x0030e800011c7983 */ /* 0x0001620000300a00 */
        /* <DEDUP_REMOVED lines=24> */
[----:B--2---:R-:W-:Y:S03]  /*7ce20*/  HMMA.16816.F32.BF16 R4, R4, R46, R8 ;  /* 0x0000002e0404723c */ /* 0x004fe60000041808 */
[----:B------:R-:W2:Y:S04]  /*7ce30*/  LDL.LU.64 R10, [R1+0x30a0] ;  /* 0x0030a000010a7983 */ /* 0x000ea80000300a00 */
[----:B------:R-:W2:-:S12]  /*7ce40*/  LDL.LU.64 R8, [R1+0x3098] ;  /* 0x0030980001087983 */ /* 0x000e980000300a00 */
[----:B------:R1:W-:Y:S04]  /*7ce50*/  STL.64 [R1+0x7c0], R4 ;  /* 0x0007c00401007387 */ /* 0x0003e80000100a00 */
[----:B------:R0:W-:Y:S04]  /*7ce60*/  STL.64 [R1+0x7c8], R6 ;  /* 0x0007c80601007387 */ /* 0x0001e80000100a00 */
[----:B-1----:R-:W3:Y:S04]  /*7ce70*/  LDL.LU R4, [R1+0x70] ;  /* 0x0000700001047983 */ /* 0x002ee80000300800 */
[----:B------:R-:W3:Y:S01]  /*7ce80*/  LDL.LU R5, [R1+0x74] ;  /* 0x0000740001057983 */ /* 0x000ee20000300800 */
[----:B0-----:R-:W-:-:S03]  /*7ce90*/  IMAD.MOV.U32 R6, RZ, RZ, R2 ;  /* 0x000000ffff067224 */ /* 0x001fc600078e0002 */
        /* <DEDUP_REMOVED lines=20> */
[----:B------:R-:W3:-:S15]  /*7cfe0*/  LDL.LU.64 R14, [R1+0x3040] ;  /* 0x00304000010e7983 */ /* 0x000ede0000300a00 */
[----:B------:R-:W-:Y:S02]  /*7cff0*/  NOP ;  /* 0x0000000000007918 */ /* 0x000fe40000000000 */
        /* <DEDUP_REMOVED lines=16> */
[----:B0-----:R-:W3:Y:S04]  /*7d100*/  LDL.LU.64 R58, [R1+0x3000] ;  /* 0x00300000013a7983 */ /* 0x001ee80000300a00 */
[----:B------:R0:W5:Y:S01]  /*7d110*/  LDL.LU.64 R56, [R1+0x2ff8] ;  /* 0x002ff80001387983 */ /* 0x0001620000300a00 */
[----:B---3--:R-:W-:-:S15]  /*7d120*/  HMMA.16816.F32.BF16 R12, R8, R58, R12 ;  /* 0x0000003a080c723c */ /* 0x008fde000004180c */
[----:B------:R-:W-:-:S04]  /*7d130*/  NOP ;  /* 0x0000000000007918 */ /* 0x000fc80000000000 */
[----:B------:R-:W-:Y:S04]  /*7d140*/  STL.64 [R1+0x9f0], R12 ;  /* 0x0009f00c01007387 */ /* 0x000fe80000100a00 */
[----:B------:R1:W-:Y:S04]  /*7d150*/  STL.64 [R1+0x9f8], R14 ;  /* 0x0009f80e01007387 */ /* 0x0003e80000100a00 */
[----:B-1----:R-:W2:Y:S04]  /*7d160*/  LDL.LU.64 R14, [R1+0x2ff0] ;  /* 0x002ff000010e7983 */ /* 0x002ea80000300a00 */
[----:B------:R-:W3:Y:S04]  /*7d170*/  LDL.LU.64 R12, [R1+0x2fe8] ;  /* 0x002fe800010c7983 */ /* 0x000ee80000300a00 */
[----:B------:R-:W3:Y:S01]  /*7d180*/  LDL.LU.64 R58, [R1+0xb60] ;  /* 0x000b6000013a7983 */ /* 0x000ee20000300a00 */
[----:B--2---:R-:W-:-:S15]  /*7d190*/  HMMA.16816.F32.BF16 R16, R8, R14, R16 ;  /* 0x0000000e0810723c */ /* 0x004fde0000041810 */
[----:B------:R-:W-:-:S04]  /*7d1a0*/  NOP ;  /* 0x0000000000007918 */ /* 0x000fc80000000000 */
[----:B------:R-:W-:Y:S04]  /*7d1b0*/  STL.64 [R1+0x970], R16 ;  /* 0x0009701001007387 */ /* 0x000fe80000100a00 */
[----:B------:R1:W-:Y:S04]  /*7d1c0*/  STL.64 [R1+0x978], R18 ;  /* 0x0009781201007387 */ /* 0x0003e80000100a00 */
[----:B-1----:R-:W2:Y:S04]  /*7d1d0*/  LDL.LU.64 R18, [R1+0x2fe0] ;  /* 0x002fe00001127983 */ /* 0x002ea80000300a00 */
[----:B------:R0:W5:Y:S01]  /*7d1e0*/  LDL.LU.64 R16, [R1+0x2fd8] ;  /* 0x002fd80001107983 */ /* 0x0001620000300a00 */
[----:B--2---:R-:W-:Y:S01]  /*7d1f0*/  HMMA.16816.F32.BF16 R52, R8, R18, R52 ;  /* 0x000000120834723c */ /* 0x004fe20000041834 */
[----:B------:R-:W-:Y:S01]  /*7d200*/  IMAD.MOV.U32 R7, RZ, RZ, R3 ;  /* 0x000000ffff077224 */ /* 0x000fe200078e0003 */
[----:B------:R-:W1:-:S15]  /*7d210*/  LDC R19, c[0x0][0x3a8] ;  /* 0x0000ea00ff137b82 */ /* 0x000e5e0000000800 */
[----:B------:R-:W-:Y:S02]  /*7d220*/  NOP ;  /* 0x0000000000007918 */ /* 0x000fe40000000000 */
[----:B------:R-:W-:Y:S04]  /*7d230*/  STL.64 [R1+0x910], R52 ;  /* 0x0009103401007387 */ /* 0x000fe80000100a00 */
[----:B------:R2:W-:Y:S04]  /*7d240*/  STL.64 [R1+0x918], R54 ;  /* 0x0009183601007387 */ /* 0x0005e80000100a00 */
[----:B--2---:R-:W2:Y:S04]  /*7d250*/  LDL.LU.64 R54, [R1+0x2fd0] ;  /* 0x002fd00001367983 */ /* 0x004ea80000300a00 */
[----:B------:R-:W2:Y:S02]  /*7d260*/  LDL.LU.64 R52, [R1+0x2fc8] ;  /* 0x002fc80001347983 */ /* 0x000ea40000300a00 */
[----:B--2---:R-:W-:-:S15]  /*7d270*/  HMMA.16816.F32.BF16 R52, R8, R22, R52 ;  /* 0x000000160834723c */ /* 0x004fde0000041834 */
[----:B------:R-:W-:-:S04]  /*7d280*/  NOP ;  /* 0x0000000000007918 */ /* 0x000fc80000000000 */
        /* <DEDUP_REMOVED lines=21> */
[----:B------:R-:W2:Y:S01]  /*7d3e0*/  LDL.LU.64 R52, [R1+0x2f88] ;  /* 0x002f880001347983 */ /* 0x000ea20000300a00 */
[----:B------:R-:W-:-:S15]  /*7d3f0*/  HMMA.16816.F32.BF16 R4, R8, R38, R4 ;  /* 0x000000260804723c */ /* 0x000fde0000041804 */
[----:B------:R-:W-:-:S04]  /*7d400*/  NOP ;  /* 0x0000000000007918 */ /* 0x000fc80000000000 */
[----:B------:R-:W-:Y:S04]  /*7d410*/  STL.64 [R1+0x820], R4 ;  /* 0x0008200401007387 */ /* 0x000fe80000100a00 */
[----:B------:R-:W-:Y:S01]  /*7d420*/  STL.64 [R1+0x828], R6 ;  /* 0x0008280601007387 */ /* 0x000fe20000100a00 */
[----:B--2---:R-:W-:-:S15]  /*7d430*/  HMMA.16816.F32.BF16 R52, R8, R42, R52 ;  /* 0x0000002a0834723c */ /* 0x004fde0000041834 */
[----:B------:R-:W-:-:S04]  /*7d440*/  NOP ;  /* 0x0000000000007918 */ /* 0x000fc80000000000 */
[----:B------:R-:W-:Y:S04]  /*7d450*/  STL.64 [R1+0x810], R52 ;  /* 0x0008103401007387 */ /* 0x000fe80000100a00 */
[----:B------:R2:W-:Y:S04]  /*7d460*/  STL.64 [R1+0x818], R54 ;  /* 0x0008183601007387 */ /* 0x0005e80000100a00 */
[----:B--2---:R-:W2:Y:S04]  /*7d470*/  LDL.LU.64 R54, [R1+0x2f80] ;  /* 0x002f800001367983 */ /* 0x004ea80000300a00 */
[----:B------:R-:W2:Y:S01]  /*7d480*/  LDL.LU.64 R52, [R1+0x2f78] ;  /* 0x002f780001347983 */ /* 0x000ea20000300a00 */
[----:B------:R-:W-:-:S02]  /*7d490*/  VIADD R0, R0, 0x1 ;  /* 0x0000000100007836 */ /* 0x000fc40000000000 */
[----:B-1----:R-:W-:Y:S01]  /*7d4a0*/  IMAD.SHL.U32 R19, R19, 0x80, RZ ;  /* 0x0000008013137824 */ /* 0x002fe200078e00ff */
[----:B------:R-:W2:Y:S04]  /*7d4b0*/  LDL.LU R42, [R1+0x2ba8] ;  /* 0x002ba800012a7983 */ /* 0x000ea80000300800 */
[----:B------:R-:W-:Y:S01]  /*7d4c0*/  STL [R1+0xf78], R0 ;  /* 0x000f780001007387 */ /* 0x000fe20000100800 */
[----:B------:R-:W-:-:S03]  /*7d4d0*/  IMAD.SHL.U32 R19, R19, 0x2, RZ ;  /* 0x0000000213137824 */ /* 0x000fc600078e00ff */
[----:B------:R-:W2:Y:S04]  /*7d4e0*/  LDL.LU R43, [R1+0x2ba0] ;  /* 0x002ba000012b7983 */ /* 0x000ea80000300800 */
[----:B------:R-:W2:Y:S04]  /*7d4f0*/  LDL.LU R38, [R1+0x2bc4] ;  /* 0x002bc40001267983 */ /* 0x000ea80000300800 */
[----:B------:R-:W2:Y:S04]  /*7d500*/  LDL.LU R39, [R1+0x2b98] ;  /* 0x002b980001277983 */ /* 0x000ea80000300800 */
[----:B------:R-:W2:Y:S01]  /*7d510*/  LDL.LU R34, [R1+0x2bbc] ;  /* 0x002bbc0001227983 */ /* 0x000ea20000300800 */
[----:B------:R-:W-:-:S03]  /*7d520*/  IADD3 R7, P2, PT, R50, R19, RZ ;  /* 0x0000001332077210 */ /* 0x000fc60007f5e0ff */
[----:B------:R-:W2:Y:S01]  /*7d530*/  LDL.LU R35, [R1+0x2b90] ;  /* 0x002b900001237983 */ /* 0x000ea20000300800 */
[----:B---3--:R-:W-:-:S03]  /*7d540*/  IADD3 R4, P0, PT, R12, R19, RZ ;  /* 0x000000130c047210 */ /* 0x008fc60007f1e0ff */
[----:B------:R-:W3:Y:S04]  /*7d550*/  LDL.LU R30, [R1+0x2bb4] ;  /* 0x002bb400011e7983 */ /* 0x000ee80000300800 */
[----:B------:R-:W3:Y:S04]  /*7d560*/  LDL.LU R31, [R1+0x2b88] ;  /* 0x002b8800011f7983 */ /* 0x000ee80000300800 */
[----:B------:R-:W3:Y:S04]  /*7d570*/  LDL.LU R3, [R1+0x2bac] ;  /* 0x002bac0001037983 */ /* 0x000ee80000300800 */
[----:B------:R-:W3:Y:S01]  /*7d580*/  LDL.LU R26, [R1+0x2b80] ;  /* 0x002b8000011a7983 */ /* 0x000ee20000300800 */
[----:B------:R-:W-:Y:S01]  /*7d590*/  IADD3 R5, P1, PT, R58, R19, RZ ;  /* 0x000000133a057210 */ /* 0x000fe20007f3e0ff */
[----:B------:R-:W-:-:S02]  /*7d5a0*/  IMAD.X R15, R51, 0x1, R2, P2 ;  /* 0x00000001330f7824 */ /* 0x000fc400010e0602 */
[----:B------:R-:W3:Y:S01]  /*7d5b0*/  LDL.LU R27, [R1+0x2ba4] ;  /* 0x002ba400011b7983 */ /* 0x000ee20000300800 */
[----:B------:R-:W-:-:S03]  /*7d5c0*/  IMAD.X R12, R13, 0x1, R2, P0 ;  /* 0x000000010d0c7824 */ /* 0x000fc600000e0602 */
[----:B------:R-:W3:Y:S01]  /*7d5d0*/  LDL.LU R51, [R1+0x2b78] ;  /* 0x002b780001337983 */ /* 0x000ee20000300800 */
[----:B----4-:R-:W-:-:S03]  /*7d5e0*/  IADD3 R6, P0, PT, R48, R19, RZ ;  /* 0x0000001330067210 */ /* 0x010fc60007f1e0ff */
[----:B------:R-:W4:Y:S04]  /*7d5f0*/  LDL.LU R22, [R1+0x2b9c] ;  /* 0x002b9c0001167983 */ /* 0x000f280000300800 */
[----:B------:R-:W3:Y:S04]  /*7d600*/  LDL.LU R23, [R1+0x2b70] ;  /* 0x002b700001177983 */ /* 0x000ee80000300800 */
[----:B------:R-:W3:Y:S01]  /*7d610*/  LDL.LU R18, [R1+0x2b94] ;  /* 0x002b940001127983 */ /* 0x000ee20000300800 */
[----:B------:R-:W-:-:S03]  /*7d620*/  IMAD.X R13, R59, 0x1, R2, P1 ;  /* 0x000000013b0d7824 */ /* 0x000fc600008e0602 */
[----:B------:R-:W4:Y:S04]  /*7d630*/  LDL.LU R58, [R1+0x2b68] ;  /* 0x002b6800013a7983 */ /* 0x000f280000300800 */
[----:B------:R-:W4:Y:S01]  /*7d640*/  LDL.LU R59, [R1+0x2b8c] ;  /* 0x002b8c00013b7983 */ /* 0x000f220000300800 */
[----:B------:R-:W-:-:S03]  /*7d650*/  IMAD.X R14, R49, 0x1, R2, P0 ;  /* 0x00000001310e7824 */ /* 0x000fc600000e0602 */
[----:B------:R-:W4:Y:S04]  /*7d660*/  LDL.LU R48, [R1+0x2b60] ;  /* 0x002b600001307983 */ /* 0x000f280000300800 */
[----:B------:R-:W4:Y:S04]  /*7d670*/  LDL.LU R49, [R1+0x2b84] ;  /* 0x002b840001317983 */ /* 0x000f280000300800 */
[----:B------:R-:W4:Y:S04]  /*7d680*/  LDL.LU R50, [R1+0x2b58] ;  /* 0x002b580001327983 */ /* 0x000f280000300800 */
[----:B------:R-:W4:Y:S01]  /*7d690*/  LDL.LU R60, [R1+0x2b7c] ;  /* 0x002b7c00013c7983 */ /* 0x000f220000300800 */
[----:B--2---:R-:W-:-:S15]  /*7d6a0*/  HMMA.16816.F32.BF16 R52, R8, R46, R52 ;  /* 0x0000002e0834723c */ /* 0x004fde0000041834 */
[----:B------:R-:W-:-:S04]  /*7d6b0*/  NOP ;  /* 0x0000000000007918 */ /* 0x000fc80000000000 */
[----:B------:R1:W-:Y:S04]  /*7d6c0*/  STL.64 [R1+0x800], R52 ;  /* 0x0008003401007387 */ /* 0x0003e80000100a00 */
[----:B------:R2:W-:Y:S01]  /*7d6d0*/  STL.64 [R1+0x808], R54 ;  /* 0x0008083601007387 */ /* 0x0005e20000100a00 */
[----:B------:R-:W-:Y:S02]  /*7d6e0*/  IMAD.MOV.U32 R8, RZ, RZ, R52 ;  /* 0x000000ffff087224 */ /* 0x000fe400078e0034 */
[----:B------:R-:W-:Y:S02]  /*7d6f0*/  IMAD.MOV.U32 R10, RZ, RZ, R53 ;  /* 0x000000ffff0a7224 */ /* 0x000fe400078e0035 */
[----:B------:R-:W-:Y:S02]  /*7d700*/  IMAD.MOV.U32 R9, RZ, RZ, R54 ;  /* 0x000000ffff097224 */ /* 0x000fe400078e0036 */
[----:B------:R-:W-:Y:S01]  /*7d710*/  IMAD.MOV.U32 R11, RZ, RZ, R55 ;  /* 0x000000ffff0b7224 */ /* 0x000fe200078e0037 */
[----:B-1----:R-:W4:Y:S04]  /*7d720*/  LDL.LU R52, [R1+0x2bc8] ;  /* 0x002bc80001347983 */ /* 0x002f280000300800 */
[----:B------:R-:W4:Y:S04]  /*7d730*/  LDL.LU R53, [R1+0x2bc0] ;  /* 0x002bc00001357983 */ /* 0x000f280000300800 */
[----:B--2---:R-:W2:Y:S04]  /*7d740*/  LDL.LU R54, [R1+0x2bb8] ;  /* 0x002bb80001367983 */ /* 0x004ea80000300800 */
[----:B------:R-:W2:Y:S01]  /*7d750*/  LDL.LU R55, [R1+0x2bb0] ;  /* 0x002bb00001377983 */ /* 0x000ea20000300800 */
[----:B------:R-:W-:-:S02]  /*7d760*/  IMAD.MOV.U32 R46, RZ, RZ, R4 ;  /* 0x000000ffff2e7224 */ /* 0x000fc400078e0004 */
[----:B------:R-:W-:Y:S02]  /*7d770*/  IMAD.MOV.U32 R47, RZ, RZ, R12 ;  /* 0x000000ffff2f7224 */ /* 0x000fe400078e000c */
[----:B------:R-:W-:Y:S02]  /*7d780*/  IMAD.MOV.U32 R4, RZ, RZ, R5 ;  /* 0x000000ffff047224 */ /* 0x000fe400078e0005 */
[----:B------:R-:W-:Y:S01]  /*7d790*/  IMAD.MOV.U32 R5, RZ, RZ, R13 ;  /* 0x000000ffff057224 */ /* 0x000fe200078e000d */
[----:B------:R-:W-:Y:S02]  /*7d7a0*/  ISETP.NE.U32.AND P0, PT, R0, UR6, PT ;  /* 0x0000000600007c0c */ /* 0x000fe4000bf05070 */
[----:B------:R-:W2:Y:S04]  /*7d7b0*/  LDL.LU R0, [R1+0x2f74] ;  /* 0x002f740001007983 */ /* 0x000ea80000300800 */
[----:B------:R-:W-:Y:S04]  /*7d7c0*/  STL.64 [R1+0xb68], R46 ;  /* 0x000b682e01007387 */ /* 0x000fe80000100a00 */
[----:B------:R-:W-:Y:S01]  /*7d7d0*/  STL.64 [R1+0xb60], R4 ;  /* 0x000b600401007387 */ /* 0x000fe20000100a00 */
[----:B------:R-:W-:-:S02]  /*7d7e0*/  IADD3 R42, P2, PT, R42, R19, RZ ;  /* 0x000000132a2a7210 */ /* 0x000fc40007f5e0ff */
[----:B------:R-:W-:-:S03]  /*7d7f0*/  IADD3 R43, P3, PT, R43, R19, RZ ;  /* 0x000000132b2b7210 */ /* 0x000fc60007f7e0ff */
[--C-:B---3--:R-:W-:Y:S01]  /*7d800*/  IMAD.X R27, R27, 0x1, R2.reuse, P2 ;  /* 0x000000011b1b7824 */ /* 0x108fe200010e0602 */
[-C--:B------:R-:W-:Y:S02]  /*7d810*/  IADD3 R51, P2, PT, R51, R19.reuse, RZ ;  /* 0x0000001333337210 */ /* 0x080fe40007f5e0ff */
[-C--:B----4-:R-:W-:Y:S02]  /*7d820*/  IADD3 R52, P4, PT, R52, R19.reuse, RZ ;  /* 0x0000001334347210 */ /* 0x090fe40007f9e0ff */
[-C--:B------:R-:W-:Y:S02]  /*7d830*/  IADD3 R53, P5, PT, R53, R19.reuse, RZ ;  /* 0x0000001335357210 */ /* 0x080fe40007fbe0ff */
[-C--:B--2---:R-:W-:Y:S02]  /*7d840*/  IADD3 R54, P6, PT, R54, R19.reuse, RZ ;  /* 0x0000001336367210 */ /* 0x084fe40007fde0ff */
[----:B------:R-:W-:Y:S01]  /*7d850*/  IADD3 R55, P1, PT, R55, R19, RZ ;  /* 0x0000001337377210 */ /* 0x000fe20007f3e0ff */
[----:B------:R-:W-:Y:S04]  /*7d860*/  STL [R1+0x2bc8], R52 ;  /* 0x002bc83401007387 */ /* 0x000fe80000100800 */
[----:B------:R-:W-:Y:S01]  /*7d870*/  STL [R1+0x2bc0], R53 ;  /* 0x002bc03501007387 */ /* 0x000fe20000100800 */
[----:B------:R-:W-:-:S03]  /*7d880*/  IMAD.X R38, R38, 0x1, R2, P4 ;  /* 0x0000000126267824 */ /* 0x000fc600020e0602 */
[----:B------:R-:W-:Y:S01]  /*7d890*/  STL [R1+0x2bb8], R54 ;  /* 0x002bb83601007387 */ /* 0x000fe20000100800 */
[----:B------:R-:W-:-:S03]  /*7d8a0*/  IADD3 R39, P4, PT, R39, R19, RZ ;  /* 0x0000001327277210 */ /* 0x000fc60007f9e0ff */
[----:B------:R-:W-:Y:S01]  /*7d8b0*/  STL [R1+0x2bb0], R55 ;  /* 0x002bb03701007387 */ /* 0x000fe20000100800 */
[----:B------:R-:W-:-:S03]  /*7d8c0*/  IMAD.X R34, R34, 0x1, R2, P5 ;  /* 0x0000000122227824 */ /* 0x000fc600028e0602 */
[----:B------:R-:W-:Y:S01]  /*7d8d0*/  STL [R1+0x2ba8], R42 ;  /* 0x002ba82a01007387 */ /* 0x000fe20000100800 */
[----:B------:R-:W-:-:S03]  /*7d8e0*/  IADD3 R35, P5, PT, R35, R19, RZ ;  /* 0x0000001323237210 */ /* 0x000fc60007fbe0ff */
[----:B------:R-:W-:Y:S01]  /*7d8f0*/  STL [R1+0x2ba0], R43 ;  /* 0x002ba02b01007387 */ /* 0x000fe20000100800 */
[----:B------:R-:W-:-:S03]  /*7d900*/  IMAD.X R3, R3, 0x1, R2, P1 ;  /* 0x0000000103037824 */ /* 0x000fc600008e0602 */
[----:B------:R-:W-:Y:S01]  /*7d910*/  STL [R1+0x2bc4], R38 ;  /* 0x002bc42601007387 */ /* 0x000fe20000100800 */
[----:B------:R-:W-:-:S03]  /*7d920*/  IMAD.X R30, R30, 0x1, R2, P6 ;  /* 0x000000011e1e7824 */ /* 0x000fc600030e0602 */
[----:B------:R-:W-:Y:S04]  /*7d930*/  STL [R1+0x2b98], R39 ;  /* 0x002b982701007387 */ /* 0x000fe80000100800 */
[----:B------:R-:W-:Y:S04]  /*7d940*/  STL [R1+0x2bbc], R34 ;  /* 0x002bbc2201007387 */ /* 0x000fe80000100800 */
[----:B------:R-:W-:Y:S04]  /*7d950*/  STL [R1+0x2b90], R35 ;  /* 0x002b902301007387 */ /* 0x000fe80000100800 */
[----:B------:R1:W-:Y:S04]  /*7d960*/  STL [R1+0x2bac], R3 ;  /* 0x002bac0301007387 */ /* 0x0003e80000100800 */
[----:B------:R-:W-:Y:S04]  /*7d970*/  STL [R1+0x2bb4], R30 ;  /* 0x002bb41e01007387 */ /* 0x000fe80000100800 */
[----:B-1----:R-:W2:Y:S01]  /*7d980*/  LDL.LU R3, [R1+0x2b50] ;  /* 0x002b500001037983 */ /* 0x002ea20000300800 */
[----:B------:R-:W-:-:S02]  /*7d990*/  IADD3 R31, P6, PT, R31, R19, RZ ;  /* 0x000000131f1f7210 */ /* 0x000fc40007fde0ff */
[----:B------:R-:W-:-:S03]  /*7d9a0*/  IADD3 R26, P1, PT, R26, R19, RZ ;  /* 0x000000131a1a7210 */ /* 0x000fc60007f3e0ff */
[----:B------:R-:W-:Y:S04]  /*7d9b0*/  STL [R1+0x2b88], R31 ;  /* 0x002b881f01007387 */ /* 0x000fe80000100800 */
[----:B------:R1:W-:Y:S04]  /*7d9c0*/  STL [R1+0x2b78], R51 ;  /* 0x002b783301007387 */ /* 0x0003e80000100800 */
[----:B------:R-:W-:Y:S04]  /*7d9d0*/  STL [R1+0x2b80], R26 ;  /* 0x002b801a01007387 */ /* 0x000fe80000100800 */
[----:B-1----:R-:W3:Y:S01]  /*7d9e0*/  LDL.LU R51, [R1+0x2b74] ;  /* 0x002b740001337983 */ /* 0x002ee20000300800 */
[--C-:B------:R-:W-:Y:S01]  /*7d9f0*/  IMAD.X R22, R22, 0x1, R2.reuse, P3 ;  /* 0x0000000116167824 */ /* 0x100fe200018e0602 */
[-C--:B------:R-:W-:Y:S01]  /*7da00*/  IADD3 R23, P3, PT, R23, R19.reuse, RZ ;  /* 0x0000001317177210 */ /* 0x080fe20007f7e0ff */
[--C-:B------:R-:W-:Y:S01]  /*7da10*/  IMAD.X R18, R18, 0x1, R2.reuse, P4 ;  /* 0x0000000112127824 */ /* 0x100fe200020e0602 */
[----:B------:R-:W-:Y:S01]  /*7da20*/  IADD3 R58, P4, PT, R58, R19, RZ ;  /* 0x000000133a3a7210 */ /* 0x000fe20007f9e0ff */
[----:B------:R-:W-:Y:S01]  /*7da30*/  STL [R1+0x2ba4], R27 ;  /* 0x002ba41b01007387 */ /* 0x000fe20000100800 */
[----:B------:R-:W-:-:S03]  /*7da40*/  IMAD.X R59, R59, 0x1, R2, P5 ;  /* 0x000000013b3b7824 */ /* 0x000fc600028e0602 */
[----:B------:R-:W-:Y:S01]  /*7da50*/  STL [R1+0x2b9c], R22 ;  /* 0x002b9c1601007387 */ /* 0x000fe20000100800 */
[----:B------:R-:W-:-:S03]  /*7da60*/  IADD3 R48, P5, PT, R48, R19, RZ ;  /* 0x0000001330307210 */ /* 0x000fc60007fbe0ff */
[----:B------:R-:W-:Y:S04]  /*7da70*/  STL [R1+0x2b70], R23 ;  /* 0x002b701701007387 */ /* 0x000fe80000100800 */
[----:B------:R-:W-:Y:S01]  /*7da80*/  STL [R1+0x2b94], R18 ;  /* 0x002b941201007387 */ /* 0x000fe20000100800 */
[----:B------:R-:W-:-:S03]  /*7da90*/  IMAD.X R49, R49, 0x1, R2, P6 ;  /* 0x0000000131317824 */ /* 0x000fc600030e0602 */
[----:B------:R-:W-:Y:S01]  /*7daa0*/  STL [R1+0x2b68], R58 ;  /* 0x002b683a01007387 */ /* 0x000fe20000100800 */
[----:B------:R-:W-:-:S03]  /*7dab0*/  IADD3 R50, P6, PT, R50, R19, RZ ;  /* 0x0000001332327210 */ /* 0x000fc60007fde0ff */
[----:B------:R-:W-:Y:S04]  /*7dac0*/  STL [R1+0x2b8c], R59 ;  /* 0x002b8c3b01007387 */ /* 0x000fe80000100800 */
[----:B------:R-:W-:Y:S01]  /*7dad0*/  STL [R1+0x2b60], R48 ;  /* 0x002b603001007387 */ /* 0x000fe20000100800 */
[----:B------:R-:W-:-:S03]  /*7dae0*/  IMAD.X R60, R60, 0x1, R2, P1 ;  /* 0x000000013c3c7824 */ /* 0x000fc600008e0602 */
[----:B------:R-:W4:Y:S04]  /*7daf0*/  LDL.LU R4, [R1+0x2b48] ;  /* 0x002b480001047983 */ /* 0x000f280000300800 */
[----:B------:R-:W-:Y:S04]  /*7db00*/  STL [R1+0x2b84], R49 ;  /* 0x002b843101007387 */ /* 0x000fe80000100800 */
[----:B------:R-:W4:Y:S04]  /*7db10*/  LDL.LU R12, [R1+0x2b6c] ;  /* 0x002b6c00010c7983 */ /* 0x000f280000300800 */
[----:B------:R-:W-:Y:S04]  /*7db20*/  STL [R1+0x2b58], R50 ;  /* 0x002b583201007387 */ /* 0x000fe80000100800 */
[----:B------:R-:W4:Y:S04]  /*7db30*/  LDL.LU R46, [R1+0x2b40] ;  /* 0x002b4000012e7983 */ /* 0x000f280000300800 */
[----:B------:R1:W-:Y:S04]  /*7db40*/  STL [R1+0x2b7c], R60 ;  /* 0x002b7c3c01007387 */ /* 0x0003e80000100800 */
        /* <DEDUP_REMOVED lines=13> */
[----:B-1----:R-:W4:Y:S04]  /*7dc20*/  LDL.LU R60, [R1+0x2b20] ;  /* 0x002b2000013c7983 */ /* 0x002f280000300800 */
[----:B------:R-:W4:Y:S04]  /*7dc30*/  LDL.LU R26, [R1+0x2b2c] ;  /* 0x002b2c00011a7983 */ /* 0x000f280000300800 */
[----:B------:R-:W4:Y:S01]  /*7dc40*/  LDL.LU R27, [R1+0x2b18] ;  /* 0x002b1800011b7983 */ /* 0x000f220000300800 */
[----:B--2---:R-:W-:-:S05]  /*7dc50*/  IADD3 R3, P1, PT, R3, R19, RZ ;  /* 0x0000001303037210 */ /* 0x004fca0007f3e0ff */
[----:B------:R1:W-:Y:S04]  /*7dc60*/  STL [R1+0x2b50], R3 ;  /* 0x002b500301007387 */ /* 0x0003e80000100800 */
[----:B-1----:R-:W2:Y:S04]  /*7dc70*/  LDL.LU R3, [R1+0x2bdc] ;  /* 0x002bdc0001037983 */ /* 0x002ea80000300800 */
[----:B------:R-:W2:Y:S01]  /*7dc80*/  LDL.LU R22, [R1+0x2b10] ;  /* 0x002b100001167983 */ /* 0x000ea20000300800 */
[----:B---3--:R-:W-:-:S03]  /*7dc90*/  IMAD.X R51, R51, 0x1, R2, P2 ;  /* 0x0000000133337824 */ /* 0x008fc600010e0602 */
[----:B------:R-:W3:Y:S04]  /*7dca0*/  LDL.LU R23, [R1+0x2bd4] ;  /* 0x002bd40001177983 */ /* 0x000ee80000300800 */
[----:B------:R-:W3:Y:S04]  /*7dcb0*/  LDL.LU R18, [R1+0x2b08] ;  /* 0x002b080001127983 */ /* 0x000ee80000300800 */
[----:B------:R1:W-:Y:S04]  /*7dcc0*/  STL [R1+0x2b74], R51 ;  /* 0x002b743301007387 */ /* 0x0003e80000100800 */
[----:B------:R-:W3:Y:S04]  /*7dcd0*/  LDL.LU R58, [R1+0x2bcc] ;  /* 0x002bcc00013a7983 */ /* 0x000ee80000300800 */
[----:B------:R-:W3:Y:S04]  /*7dce0*/  LDL.LU R59, [R1+0x2b00] ;  /* 0x002b0000013b7983 */ /* 0x000ee80000300800 */
[----:B------:R-:W3:Y:S04]  /*7dcf0*/  LDL.LU R48, [R1+0x2b24] ;  /* 0x002b240001307983 */ /* 0x000ee80000300800 */
[----:B------:R-:W3:Y:S04]  /*7dd00*/  LDL.LU R49, [R1+0x2af8] ;  /* 0x002af80001317983 */ /* 0x000ee80000300800 */
[----:B------:R-:W3:Y:S04]  /*7dd10*/  LDL.LU R50, [R1+0x2b1c] ;  /* 0x002b1c0001327983 */ /* 0x000ee80000300800 */
[----:B-1----:R-:W3:Y:S01]  /*7dd20*/  LDL.LU R51, [R1+0x2af0] ;  /* 0x002af00001337983 */ /* 0x002ee20000300800 */
[-C--:B----4-:R-:W-:Y:S01]  /*7dd30*/  IADD3 R4, P2, PT, R4, R19.reuse, RZ ;  /* 0x0000001304047210 */ /* 0x090fe20007f5e0ff */
        /* <DEDUP_REMOVED lines=21> */
[--C-:B------:R-:W-:Y:S02]  /*7de90*/  IMAD.X R35, R35, 0x1, R2.reuse, P3 ;  /* 0x0000000123237824 */ /* 0x100fe400018e0602 */
[----:B------:R-:W-:Y:S01]  /*7dea0*/  IMAD.X R31, R31, 0x1, R2, P4 ;  /* 0x000000011f1f7824 */ /* 0x000fe200020e0602 */
[----:B------:R-:W-:Y:S01]  /*7deb0*/  STL [R1+0x2b4c], R43 ;  /* 0x002b4c2b01007387 */ /* 0x000fe20000100800 */
[----:B------:R-:W-:-:S03]  /*7dec0*/  IADD3 R60, P4, PT, R60, R19, RZ ;  /* 0x000000133c3c7210 */ /* 0x000fc60007f9e0ff */
[----:B------:R-:W-:Y:S01]  /*7ded0*/  STL [R1+0x2bd8], R38 ;  /* 0x002bd82601007387 */ /* 0x000fe20000100800 */
[----:B------:R-:W-:-:S03]  /*7dee0*/  IADD3 R30, P3, PT, R30, R19, RZ ;  /* 0x000000131e1e7210 */ /* 0x000fc60007f7e0ff */
[----:B------:R-:W-:Y:S04]  /*7def0*/  STL [R1+0x2b44], R39 ;  /* 0x002b442701007387 */ /* 0x000fe80000100800 */
[----:B------:R-:W-:Y:S04]  /*7df00*/  STL [R1+0x2bd0], R34 ;  /* 0x002bd02201007387 */ /* 0x000fe80000100800 */
[----:B------:R-:W-:Y:S04]  /*7df10*/  STL [R1+0x2b3c], R35 ;  /* 0x002b3c2301007387 */ /* 0x000fe80000100800 */
[----:B------:R1:W-:Y:S04]  /*7df20*/  STL [R1+0x2b20], R60 ;  /* 0x002b203c01007387 */ /* 0x0003e80000100800 */
[----:B------:R-:W-:Y:S01]  /*7df30*/  STL [R1+0x2b28], R30 ;  /* 0x002b281e01007387 */ /* 0x000fe20000100800 */
[----:B------:R-:W-:-:S03]  /*7df40*/  IMAD.X R26, R26, 0x1, R2, P5 ;  /* 0x000000011a1a7824 */ /* 0x000fc600028e0602 */
[----:B-1----:R-:W4:Y:S04]  /*7df50*/  LDL.LU R60, [R1+0x2b14] ;  /* 0x002b1400013c7983 */ /* 0x002f280000300800 */
[----:B------:R-:W-:Y:S01]  /*7df60*/  STL [R1+0x2b34], R31 ;  /* 0x002b341f01007387 */ /* 0x000fe20000100800 */
[----:B--2---:R-:W-:-:S05]  /*7df70*/  IMAD.X R3, R3, 0x1, R2, P6 ;  /* 0x0000000103037824 */ /* 0x004fca00030e0602 */
[----:B------:R1:W-:Y:S04]  /*7df80*/  STL [R1+0x2bdc], R3 ;  /* 0x002bdc0301007387 */ /* 0x0003e80000100800 */
[----:B------:R-:W-:Y:S04]  /*7df90*/  STL [R1+0x2b2c], R26 ;  /* 0x002b2c1a01007387 */ /* 0x000fe80000100800 */
[----:B-1----:R-:W2:Y:S01]  /*7dfa0*/  LDL.LU R3, [R1+0x2ae8] ;  /* 0x002ae80001037983 */ /* 0x002ea20000300800 */
[-C--:B------:R-:W-:Y:S02]  /*7dfb0*/  IADD3 R27, P5, PT, R27, R19.reuse, RZ ;  /* 0x000000131b1b7210 */ /* 0x080fe40007fbe0ff */
[-C--:B------:R-:W-:Y:S01]  /*7dfc0*/  IADD3 R22, P6, PT, R22, R19.reuse, RZ ;  /* 0x0000001316167210 */ /* 0x080fe20007fde0ff */
[--C-:B---3--:R-:W-:Y:S01]  /*7dfd0*/  IMAD.X R23, R23, 0x1, R2.reuse, P1 ;  /* 0x0000000117177824 */ /* 0x108fe200008e0602 */
[-C--:B------:R-:W-:Y:S01]  /*7dfe0*/  IADD3 R18, P1, PT, R18, R19.reuse, RZ ;  /* 0x0000001312127210 */ /* 0x080fe20007f3e0ff */
[----:B------:R-:W-:Y:S01]  /*7dff0*/  IMAD.X R58, R58, 0x1, R2, P2 ;  /* 0x000000013a3a7824 */ /* 0x000fe200010e0602 */
[----:B------:R-:W-:Y:S01]  /*7e000*/  STL [R1+0x2b18], R27 ;  /* 0x002b181b01007387 */ /* 0x000fe20000100800 */
[----:B------:R-:W-:-:S03]  /*7e010*/  IADD3 R59, P2, PT, R59, R19, RZ ;  /* 0x000000133b3b7210 */ /* 0x000fc60007f5e0ff */
[----:B------:R-:W-:Y:S01]  /*7e020*/  STL [R1+0x2b10], R22 ;  /* 0x002b101601007387 */ /* 0x000fe20000100800 */
[----:B------:R-:W-:-:S03]  /*7e030*/  IMAD.X R48, R48, 0x1, R2, P3 ;  /* 0x0000000130307824 */ /* 0x000fc600018e0602 */
[----:B------:R-:W-:Y:S04]  /*7e040*/  STL [R1+0x2bd4], R23 ;  /* 0x002bd41701007387 */ /* 0x000fe80000100800 */
[----:B------:R-:W-:Y:S01]  /*7e050*/  STL [R1+0x2b08], R18 ;  /* 0x002b081201007387 */ /* 0x000fe20000100800 */
[----:B------:R-:W-:-:S03]  /*7e060*/  IADD3 R49, P3, PT, R49, R19, RZ ;  /* 0x0000001331317210 */ /* 0x000fc60007f7e0ff */
[----:B------:R-:W-:Y:S01]  /*7e070*/  STL [R1+0x2bcc], R58 ;  /* 0x002bcc3a01007387 */ /* 0x000fe20000100800 */
[----:B------:R-:W-:-:S03]  /*7e080*/  IMAD.X R50, R50, 0x1, R2, P4 ;  /* 0x0000000132327824 */ /* 0x000fc600020e0602 */
[----:B------:R-:W-:Y:S04]  /*7e090*/  STL [R1+0x2b00], R59 ;  /* 0x002b003b01007387 */ /* 0x000fe80000100800 */
[----:B------:R-:W-:Y:S01]  /*7e0a0*/  STL [R1+0x2b24], R48 ;  /* 0x002b243001007387 */ /* 0x000fe20000100800 */
[----:B------:R-:W-:-:S03]  /*7e0b0*/  IADD3 R51, P4, PT, R51, R19, RZ ;  /* 0x0000001333337210 */ /* 0x000fc60007f9e0ff */
[----:B------:R-:W3:Y:S04]  /*7e0c0*/  LDL.LU R4, [R1+0x2b0c] ;  /* 0x002b0c0001047983 */ /* 0x000ee80000300800 */
[----:B------:R-:W-:Y:S04]  /*7e0d0*/  STL [R1+0x2af8], R49 ;  /* 0x002af83101007387 */ /* 0x000fe80000100800 */
[----:B------:R-:W3:Y:S04]  /*7e0e0*/  LDL.LU R12, [R1+0x2ae0] ;  /* 0x002ae000010c7983 */ /* 0x000ee80000300800 */
[----:B------:R-:W-:Y:S04]  /*7e0f0*/  STL [R1+0x2b1c], R50 ;  /* 0x002b1c3201007387 */ /* 0x000fe80000100800 */
[----:B------:R-:W3:Y:S04]  /*7e100*/  LDL.LU R46, [R1+0x2b04] ;  /* 0x002b0400012e7983 */ /* 0x000ee80000300800 */
        /* <DEDUP_REMOVED lines=16> */
[----:B------:R-:W3:Y:S01]  /*7e210*/  LDL.LU R27, [R1+0x2ac4] ;  /* 0x002ac400011b7983 */ /* 0x000ee20000300800 */
[----:B----4-:R-:W-:-:S05]  /*7e220*/  IMAD.X R60, R60, 0x1, R2, P5 ;  /* 0x000000013c3c7824 */ /* 0x010fca00028e0602 */
[----:B------:R1:W-:Y:S04]  /*7e230*/  STL [R1+0x2b14], R60 ;  /* 0x002b143c01007387 */ /* 0x0003e80000100800 */
[----:B-1----:R-:W4:Y:S04]  /*7e240*/  LDL.LU R60, [R1+0x2a98] ;  /* 0x002a9800013c7983 */ /* 0x002f280000300800 */
[----:B------:R-:W4:Y:S04]  /*7e250*/  LDL.LU R22, [R1+0x2abc] ;  /* 0x002abc0001167983 */ /* 0x000f280000300800 */
[----:B------:R-:W4:Y:S04]  /*7e260*/  LDL.LU R23, [R1+0x2a90] ;  /* 0x002a900001177983 */ /* 0x000f280000300800 */
[----:B------:R-:W4:Y:S01]  /*7e270*/  LDL.LU R18, [R1+0x2ab4] ;  /* 0x002ab40001127983 */ /* 0x000f220000300800 */
[----:B--2---:R-:W-:-:S05]  /*7e280*/  IADD3 R3, P5, PT, R3, R19, RZ ;  /* 0x0000001303037210 */ /* 0x004fca0007fbe0ff */
[----:B------:R1:W-:Y:S04]  /*7e290*/  STL [R1+0x2ae8], R3 ;  /* 0x002ae80301007387 */ /* 0x0003e80000100800 */
[----:B------:R-:W2:Y:S04]  /*7e2a0*/  LDL.LU R58, [R1+0x2a88] ;  /* 0x002a8800013a7983 */ /* 0x000ea80000300800 */
[----:B------:R-:W2:Y:S04]  /*7e2b0*/  LDL.LU R59, [R1+0x2aac] ;  /* 0x002aac00013b7983 */ /* 0x000ea80000300800 */
[----:B------:R-:W2:Y:S04]  /*7e2c0*/  LDL.LU R48, [R1+0x2a80] ;  /* 0x002a800001307983 */ /* 0x000ea80000300800 */
[----:B------:R-:W2:Y:S04]  /*7e2d0*/  LDL.LU R49, [R1+0x2aa4] ;  /* 0x002aa40001317983 */ /* 0x000ea80000300800 */
[----:B------:R-:W2:Y:S04]  /*7e2e0*/  LDL.LU R50, [R1+0x2a78] ;  /* 0x002a780001327983 */ /* 0x000ea80000300800 */
[----:B-1----:R-:W2:Y:S01]  /*7e2f0*/  LDL.LU R3, [R1+0x2a9c] ;  /* 0x002a9c0001037983 */ /* 0x002ea20000300800 */
[--C-:B---3--:R-:W-:Y:S01]  /*7e300*/  IMAD.X R4, R4, 0x1, R2.reuse, P6 ;  /* 0x0000000104047824 */ /* 0x108fe200030e0602 */
[-C--:B------:R-:W-:Y:S01]  /*7e310*/  IADD3 R12, P6, PT, R12, R19.reuse, RZ ;  /* 0x000000130c0c7210 */ /* 0x080fe20007fde0ff */
[--C-:B------:R-:W-:Y:S01]  /*7e320*/  IMAD.X R46, R46, 0x1, R2.reuse, P1 ;  /* 0x000000012e2e7824 */ /* 0x100fe200008e0602 */
[-C--:B------:R-:W-:Y:S01]  /*7e330*/  IADD3 R47, P1, PT, R47, R19.reuse, RZ ;  /* 0x000000132f2f7210 */ /* 0x080fe20007f3e0ff */
[----:B------:R-:W-:Y:S01]  /*7e340*/  IMAD.X R52, R52, 0x1, R2, P2 ;  /* 0x0000000134347824 */ /* 0x000fe200010e0602 */
        /* <DEDUP_REMOVED lines=27> */
[----:B-1----:R-:W3:Y:S01]  /*7e500*/  LDL.LU R51, [R1+0x2a70] ;  /* 0x002a700001337983 */ /* 0x002ee20000300800 */
[-C--:B------:R-:W-:Y:S01]  /*7e510*/  IADD3 R31, P1, PT, R31, R19.reuse, RZ ;  /* 0x000000131f1f7210 */ /* 0x080fe20007f3e0ff */
[----:B------:R-:W-:Y:S01]  /*7e520*/  IMAD.X R27, R27, 0x1, R2, P3 ;  /* 0x000000011b1b7824 */ /* 0x000fe200018e0602 */
[----:B----4-:R-:W-:-:S02]  /*7e530*/  IADD3 R60, P3, PT, R60, R19, RZ ;  /* 0x000000133c3c7210 */ /* 0x010fc40007f7e0ff */
[-C--:B------:R-:W-:Y:S01]  /*7e540*/  IADD3 R26, P2, PT, R26, R19.reuse, RZ ;  /* 0x000000131a1a7210 */ /* 0x080fe20007f5e0ff */
[----:B------:R-:W-:Y:S01]  /*7e550*/  IMAD.X R22, R22, 0x1, R2, P4 ;  /* 0x0000000116167824 */ /* 0x000fe200020e0602 */
[----:B------:R-:W-:Y:S04]  /*7e560*/  STL [R1+0x2aa8], R31 ;  /* 0x002aa81f01007387 */ /* 0x000fe80000100800 */
[----:B------:R1:W-:Y:S01]  /*7e570*/  STL [R1+0x2a98], R60 ;  /* 0x002a983c01007387 */ /* 0x0003e20000100800 */
[----:B------:R-:W-:-:S03]  /*7e580*/  IADD3 R23, P4, PT, R23, R19, RZ ;  /* 0x0000001317177210 */ /* 0x000fc60007f9e0ff */
[----:B------:R-:W-:Y:S01]  /*7e590*/  STL [R1+0x2aa0], R26 ;  /* 0x002aa01a01007387 */ /* 0x000fe20000100800 */
[----:B------:R-:W-:-:S03]  /*7e5a0*/  IMAD.X R18, R18, 0x1, R2, P5 ;  /* 0x0000000112127824 */ /* 0x000fc600028e0602 */
[----:B-1----:R-:W4:Y:S04]  /*7e5b0*/  LDL.LU R60, [R1+0x2a94] ;  /* 0x002a9400013c7983 */ /* 0x002f280000300800 */
[----:B------:R-:W-:Y:S04]  /*7e5c0*/  STL [R1+0x2ac4], R27 ;  /* 0x002ac41b01007387 */ /* 0x000fe80000100800 */
[----:B------:R-:W-:Y:S04]  /*7e5d0*/  STL [R1+0x2abc], R22 ;  /* 0x002abc1601007387 */ /* 0x000fe80000100800 */
[----:B------:R-:W-:Y:S04]  /*7e5e0*/  STL [R1+0x2a90], R23 ;  /* 0x002a901701007387 */ /* 0x000fe80000100800 */
[----:B------:R-:W-:Y:S01]  /*7e5f0*/  STL [R1+0x2ab4], R18 ;  /* 0x002ab41201007387 */ /* 0x000fe20000100800 */
[-C--:B--2---:R-:W-:Y:S01]  /*7e600*/  IADD3 R58, P5, PT, R58, R19.reuse, RZ ;  /* 0x000000133a3a7210 */ /* 0x084fe20007fbe0ff */
[--C-:B------:R-:W-:Y:S01]  /*7e610*/  IMAD.X R59, R59, 0x1, R2.reuse, P6 ;  /* 0x000000013b3b7824 */ /* 0x100fe200030e0602 */
[-C--:B------:R-:W-:Y:S01]  /*7e620*/  IADD3 R48, P6, PT, R48, R19.reuse, RZ ;  /* 0x0000001330307210 */ /* 0x080fe20007fde0ff */
[--C-:B------:R-:W-:Y:S01]  /*7e630*/  IMAD.X R49, R49, 0x1, R2.reuse, P1 ;  /* 0x0000000131317824 */ /* 0x100fe200008e0602 */
[----:B------:R-:W-:Y:S01]  /*7e640*/  IADD3 R50, P1, PT, R50, R19, RZ ;  /* 0x0000001332327210 */ /* 0x000fe20007f3e0ff */
[----:B------:R-:W-:Y:S04]  /*7e650*/  STL [R1+0x2a88], R58 ;  /* 0x002a883a01007387 */ /* 0x000fe80000100800 */
[----:B------:R-:W-:Y:S04]  /*7e660*/  STL [R1+0x2aac], R59 ;  /* 0x002aac3b01007387 */ /* 0x000fe80000100800 */
[----:B------:R-:W-:Y:S01]  /*7e670*/  STL [R1+0x2a80], R48 ;  /* 0x002a803001007387 */ /* 0x000fe20000100800 */
[----:B------:R-:W-:-:S03]  /*7e680*/  IMAD.X R3, R3, 0x1, R2, P2 ;  /* 0x0000000103037824 */ /* 0x000fc600010e0602 */
[----:B------:R-:W2:Y:S04]  /*7e690*/  LDL.LU R4, [R1+0x2a68] ;  /* 0x002a680001047983 */ /* 0x000ea80000300800 */
[----:B------:R-:W-:Y:S04]  /*7e6a0*/  STL [R1+0x2aa4], R49 ;  /* 0x002aa43101007387 */ /* 0x000fe80000100800 */
[----:B------:R-:W2:Y:S04]  /*7e6b0*/  LDL.LU R12, [R1+0x2a8c] ;  /* 0x002a8c00010c7983 */ /* 0x000ea80000300800 */
[----:B------:R-:W-:Y:S04]  /*7e6c0*/  STL [R1+0x2a78], R50 ;  /* 0x002a783201007387 */ /* 0x000fe80000100800 */
[----:B------:R-:W2:Y:S04]  /*7e6d0*/  LDL.LU R46, [R1+0x2a60] ;  /* 0x002a6000012e7983 */ /* 0x000ea80000300800 */
        /* <DEDUP_REMOVED lines=16> */
[----:B------:R-:W2:Y:S01]  /*7e7e0*/  LDL.LU R27, [R1+0x2a20] ;  /* 0x002a2000011b7983 */ /* 0x000ea20000300800 */
[----:B---3--:R-:W-:-:S05]  /*7e7f0*/  IADD3 R51, P2, PT, R51, R19, RZ ;  /* 0x0000001333337210 */ /* 0x008fca0007f5e0ff */
[----:B------:R1:W-:Y:S04]  /*7e800*/  STL [R1+0x2a70], R51 ;  /* 0x002a703301007387 */ /* 0x0003e80000100800 */
[----:B-1----:R-:W3:Y:S04]  /*7e810*/  LDL.LU R51, [R1+0x2a44] ;  /* 0x002a440001337983 */ /* 0x002ee80000300800 */
[----:B------:R-:W3:Y:S01]  /*7e820*/  LDL.LU R22, [R1+0x2a18] ;  /* 0x002a180001167983 */ /* 0x000ee20000300800 */
[----:B----4-:R-:W-:-:S03]  /*7e830*/  IMAD.X R60, R60, 0x1, R2, P3 ;  /* 0x000000013c3c7824 */ /* 0x010fc600018e0602 */
[----:B------:R-:W4:Y:S04]  /*7e840*/  LDL.LU R23, [R1+0x2a3c] ;  /* 0x002a3c0001177983 */ /* 0x000f280000300800 */
[----:B------:R-:W4:Y:S04]  /*7e850*/  LDL.LU R18, [R1+0x2a10] ;  /* 0x002a100001127983 */ /* 0x000f280000300800 */
[----:B------:R1:W-:Y:S04]  /*7e860*/  STL [R1+0x2a94], R60 ;  /* 0x002a943c01007387 */ /* 0x0003e80000100800 */
[----:B------:R-:W4:Y:S04]  /*7e870*/  LDL.LU R58, [R1+0x2a34] ;  /* 0x002a3400013a7983 */ /* 0x000f280000300800 */
[----:B------:R-:W4:Y:S04]  /*7e880*/  LDL.LU R59, [R1+0x2a08] ;  /* 0x002a0800013b7983 */ /* 0x000f280000300800 */
[----:B------:R-:W4:Y:S04]  /*7e890*/  LDL.LU R48, [R1+0x2a2c] ;  /* 0x002a2c0001307983 */ /* 0x000f280000300800 */
[----:B------:R-:W4:Y:S04]  /*7e8a0*/  LDL.LU R49, [R1+0x2a00] ;  /* 0x002a000001317983 */ /* 0x000f280000300800 */
[----:B------:R-:W4:Y:S04]  /*7e8b0*/  LDL.LU R50, [R1+0x2a24] ;  /* 0x002a240001327983 */ /* 0x000f280000300800 */
[----:B-1----:R-:W4:Y:S01]  /*7e8c0*/  LDL.LU R60, [R1+0x29f8] ;  /* 0x0029f800013c7983 */ /* 0x002f220000300800 */
[-C--:B--2---:R-:W-:Y:S01]  /*7e8d0*/  IADD3 R4, P3, PT, R4, R19.reuse, RZ ;  /* 0x0000001304047210 */ /* 0x084fe20007f7e0ff */
        /* <DEDUP_REMOVED lines=31> */
[----:B------:R-:W-:Y:S04]  /*7ead0*/  STL [R1+0x2a30], R30 ;  /* 0x002a301e01007387 */ /* 0x000fe80000100800 */
[----:B-1----:R-:W2:Y:S01]  /*7eae0*/  LDL.LU R3, [R1+0x2a1c] ;  /* 0x002a1c0001037983 */ /* 0x002ea20000300800 */
[----:B------:R-:W-:-:S03]  /*7eaf0*/  IMAD.X R26, R26, 0x1, R2, P6 ;  /* 0x000000011a1a7824 */ /* 0x000fc600030e0602 */
[----:B------:R-:W-:Y:S01]  /*7eb00*/  STL [R1+0x2a54], R31 ;  /* 0x002a541f01007387 */ /* 0x000fe20000100800 */
[----:B---3--:R-:W-:-:S05]  /*7eb10*/  IMAD.X R51, R51, 0x1, R2, P1 ;  /* 0x0000000133337824 */ /* 0x008fca00008e0602 */
[----:B------:R1:W-:Y:S04]  /*7eb20*/  STL [R1+0x2a44], R51 ;  /* 0x002a443301007387 */ /* 0x0003e80000100800 */
[----:B------:R-:W-:Y:S04]  /*7eb30*/  STL [R1+0x2a4c], R26 ;  /* 0x002a4c1a01007387 */ /* 0x000fe80000100800 */
[----:B-1----:R-:W3:Y:S01]  /*7eb40*/  LDL.LU R51, [R1+0x29f0] ;  /* 0x0029f00001337983 */ /* 0x002ee20000300800 */
[-C--:B------:R-:W-:Y:S02]  /*7eb50*/  IADD3 R27, P6, PT, R27, R19.reuse, RZ ;  /* 0x000000131b1b7210 */ /* 0x080fe40007fde0ff */
[-C--:B------:R-:W-:Y:S01]  /*7eb60*/  IADD3 R22, P1, PT, R22, R19.reuse, RZ ;  /* 0x0000001316167210 */ /* 0x080fe20007f3e0ff */
[--C-:B----4-:R-:W-:Y:S01]  /*7eb70*/  IMAD.X R23, R23, 0x1, R2.reuse, P2 ;  /* 0x0000000117177824 */ /* 0x110fe200010e0602 */
        /* <DEDUP_REMOVED lines=36> */
[----:B--2---:R-:W-:-:S05]  /*7edc0*/  IMAD.X R3, R3, 0x1, R2, P6 ;  /* 0x0000000103037824 */ /* 0x004fca00030e0602 */
[----:B------:R1:W-:Y:S04]  /*7edd0*/  STL [R1+0x2a1c], R3 ;  /* 0x002a1c0301007387 */ /* 0x0003e80000100800 */
[----:B-1----:R-:W2:Y:S04]  /*7ede0*/  LDL.LU R3, [R1+0x29a0] ;  /* 0x0029a00001037983 */ /* 0x002ea80000300800 */
[----:B------:R-:W2:Y:S04]  /*7edf0*/  LDL.LU R22, [R1+0x29c4] ;  /* 0x0029c40001167983 */ /* 0x000ea80000300800 */
[----:B------:R-:W2:Y:S04]  /*7ee00*/  LDL.LU R23, [R1+0x2998] ;  /* 0x0029980001177983 */ /* 0x000ea80000300800 */
[----:B------:R-:W2:Y:S01]  /*7ee10*/  LDL.LU R18, [R1+0x29bc] ;  /* 0x0029bc0001127983 */ /* 0x000ea20000300800 */
[----:B---3--:R-:W-:-:S05]  /*7ee20*/  IADD3 R51, P6, PT, R51, R19, RZ ;  /* 0x0000001333337210 */ /* 0x008fca0007fde0ff */
[----:B------:R1:W-:Y:S04]  /*7ee30*/  STL [R1+0x29f0], R51 ;  /* 0x0029f03301007387 */ /* 0x0003e80000100800 */
[----:B------:R-:W3:Y:S04]  /*7ee40*/  LDL.LU R58, [R1+0x2990] ;  /* 0x00299000013a7983 */ /* 0x000ee80000300800 */
[----:B------:R-:W3:Y:S04]  /*7ee50*/  LDL.LU R59, [R1+0x29b4] ;  /* 0x0029b400013b7983 */ /* 0x000ee80000300800 */
[----:B------:R-:W3:Y:S04]  /*7ee60*/  LDL.LU R48, [R1+0x2988] ;  /* 0x0029880001307983 */ /* 0x000ee80000300800 */
[----:B------:R-:W3:Y:S04]  /*7ee70*/  LDL.LU R49, [R1+0x29ac] ;  /* 0x0029ac0001317983 */ /* 0x000ee80000300800 */
[----:B------:R-:W3:Y:S04]  /*7ee80*/  LDL.LU R50, [R1+0x2980] ;  /* 0x0029800001327983 */ /* 0x000ee80000300800 */
[----:B-1----:R-:W3:Y:S01]  /*7ee90*/  LDL.LU R51, [R1+0x29a4] ;  /* 0x0029a40001337983 */ /* 0x002ee20000300800 */
[--C-:B----4-:R-:W-:Y:S01]  /*7eea0*/  IMAD.X R4, R4, 0x1, R2.reuse, P1 ;  /* 0x0000000104047824 */ /* 0x110fe200008e0602 */
        /* <DEDUP_REMOVED lines=29> */
[----:B------:R1:W-:Y:S01]  /*7f080*/  STL [R1+0x29d4], R60 ;  /* 0x0029d43c01007387 */ /* 0x0003e20000100800 */
[----:B------:R-:W-:-:S03]  /*7f090*/  IADD3 R31, P2, PT, R31, R19, RZ ;  /* 0x000000131f1f7210 */ /* 0x000fc60007f5e0ff */
[----:B------:R-:W-:Y:S01]  /*7f0a0*/  STL [R1+0x29dc], R30 ;  /* 0x0029dc1e01007387 */ /* 0x000fe20000100800 */
[----:B------:R-:W-:Y:S01]  /*7f0b0*/  IMAD.X R27, R27, 0x1, R2, P4 ;  /* 0x000000011b1b7824 */ /* 0x000fe200020e0602 */
[-C--:B------:R-:W-:Y:S02]  /*7f0c0*/  IADD3 R26, P3, PT, R26, R19.reuse, RZ ;  /* 0x000000131a1a7210 */ /* 0x080fe40007f7e0ff */
[----:B-1----:R-:W4:Y:S04]  /*7f0d0*/  LDL.LU R60, [R1+0x2978] ;  /* 0x00297800013c7983 */ /* 0x002f280000300800 */
[----:B------:R-:W-:Y:S01]  /*7f0e0*/  STL [R1+0x29b0], R31 ;  /* 0x0029b01f01007387 */ /* 0x000fe20000100800 */
[----:B--2---:R-:W-:-:S05]  /*7f0f0*/  IADD3 R3, P4, PT, R3, R19, RZ ;  /* 0x0000001303037210 */ /* 0x004fca0007f9e0ff */
[----:B------:R1:W-:Y:S04]  /*7f100*/  STL [R1+0x29a0], R3 ;  /* 0x0029a00301007387 */ /* 0x0003e80000100800 */
[----:B------:R-:W-:Y:S04]  /*7f110*/  STL [R1+0x29a8], R26 ;  /* 0x0029a81a01007387 */ /* 0x000fe80000100800 */
[----:B-1----:R-:W2:Y:S01]  /*7f120*/  LDL.LU R3, [R1+0x299c] ;  /* 0x00299c0001037983 */ /* 0x002ea20000300800 */
[--C-:B------:R-:W-:Y:S01]  /*7f130*/  IMAD.X R22, R22, 0x1, R2.reuse, P5 ;  /* 0x0000000116167824 */ /* 0x100fe200028e0602 */
[-C--:B------:R-:W-:Y:S01]  /*7f140*/  IADD3 R23, P5, PT, R23, R19.reuse, RZ ;  /* 0x0000001317177210 */ /* 0x080fe20007fbe0ff */
[--C-:B------:R-:W-:Y:S01]  /*7f150*/  IMAD.X R18, R18, 0x1, R2.reuse, P6 ;  /* 0x0000000112127824 */ /* 0x100fe200030e0602 */
[----:B------:R-:W-:Y:S04]  /*7f160*/  STL [R1+0x29cc], R27 ;  /* 0x0029cc1b01007387 */ /* 0x000fe80000100800 */
[----:B------:R-:W-:Y:S01]  /*7f170*/  STL [R1+0x29c4], R22 ;  /* 0x0029c41601007387 */ /* 0x000fe20000100800 */
[-C--:B---3--:R-:W-:Y:S01]  /*7f180*/  IADD3 R58, P6, PT, R58, R19.reuse, RZ ;  /* 0x000000133a3a7210 */ /* 0x088fe20007fde0ff */
[--C-:B------:R-:W-:Y:S01]  /*7f190*/  IMAD.X R59, R59, 0x1, R2.reuse, P1 ;  /* 0x000000013b3b7824 */ /* 0x100fe200008e0602 */
[----:B------:R-:W-:Y:S01]  /*7f1a0*/  IADD3 R48, P1, PT, R48, R19, RZ ;  /* 0x0000001330307210 */ /* 0x000fe20007f3e0ff */
        /* <DEDUP_REMOVED lines=30> */
[----:B----4-:R-:W-:-:S05]  /*7f390*/  IADD3 R60, P3, PT, R60, R19, RZ ;  /* 0x000000133c3c7210 */ /* 0x010fca0007f7e0ff */
[----:B------:R1:W-:Y:S04]  /*7f3a0*/  STL [R1+0x2978], R60 ;  /* 0x0029783c01007387 */ /* 0x0003e80000100800 */
[----:B-1----:R-:W4:Y:S04]  /*7f3b0*/  LDL.LU R60, [R1+0x294c] ;  /* 0x00294c00013c7983 */ /* 0x002f280000300800 */
[----:B------:R-:W4:Y:S04]  /*7f3c0*/  LDL.LU R22, [R1+0x2920] ;  /* 0x0029200001167983 */ /* 0x000f280000300800 */
[----:B------:R-:W4:Y:S04]  /*7f3d0*/  LDL.LU R23, [R1+0x2944] ;  /* 0x0029440001177983 */ /* 0x000f280000300800 */
[----:B------:R-:W4:Y:S01]  /*7f3e0*/  LDL.LU R18, [R1+0x2918] ;  /* 0x0029180001127983 */ /* 0x000f220000300800 */
[----:B--2---:R-:W-:-:S05]  /*7f3f0*/  IMAD.X R3, R3, 0x1, R2, P4 ;  /* 0x0000000103037824 */ /* 0x004fca00020e0602 */
[----:B------:R1:W-:Y:S04]  /*7f400*/  STL [R1+0x299c], R3 ;  /* 0x00299c0301007387 */ /* 0x0003e80000100800 */
[----:B------:R-:W2:Y:S04]  /*7f410*/  LDL.LU R58, [R1+0x293c] ;  /* 0x00293c00013a7983 */ /* 0x000ea80000300800 */
[----:B------:R-:W2:Y:S04]  /*7f420*/  LDL.LU R59, [R1+0x2910] ;  /* 0x00291000013b7983 */ /* 0x000ea80000300800 */
[----:B------:R-:W2:Y:S04]  /*7f430*/  LDL.LU R48, [R1+0x2934] ;  /* 0x0029340001307983 */ /* 0x000ea80000300800 */
[----:B------:R-:W2:Y:S04]  /*7f440*/  LDL.LU R49, [R1+0x2908] ;  /* 0x0029080001317983 */ /* 0x000ea80000300800 */
[----:B------:R-:W2:Y:S04]  /*7f450*/  LDL.LU R50, [R1+0x292c] ;  /* 0x00292c0001327983 */ /* 0x000ea80000300800 */
[----:B-1----:R-:W2:Y:S01]  /*7f460*/  LDL.LU R3, [R1+0x2900] ;  /* 0x0029000001037983 */ /* 0x002ea20000300800 */
[-C--:B---3--:R-:W-:Y:S01]  /*7f470*/  IADD3 R4, P4, PT, R4, R19.reuse, RZ ;  /* 0x0000001304047210 */ /* 0x088fe20007f9e0ff */
        /* <DEDUP_REMOVED lines=32> */
[----:B-1----:R-:W3:Y:S01]  /*7f680*/  LDL.LU R51, [R1+0x2924] ;  /* 0x0029240001337983 */ /* 0x002ee20000300800 */
[----:B------:R-:W-:Y:S01]  /*7f690*/  IMAD.X R26, R26, 0x1, R2, P1 ;  /* 0x000000011a1a7824 */ /* 0x000fe200008e0602 */
[----:B------:R-:W-:-:S02]  /*7f6a0*/  IADD3 R27, P1, PT, R27, R19, RZ ;  /* 0x000000131b1b7210 */ /* 0x000fc40007f3e0ff */
[----:B------:R-:W-:Y:S01]  /*7f6b0*/  STL [R1+0x295c], R31 ;  /* 0x00295c1f01007387 */ /* 0x000fe20000100800 */
[--C-:B----4-:R-:W-:Y:S01]  /*7f6c0*/  IMAD.X R60, R60, 0x1, R2.reuse, P2 ;  /* 0x000000013c3c7824 */ /* 0x110fe200010e0602 */
[-C--:B------:R-:W-:Y:S01]  /*7f6d0*/  IADD3 R22, P2, PT, R22, R19.reuse, RZ ;  /* 0x0000001316167210 */ /* 0x080fe20007f5e0ff */
[--C-:B------:R-:W-:Y:S01]  /*7f6e0*/  IMAD.X R23, R23, 0x1, R2.reuse, P3 ;  /* 0x0000000117177824 */ /* 0x100fe200018e0602 */
[-C--:B------:R-:W-:Y:S02]  /*7f6f0*/  IADD3 R18, P3, PT, R18, R19.reuse, RZ ;  /* 0x0000001312127210 */ /* 0x080fe40007f7e0ff */
[----:B------:R1:W-:Y:S04]  /*7f700*/  STL [R1+0x294c], R60 ;  /* 0x00294c3c01007387 */ /* 0x0003e80000100800 */
[----:B------:R-:W-:Y:S04]  /*7f710*/  STL [R1+0x2954], R26 ;  /* 0x0029541a01007387 */ /* 0x000fe80000100800 */
[----:B-1----:R-:W4:Y:S04]  /*7f720*/  LDL.LU R60, [R1+0x28f8] ;  /* 0x0028f800013c7983 */ /* 0x002f280000300800 */
[----:B------:R-:W-:Y:S04]  /*7f730*/  STL [R1+0x2928], R27 ;  /* 0x0029281b01007387 */ /* 0x000fe80000100800 */
[----:B------:R-:W-:Y:S04]  /*7f740*/  STL [R1+0x2920], R22 ;  /* 0x0029201601007387 */ /* 0x000fe80000100800 */
[----:B------:R-:W-:Y:S04]  /*7f750*/  STL [R1+0x2944], R23 ;  /* 0x0029441701007387 */ /* 0x000fe80000100800 */
[----:B------:R-:W-:Y:S01]  /*7f760*/  STL [R1+0x2918], R18 ;  /* 0x0029181201007387 */ /* 0x000fe20000100800 */
[--C-:B--2---:R-:W-:Y:S01]  /*7f770*/  IMAD.X R58, R58, 0x1, R2.reuse, P4 ;  /* 0x000000013a3a7824 */ /* 0x104fe200020e0602 */
[-C--:B------:R-:W-:Y:S01]  /*7f780*/  IADD3 R59, P4, PT, R59, R19.reuse, RZ ;  /* 0x000000133b3b7210 */ /* 0x080fe20007f9e0ff */
[--C-:B------:R-:W-:Y:S01]  /*7f790*/  IMAD.X R48, R48, 0x1, R2.reuse, P5 ;  /* 0x0000000130307824 */ /* 0x100fe200028e0602 */
[-C--:B------:R-:W-:Y:S01]  /*7f7a0*/  IADD3 R49, P5, PT, R49, R19.reuse, RZ ;  /* 0x0000001331317210 */ /* 0x080fe20007fbe0ff */
[----:B------:R-:W-:Y:S01]  /*7f7b0*/  IMAD.X R50, R50, 0x1, R2, P6 ;  /* 0x0000000132327824 */ /* 0x000fe200030e0602 */
[----:B------:R-:W-:Y:S04]  /*7f7c0*/  STL [R1+0x293c], R58 ;  /* 0x00293c3a01007387 */ /* 0x000fe80000100800 */
[----:B------:R-:W-:Y:S04]  /*7f7d0*/  STL [R1+0x2910], R59 ;  /* 0x0029103b01007387 */ /* 0x000fe80000100800 */
[----:B------:R-:W-:Y:S04]  /*7f7e0*/  STL [R1+0x2934], R48 ;  /* 0x0029343001007387 */ /* 0x000fe80000100800 */
[----:B------:R-:W2:Y:S01]  /*7f7f0*/  LDL.LU R4, [R1+0x291c] ;  /* 0x00291c0001047983 */ /* 0x000ea20000300800 */
[----:B------:R-:W-:-:S03]  /*7f800*/  IADD3 R3, P6, PT, R3, R19, RZ ;  /* 0x0000001303037210 */ /* 0x000fc60007fde0ff */
        /* <DEDUP_REMOVED lines=21> */
[----:B---3--:R-:W-:-:S05]  /*7f960*/  IMAD.X R51, R51, 0x1, R2, P1 ;  /* 0x0000000133337824 */ /* 0x008fca00008e0602 */
[----:B------:R1:W-:Y:S04]  /*7f970*/  STL [R1+0x2924], R51 ;  /* 0x0029243301007387 */ /* 0x0003e80000100800 */
[----:B-1----:R-:W3:Y:S04]  /*7f980*/  LDL.LU R51, [R1+0x28a8] ;  /* 0x0028a80001337983 */ /* 0x002ee80000300800 */
[----:B------:R-:W3:Y:S04]  /*7f990*/  LDL.LU R22, [R1+0x28cc] ;  /* 0x0028cc0001167983 */ /* 0x000ee80000300800 */
[----:B------:R-:W3:Y:S04]  /*7f9a0*/  LDL.LU R23, [R1+0x28a0] ;  /* 0x0028a00001177983 */ /* 0x000ee80000300800 */
[----:B------:R-:W3:Y:S01]  /*7f9b0*/  LDL.LU R18, [R1+0x28c4] ;  /* 0x0028c40001127983 */ /* 0x000ee20000300800 */
[----:B----4-:R-:W-:-:S05]  /*7f9c0*/  IADD3 R60, P1, PT, R60, R19, RZ ;  /* 0x000000133c3c7210 */ /* 0x010fca0007f3e0ff */
[----:B------:R1:W-:Y:S04]  /*7f9d0*/  STL [R1+0x28f8], R60 ;  /* 0x0028f83c01007387 */ /* 0x0003e80000100800 */
[----:B------:R-:W4:Y:S04]  /*7f9e0*/  LDL.LU R58, [R1+0x2898] ;  /* 0x00289800013a7983 */ /* 0x000f280000300800 */
[----:B------:R-:W4:Y:S04]  /*7f9f0*/  LDL.LU R59, [R1+0x28bc] ;  /* 0x0028bc00013b7983 */ /* 0x000f280000300800 */
[----:B------:R-:W4:Y:S04]  /*7fa00*/  LDL.LU R48, [R1+0x2890] ;  /* 0x0028900001307983 */ /* 0x000f280000300800 */
[----:B------:R-:W4:Y:S04]  /*7fa10*/  LDL.LU R49, [R1+0x28b4] ;  /* 0x0028b40001317983 */ /* 0x000f280000300800 */
[----:B------:R-:W4:Y:S04]  /*7fa20*/  LDL.LU R50, [R1+0x2888] ;  /* 0x0028880001327983 */ /* 0x000f280000300800 */
[----:B-1----:R-:W4:Y:S01]  /*7fa30*/  LDL.LU R60, [R1+0x28ac] ;  /* 0x0028ac00013c7983 */ /* 0x002f220000300800 */
[--C-:B--2---:R-:W-:Y:S01]  /*7fa40*/  IMAD.X R4, R4, 0x1, R2.reuse, P2 ;  /* 0x0000000104047824 */ /* 0x104fe200010e0602 */
        /* <DEDUP_REMOVED lines=32> */
[-C--:B------:R-:W-:Y:S01]  /*7fc50*/  IADD3 R31, P3, PT, R31, R19.reuse, RZ ;  /* 0x000000131f1f7210 */ /* 0x080fe20007f7e0ff */
[----:B------:R-:W-:Y:S01]  /*7fc60*/  IMAD.X R27, R27, 0x1, R2, P5 ;  /* 0x000000011b1b7824 */ /* 0x000fe200028e0602 */
[----:B------:R-:W-:-:S03]  /*7fc70*/  IADD3 R26, P4, PT, R26, R19, RZ ;  /* 0x000000131a1a7210 */ /* 0x000fc60007f9e0ff */
[----:B------:R-:W-:Y:S01]  /*7fc80*/  STL [R1+0x28b8], R31 ;  /* 0x0028b81f01007387 */ /* 0x000fe20000100800 */
[----:B---3--:R-:W-:-:S05]  /*7fc90*/  IADD3 R51, P5, PT, R51, R19, RZ ;  /* 0x0000001333337210 */ /* 0x008fca0007fbe0ff */
[----:B------:R1:W-:Y:S04]  /*7fca0*/  STL [R1+0x28a8], R51 ;  /* 0x0028a83301007387 */ /* 0x0003e80000100800 */
[----:B------:R-:W-:Y:S04]  /*7fcb0*/  STL [R1+0x28b0], R26 ;  /* 0x0028b01a01007387 */ /* 0x000fe80000100800 */
[----:B-1----:R-:W3:Y:S01]  /*7fcc0*/  LDL.LU R51, [R1+0x28a4] ;  /* 0x0028a40001337983 */ /* 0x002ee20000300800 */
[--C-:B------:R-:W-:Y:S01]  /*7fcd0*/  IMAD.X R22, R22, 0x1, R2.reuse, P6 ;  /* 0x0000000116167824 */ /* 0x100fe200030e0602 */
[-C--:B------:R-:W-:Y:S01]  /*7fce0*/  IADD3 R23, P6, PT, R23, R19.reuse, RZ ;  /* 0x0000001317177210 */ /* 0x080fe20007fde0ff */
[--C-:B------:R-:W-:Y:S01]  /*7fcf0*/  IMAD.X R18, R18, 0x1, R2.reuse, P1 ;  /* 0x0000000112127824 */ /* 0x100fe200008e0602 */
[----:B------:R-:W-:Y:S01]  /*7fd00*/  STL [R1+0x28d4], R27 ;  /* 0x0028d41b01007387 */ /* 0x000fe20000100800 */
[----:B----4-:R-:W-:Y:S01]  /*7fd10*/  IADD3 R58, P1, PT, R58, R19, RZ ;  /* 0x000000133a3a7210 */ /* 0x010fe20007f3e0ff */
[----:B------:R-:W-:-:S02]  /*7fd20*/  IMAD.X R59, R59, 0x1, R2, P2 ;  /* 0x000000013b3b7824 */ /* 0x000fc400010e0602 */
        /* <DEDUP_REMOVED lines=35> */
[----:B------:R-:W2:Y:S04]  /*7ff60*/  LDL.LU R22, [R1+0x2828] ;  /* 0x0028280001167983 */ /* 0x000ea80000300800 */
[----:B------:R-:W2:Y:S04]  /*7ff70*/  LDL.LU R23, [R1+0x284c] ;  /* 0x00284c0001177983 */ /* 0x000ea80000300800 */
[----:B------:R-:W2:Y:S01]  /*7ff80*/  LDL.LU R18, [R1+0x2820] ;  /* 0x0028200001127983 */ /* 0x000ea20000300800 */
[----:B---3--:R-:W-:-:S05]  /*7ff90*/  IMAD.X R51, R51, 0x1, R2, P5 ;  /* 0x0000000133337824 */ /* 0x008fca00028e0602 */
        /* <DEDUP_REMOVED lines=49> */
[--C-:B------:R-:W-:Y:S01]  /*802b0*/  IMAD.X R23, R23, 0x1, R2.reuse, P4 ;  /* 0x0000000117177824 */ /* 0x100fe200020e0602 */
[-C--:B------:R-:W-:Y:S01]  /*802c0*/  IADD3 R18, P4, PT, R18, R19.reuse, RZ ;  /* 0x0000001312127210 */ /* 0x080fe20007f9e0ff */
[----:B------:R-:W-:Y:S04]  /*802d0*/  STL [R1+0x2830], R27 ;  /* 0x0028301b01007387 */ /* 0x000fe80000100800 */
[----:B------:R-:W-:Y:S04]  /*802e0*/  STL [R1+0x2828], R22 ;  /* 0x0028281601007387 */ /* 0x000fe80000100800 */
[----:B------:R-:W-:Y:S01]  /*802f0*/  STL [R1+0x284c], R23 ;  /* 0x00284c1701007387 */ /* 0x000fe20000100800 */
        /* <DEDUP_REMOVED lines=81> */
[----:B------:R-:W-:-:S03]  /*80810*/  IADD3 R26, P5, PT, R26, R19, RZ ;  /* 0x000000131a1a7210 */ /* 0x000fc60007fbe0ff */
[----:B------:R-:W-:Y:S01]  /*80820*/  STL [R1+0x27c0], R31 ;  /* 0x0027c01f01007387 */ /* 0x000fe20000100800 */
[-C--:B----4-:R-:W-:Y:S01]  /*80830*/  IADD3 R60, P6, PT, R60, R19.reuse, RZ ;  /* 0x000000133c3c7210 */ /* 0x090fe20007fde0ff */
[--C-:B------:R-:W-:Y:S01]  /*80840*/  IMAD.X R22, R22, 0x1, R2.reuse, P1 ;  /* 0x0000000116167824 */ /* 0x100fe200008e0602 */
[-C--:B------:R-:W-:Y:S01]  /*80850*/  IADD3 R23, P1, PT, R23, R19.reuse, RZ ;  /* 0x0000001317177210 */ /* 0x080fe20007f3e0ff */
[--C-:B------:R-:W-:Y:S02]  /*80860*/  IMAD.X R18, R18, 0x1, R2.reuse, P2 ;  /* 0x0000000112127824 */ /* 0x100fe400010e0602 */
[----:B------:R1:W-:Y:S04]  /*80870*/  STL [R1+0x27b0], R60 ;  /* 0x0027b03c01007387 */ /* 0x0003e80000100800 */
[----:B------:R-:W-:Y:S04]  /*80880*/  STL [R1+0x27b8], R26 ;  /* 0x0027b81a01007387 */ /* 0x000fe80000100800 */
        /* <DEDUP_REMOVED lines=39> */
[----:B------:R-:W3:Y:S04]  /*80b00*/  LDL.LU R22, [R1+0x2730] ;  /* 0x0027300001167983 */ /* 0x000ee80000300800 */
[----:B------:R-:W3:Y:S04]  /*80b10*/  LDL.LU R23, [R1+0x2754] ;  /* 0x0027540001177983 */ /* 0x000ee80000300800 */
[----:B------:R-:W3:Y:S01]  /*80b20*/  LDL.LU R18, [R1+0x2728] ;  /* 0x0027280001127983 */ /* 0x000ee20000300800 */
[----:B----4-:R-:W-:-:S05]  /*80b30*/  IMAD.X R60, R60, 0x1, R2, P6 ;  /* 0x000000013c3c7824 */ /* 0x010fca00030e0602 */
        /* <DEDUP_REMOVED lines=49> */
[--C-:B------:R-:W-:Y:S01]  /*80e50*/  IMAD.X R23, R23, 0x1, R2.reuse, P5 ;  /* 0x0000000117177824 */ /* 0x100fe200028e0602 */
[-C--:B------:R-:W-:Y:S01]  /*80e60*/  IADD3 R18, P5, PT, R18, R19.reuse, RZ ;  /* 0x0000001312127210 */ /* 0x080fe20007fbe0ff */
[----:B------:R-:W-:Y:S04]  /*80e70*/  STL [R1+0x2738], R27 ;  /* 0x0027381b01007387 */ /* 0x000fe80000100800 */
[----:B------:R-:W-:Y:S01]  /*80e80*/  STL [R1+0x2730], R22 ;  /* 0x0027301601007387 */ /* 0x000fe20000100800 */
[--C-:B----4-:R-:W-:Y:S01]  /*80e90*/  IMAD.X R58, R58, 0x1, R2.reuse, P6 ;  /* 0x000000013a3a7824 */ /* 0x110fe200030e0602 */
[-C--:B------:R-:W-:Y:S01]  /*80ea0*/  IADD3 R59, P6, PT, R59, R19.reuse, RZ ;  /* 0x000000133b3b7210 */ /* 0x080fe20007fde0ff */
[----:B------:R-:W-:Y:S01]  /*80eb0*/  IMAD.X R48, R48, 0x1, R2, P1 ;  /* 0x0000000130307824 */ /* 0x000fe200008e0602 */
        /* <DEDUP_REMOVED lines=89> */
[----:B------:R-:W-:Y:S04]  /*81450*/  STL [R1+0x26dc], R22 ;  /* 0x0026dc1601007387 */ /* 0x000fe80000100800 */
[----:B------:R-:W-:Y:S01]  /*81460*/  STL [R1+0x26b0], R23 ;  /* 0x0026b01701007387 */ /* 0x000fe20000100800 */
[-C--:B---3--:R-:W-:Y:S01]  /*81470*/  IADD3 R58, P3, PT, R58, R19.reuse, RZ ;  /* 0x000000133a3a7210 */ /* 0x088fe20007f7e0ff */
        /* <DEDUP_REMOVED lines=182> */
[----:B------:R-:W-:Y:S04]  /*81fe0*/  STL [R1+0x25ec], R27 ;  /* 0x0025ec1b01007387 */ /* 0x000fe80000100800 */
[----:B------:R-:W-:Y:S04]  /*81ff0*/  STL [R1+0x25e4], R22 ;  /* 0x0025e41601007387 */ /* 0x000fe80000100800 */
[----:B------:R-:W-:Y:S01]  /*82000*/  STL [R1+0x25b8], R23 ;  /* 0x0025b81701007387 */ /* 0x000fe20000100800 */
[-C--:B----4-:R-:W-:Y:S01]  /*82010*/  IADD3 R58, P4, PT, R58, R19.reuse, RZ ;  /* 0x000000133a3a7210 */ /* 0x090fe20007f9e0ff */
        /* <DEDUP_REMOVED lines=91> */
[----:B------:R-:W-:Y:S04]  /*825d0*/  STL [R1+0x2564], R23 ;  /* 0x0025641701007387 */ /* 0x000fe80000100800 */
[----:B------:R-:W-:Y:S01]  /*825e0*/  STL [R1+0x2538], R18 ;  /* 0x0025381201007387 */ /* 0x000fe20000100800 */
[--C-:B---3--:R-:W-:Y:S01]  /*825f0*/  IMAD.X R58, R58, 0x1, R2.reuse, P2 ;  /* 0x000000013a3a7824 */ /* 0x108fe200010e0602 */
[-C--:B------:R-:W-:Y:S01]  /*82600*/  IADD3 R59, P2, PT, R59, R19.reuse, RZ ;  /* 0x000000133b3b7210 */ /* 0x080fe20007f5e0ff */
[--C-:B------:R-:W-:Y:S01]  /*82610*/  IMAD.X R48, R48, 0x1, R2.reuse, P3 ;  /* 0x0000000130307824 */ /* 0x100fe200018e0602 */
[-C--:B------:R-:W-:Y:S01]  /*82620*/  IADD3 R49, P3, PT, R49, R19.reuse, RZ ;  /* 0x0000001331317210 */ /* 0x080fe20007f7e0ff */
[----:B------:R-:W-:Y:S01]  /*82630*/  IMAD.X R50, R50, 0x1, R2, P4 ;  /* 0x0000000132327824 */ /* 0x000fe200020e0602 */
[----:B------:R-:W-:Y:S04]  /*82640*/  STL [R1+0x255c], R58 ;  /* 0x00255c3a01007387 */ /* 0x000fe80000100800 */
[----:B------:R-:W-:Y:S04]  /*82650*/  STL [R1+0x2530], R59 ;  /* 0x0025303b01007387 */ /* 0x000fe80000100800 */
[----:B------:R-:W-:Y:S04]  /*82660*/  STL [R1+0x2554], R48 ;  /* 0x0025543001007387 */ /* 0x000fe80000100800 */
[----:B------:R-:W3:Y:S01]  /*82670*/  LDL.LU R4, [R1+0x253c] ;  /* 0x00253c0001047983 */ /* 0x000ee20000300800 */
[----:B------:R-:W-:-:S03]  /*82680*/  IADD3 R51, P4, PT, R51, R19, RZ ;  /* 0x0000001333337210 */ /* 0x000fc60007f9e0ff */
        /* <DEDUP_REMOVED lines=173> */
[----:B------:R-:W-:Y:S04]  /*83160*/  STL [R1+0x2448], R22 ;  /* 0x0024481601007387 */ /* 0x000fe80000100800 */
[----:B------:R-:W-:Y:S01]  /*83170*/  STL [R1+0x246c], R23 ;  /* 0x00246c1701007387 */ /* 0x000fe20000100800 */
        /* <DEDUP_REMOVED lines=92> */
[----:B------:R-:W-:Y:S04]  /*83740*/  STL [R1+0x23c8], R23 ;  /* 0x0023c81701007387 */ /* 0x000fe80000100800 */
[----:B------:R-:W-:Y:S01]  /*83750*/  STL [R1+0x23ec], R18 ;  /* 0x0023ec1201007387 */ /* 0x000fe20000100800 */
[-C--:B---3--:R-:W-:Y:S01]  /*83760*/  IADD3 R58, P6, PT, R58, R19.reuse, RZ ;  /* 0x000000133a3a7210 */ /* 0x088fe20007fde0ff */
        /* <DEDUP_REMOVED lines=464> */
[--C-:B----4-:R-:W-:Y:S01]  /*85470*/  IMAD.X R58, R58, 0x1, R2.reuse, P6 ;  /* 0x000000013a3a7824 */ /* 0x110fe200030e0602 */
[-C--:B------:R-:W-:Y:S01]  /*85480*/  IADD3 R59, P6, PT, R59, R19.reuse, RZ ;  /* 0x000000133b3b7210 */ /* 0x080fe20007fde0ff */
[--C-:B------:R-:W-:Y:S01]  /*85490*/  IMAD.X R48, R48, 0x1, R2.reuse, P1 ;  /* 0x0000000130307824 */ /* 0x100fe200008e0602 */
[-C--:B------:R-:W-:Y:S01]  /*854a0*/  IADD3 R49, P1, PT, R49, R19.reuse, RZ ;  /* 0x0000001331317210 */ /* 0x080fe20007f3e0ff */
[----:B------:R-:W-:Y:S01]  /*854b0*/  IMAD.X R50, R50, 0x1, R2, P2 ;  /* 0x0000000132327824 */ /* 0x000fe200010e0602 */
[----:B------:R-:W-:Y:S04]  /*854c0*/  STL [R1+0x217c], R58 ;  /* 0x00217c3a01007387 */ /* 0x000fe80000100800 */
[----:B------:R-:W-:Y:S04]  /*854d0*/  STL [R1+0x2150], R59 ;  /* 0x0021503b01007387 */ /* 0x000fe80000100800 */
[----:B------:R-:W-:Y:S04]  /*854e0*/  STL [R1+0x2174], R48 ;  /* 0x0021743001007387 */ /* 0x000fe80000100800 */
[----:B------:R-:W4:Y:S01]  /*854f0*/  LDL.LU R4, [R1+0x215c] ;  /* 0x00215c0001047983 */ /* 0x000f220000300800 */
[----:B------:R-:W-:-:S03]  /*85500*/  IADD3 R60, P2, PT, R60, R19, RZ ;  /* 0x000000133c3c7210 */ /* 0x000fc60007f5e0ff */
        /* <DEDUP_REMOVED lines=267> */
[----:B------:R-:W-:Y:S04]  /*865c0*/  STL [R1+0x1fe8], R23 ;  /* 0x001fe81701007387 */ /* 0x000fe80000100800 */
[----:B------:R-:W-:Y:S01]  /*865d0*/  STL [R1+0x200c], R18 ;  /* 0x00200c1201007387 */ /* 0x000fe20000100800 */
[-C--:B----4-:R-:W-:Y:S01]  /*865e0*/  IADD3 R58, P4, PT, R58, R19.reuse, RZ ;  /* 0x000000133a3a7210 */ /* 0x090fe20007f9e0ff */
        /* <DEDUP_REMOVED lines=633> */
[----:B------:R1:W-:Y:S01]  /*88d80*/  STL [R1+0x1c98], R60 ;  /* 0x001c983c01007387 */ /* 0x0003e20000100800 */
[----:B------:R-:W-:-:S03]  /*88d90*/  IMAD.X R26, R26, 0x1, R2, P2 ;  /* 0x000000011a1a7824 */ /* 0x000fc600010e0602 */
[----:B------:R-:W-:Y:S04]  /*88da0*/  STL [R1+0x1ca0], R30 ;  /* 0x001ca01e01007387 */ /* 0x000fe80000100800 */
        /* <DEDUP_REMOVED lines=12> */
[----:B------:R1:W-:Y:S04]  /*88e70*/  STL [R1+0x1cac], R23 ;  /* 0x001cac1701007387 */ /* 0x0003e80000100800 */
[----:B------:R0:W-:Y:S01]  /*88e80*/  STL [R1+0x1c80], R18 ;  /* 0x001c801201007387 */ /* 0x0001e20000100800 */
[--C-:B---3--:R-:W-:Y:S01]  /*88e90*/  IMAD.X R58, R58, 0x1, R2.reuse, P5 ;  /* 0x000000013a3a7824 */ /* 0x108fe200028e0602 */
[-C--:B------:R-:W-:Y:S01]  /*88ea0*/  IADD3 R59, P5, PT, R59, R19.reuse, RZ ;  /* 0x000000133b3b7210 */ /* 0x080fe20007fbe0ff */
[--C-:B------:R-:W-:Y:S01]  /*88eb0*/  IMAD.X R48, R48, 0x1, R2.reuse, P6 ;  /* 0x0000000130307824 */ /* 0x100fe200030e0602 */
[-C--:B------:R-:W-:Y:S01]  /*88ec0*/  IADD3 R49, P6, PT, R49, R19.reuse, RZ ;  /* 0x0000001331317210 */ /* 0x080fe20007fde0ff */
[----:B------:R-:W-:Y:S01]  /*88ed0*/  IMAD.X R50, R50, 0x1, R2, P1 ;  /* 0x0000000132327824 */ /* 0x000fe200008e0602 */
[----:B------:R3:W-:Y:S04]  /*88ee0*/  STL [R1+0x1ca4], R58 ;  /* 0x001ca43a01007387 */ /* 0x0007e80000100800 */
[----:B------:R0:W-:Y:S04]  /*88ef0*/  STL [R1+0x1c78], R59 ;  /* 0x001c783b01007387 */ /* 0x0001e80000100800 */
[----:B------:R0:W-:Y:S04]  /*88f00*/  STL [R1+0x1c9c], R48 ;  /* 0x001c9c3001007387 */ /* 0x0001e80000100800 */
[----:B------:R-:W2:Y:S01]  /*88f10*/  LDL.LU R4, [R1+0x1c84] ;  /* 0x001c840001047983 */ /* 0x000ea20000300800 */
[----:B------:R-:W-:-:S03]  /*88f20*/  IADD3 R51, P1, PT, R51, R19, RZ ;  /* 0x0000001333337210 */ /* 0x000fc60007f3e0ff */
[----:B------:R0:W-:Y:S04]  /*88f30*/  STL [R1+0x1c70], R49 ;  /* 0x001c703101007387 */ /* 0x0001e80000100800 */
[----:B------:R-:W2:Y:S04]  /*88f40*/  LDL.LU R12, [R1+0x1c58] ;  /* 0x001c5800010c7983 */ /* 0x000ea80000300800 */
[----:B------:R0:W-:Y:S04]  /*88f50*/  STL [R1+0x1c94], R50 ;  /* 0x001c943201007387 */ /* 0x0001e80000100800 */
        /* <DEDUP_REMOVED lines=18> */
[----:B------:R-:W2:Y:S01]  /*89080*/  LDL.LU R22, [R1+0x1c10] ;  /* 0x001c100001167983 */ /* 0x000ea20000300800 */
[----:B----4-:R-:W-:-:S05]  /*89090*/  IMAD.X R60, R60, 0x1, R2, P2 ;  /* 0x000000013c3c7824 */ /* 0x010fca00010e0602 */
[----:B------:R1:W-:Y:S04]  /*890a0*/  STL [R1+0x1c8c], R60 ;  /* 0x001c8c3c01007387 */ /* 0x0003e80000100800 */
[----:B0-----:R-:W4:Y:S04]  /*890b0*/  LDL.LU R18, [R1+0x1c34] ;  /* 0x001c340001127983 */ /* 0x001f280000300800 */
[----:B---3--:R-:W3:Y:S04]  /*890c0*/  LDL.LU R58, [R1+0x1c08] ;  /* 0x001c0800013a7983 */ /* 0x008ee80000300800 */
[----:B------:R-:W3:Y:S01]  /*890d0*/  LDL.LU R59, [R1+0x1c2c] ;  /* 0x001c2c00013b7983 */ /* 0x000ee20000300800 */
[----:B--2---:R-:W-:-:S05]  /*890e0*/  IADD3 R3, P2, PT, R3, R19, RZ ;  /* 0x0000001303037210 */ /* 0x004fca0007f5e0ff */
[----:B------:R0:W-:Y:S04]  /*890f0*/  STL [R1+0x1c60], R3 ;  /* 0x001c600301007387 */ /* 0x0001e80000100800 */
[----:B------:R-:W2:Y:S04]  /*89100*/  LDL.LU R48, [R1+0x1c00] ;  /* 0x001c000001307983 */ /* 0x000ea80000300800 */
[----:B------:R-:W2:Y:S04]  /*89110*/  LDL.LU R49, [R1+0x1c24] ;  /* 0x001c240001317983 */ /* 0x000ea80000300800 */
[----:B------:R-:W2:Y:S04]  /*89120*/  LDL.LU R50, [R1+0x1bf8] ;  /* 0x001bf80001327983 */ /* 0x000ea80000300800 */
[----:B------:R-:W2:Y:S04]  /*89130*/  LDL.LU R51, [R1+0x1c1c] ;  /* 0x001c1c0001337983 */ /* 0x000ea80000300800 */
[----:B-1----:R-:W2:Y:S04]  /*89140*/  LDL.LU R60, [R1+0x1bf0] ;  /* 0x001bf000013c7983 */ /* 0x002ea80000300800 */
[----:B0-----:R-:W2:Y:S01]  /*89150*/  LDL.LU R3, [R1+0x1c14] ;  /* 0x001c140001037983 */ /* 0x001ea20000300800 */
[--C-:B------:R-:W-:Y:S01]  /*89160*/  IMAD.X R4, R4, 0x1, R2.reuse, P3 ;  /* 0x0000000104047824 */ /* 0x100fe200018e0602 */
        /* <DEDUP_REMOVED lines=24> */
[----:B------:R-:W-:Y:S04]  /*892f0*/  STL [R1+0x1c5c], R38 ;  /* 0x001c5c2601007387 */ /* 0x000fe80000100800 */
[----:B------:R-:W-:Y:S04]  /*89300*/  STL [R1+0x1c30], R39 ;  /* 0x001c302701007387 */ /* 0x000fe80000100800 */
[----:B------:R-:W-:Y:S04]  /*89310*/  STL [R1+0x1c54], R34 ;  /* 0x001c542201007387 */ /* 0x000fe80000100800 */
[----:B------:R-:W-:Y:S04]  /*89320*/  STL [R1+0x1c28], R35 ;  /* 0x001c282301007387 */ /* 0x000fe80000100800 */
[----:B------:R0:W-:Y:S02]  /*89330*/  STL [R1+0x1c44], R23 ;  /* 0x001c441701007387 */ /* 0x0001e40000100800 */
[----:B0-----:R-:W0:Y:S01]  /*89340*/  LDC R23, c[0x0][0x3ac] ;  /* 0x0000eb00ff177b82 */ /* 0x001e220000000800 */
[----:B------:R-:W-:Y:S01]  /*89350*/  IMAD.X R30, R30, 0x1, R2, P4 ;  /* 0x000000011e1e7824 */ /* 0x000fe200020e0602 */
[----:B------:R-:W-:-:S02]  /*89360*/  IADD3 R31, P4, PT, R31, R19, RZ ;  /* 0x000000131f1f7210 */ /* 0x000fc40007f9e0ff */
[-C--:B------:R-:W-:Y:S01]  /*89370*/  IADD3 R26, P5, PT, R26, R19.reuse, RZ ;  /* 0x000000131a1a7210 */ /* 0x080fe20007fbe0ff */
[--C-:B------:R-:W-:Y:S01]  /*89380*/  IMAD.X R27, R27, 0x1, R2.reuse, P6 ;  /* 0x000000011b1b7824 */ /* 0x100fe200030e0602 */
[-C--:B------:R-:W-:Y:S01]  /*89390*/  IADD3 R22, P6, PT, R22, R19.reuse, RZ ;  /* 0x0000001316167210 */ /* 0x080fe20007fde0ff */
[----:B------:R1:W-:Y:S04]  /*893a0*/  STL [R1+0x1c4c], R30 ;  /* 0x001c4c1e01007387 */ /* 0x0003e80000100800 */
[----:B------:R0:W-:Y:S04]  /*893b0*/  STL [R1+0x1c20], R31 ;  /* 0x001c201f01007387 */ /* 0x0001e80000100800 */
[----:B------:R0:W-:Y:S04]  /*893c0*/  STL [R1+0x1c18], R26 ;  /* 0x001c181a01007387 */ /* 0x0001e80000100800 */
[----:B------:R0:W-:Y:S04]  /*893d0*/  STL [R1+0x1c3c], R27 ;  /* 0x001c3c1b01007387 */ /* 0x0001e80000100800 */
[----:B------:R0:W-:Y:S01]  /*893e0*/  STL [R1+0x1c10], R22 ;  /* 0x001c101601007387 */ /* 0x0001e20000100800 */
[--C-:B----4-:R-:W-:Y:S01]  /*893f0*/  IMAD.X R18, R18, 0x1, R2.reuse, P1 ;  /* 0x0000000112127824 */ /* 0x110fe200008e0602 */
[----:B---3--:R-:W-:Y:S01]  /*89400*/  IADD3 R58, P1, PT, R58, R19, RZ ;  /* 0x000000133a3a7210 */ /* 0x008fe20007f3e0ff */
[----:B------:R-:W-:-:S02]  /*89410*/  IMAD.X R59, R59, 0x1, R2, P2 ;  /* 0x000000013b3b7824 */ /* 0x000fc400010e0602 */
[----:B0-----:R-:W-:-:S04]  /*89420*/  IMAD.SHL.U32 R4, R23, 0x80, RZ ;  /* 0x0000008017047824 */ /* 0x001fc800078e00ff */
[----:B------:R-:W-:Y:S01]  /*89430*/  IMAD.SHL.U32 R4, R4, 0x2, RZ ;  /* 0x0000000204047824 */ /* 0x000fe200078e00ff */
[----:B------:R0:W-:Y:S04]  /*89440*/  STL [R1+0x1c34], R18 ;  /* 0x001c341201007387 */ /* 0x0001e80000100800 */
[----:B------:R3:W-:Y:S04]  /*89450*/  STL [R1+0x1c08], R58 ;  /* 0x001c083a01007387 */ /* 0x0007e80000100800 */
[----:B------:R4:W-:Y:S01]  /*89460*/  STL [R1+0x1c2c], R59 ;  /* 0x001c2c3b01007387 */ /* 0x0009e20000100800 */
[-C--:B--2---:R-:W-:Y:S01]  /*89470*/  IADD3 R48, P2, PT, R48, R4.reuse, RZ ;  /* 0x0000000430307210 */ /* 0x084fe20007f5e0ff */
[--C-:B------:R-:W-:Y:S01]  /*89480*/  IMAD.X R49, R49, 0x1, R2.reuse, P3 ;  /* 0x0000000131317824 */ /* 0x100fe200018e0602 */
[-C--:B------:R-:W-:Y:S01]  /*89490*/  IADD3 R50, P3, PT, R50, R4.reuse, RZ ;  /* 0x0000000432327210 */ /* 0x080fe20007f7e0ff */
[--C-:B------:R-:W-:Y:S01]  /*894a0*/  IMAD.X R51, R51, 0x1, R2.reuse, P4 ;  /* 0x0000000133337824 */ /* 0x100fe200020e0602 */
[----:B------:R-:W-:Y:S01]  /*894b0*/  IADD3 R60, P4, PT, R60, R4, RZ ;  /* 0x000000043c3c7210 */ /* 0x000fe20007f9e0ff */
[----:B------:R2:W-:Y:S04]  /*894c0*/  STL [R1+0x1c00], R48 ;  /* 0x001c003001007387 */ /* 0x0005e80000100800 */
[----:B------:R0:W-:Y:S04]  /*894d0*/  STL [R1+0x1c24], R49 ;  /* 0x001c243101007387 */ /* 0x0001e80000100800 */
[----:B------:R0:W-:Y:S01]  /*894e0*/  STL [R1+0x1bf8], R50 ;  /* 0x001bf83201007387 */ /* 0x0001e20000100800 */
[----:B------:R-:W-:-:S03]  /*894f0*/  IMAD.X R3, R3, 0x1, R2, P5 ;  /* 0x0000000103037824 */ /* 0x000fc600028e0602 */
[----:B------:R-:W2:Y:S04]  /*89500*/  LDL.LU R5, [R1+0x1be8] ;  /* 0x001be80001057983 */ /* 0x000ea80000300800 */
        /* <DEDUP_REMOVED lines=23> */
[----:B0-----:R-:W2:Y:S04]  /*89680*/  LDL.LU R18, [R1+0x1bbc] ;  /* 0x001bbc0001127983 */ /* 0x001ea80000300800 */
[----:B------:R-:W2:Y:S04]  /*89690*/  LDL.LU R19, [R1+0x1b90] ;  /* 0x001b900001137983 */ /* 0x000ea80000300800 */
[----:B---3--:R-:W3:Y:S04]  /*896a0*/  LDL.LU R58, [R1+0x1bb4] ;  /* 0x001bb400013a7983 */ /* 0x008ee80000300800 */
[----:B----4-:R-:W4:Y:S04]  /*896b0*/  LDL.LU R59, [R1+0x1b88] ;  /* 0x001b8800013b7983 */ /* 0x010f280000300800 */
[----:B--2---:R-:W2:Y:S04]  /*896c0*/  LDL.LU R48, [R1+0x1bac] ;  /* 0x001bac0001307983 */ /* 0x004ea80000300800 */
[----:B------:R-:W2:Y:S04]  /*896d0*/  LDL.LU R49, [R1+0x1b80] ;  /* 0x001b800001317983 */ /* 0x000ea80000300800 */
[----:B------:R-:W2:Y:S04]  /*896e0*/  LDL.LU R50, [R1+0x1ba4] ;  /* 0x001ba40001327983 */ /* 0x000ea80000300800 */
[----:B------:R-:W2:Y:S04]  /*896f0*/  LDL.LU R51, [R1+0x1b78] ;  /* 0x001b780001337983 */ /* 0x000ea80000300800 */
[----:B------:R-:W2:Y:S04]  /*89700*/  LDL.LU R60, [R1+0x1b9c] ;  /* 0x001b9c00013c7983 */ /* 0x000ea80000300800 */
[----:B------:R-:W2:Y:S01]  /*89710*/  LDL.LU R3, [R1+0x1b70] ;  /* 0x001b700001037983 */ /* 0x000ea20000300800 */
[-C--:B------:R-:W-:Y:S01]  /*89720*/  IADD3 R5, P5, PT, R5, R4.reuse, RZ ;  /* 0x0000000405057210 */ /* 0x080fe20007fbe0ff */
[--C-:B------:R-:W-:Y:S01]  /*89730*/  IMAD.X R13, R13, 0x1, R2.reuse, P6 ;  /* 0x000000010d0d7824 */ /* 0x100fe200030e0602 */
[-C--:B------:R-:W-:Y:S01]  /*89740*/  IADD3 R12, P6, PT, R12, R4.reuse, RZ ;  /* 0x000000040c0c7210 */ /* 0x080fe20007fde0ff */
[----:B------:R-:W-:Y:S01]  /*89750*/  IMAD.X R46, R46, 0x1, R2, P1 ;  /* 0x000000012e2e7824 */ /* 0x000fe200008e0602 */
[----:B------:R-:W-:Y:S01]  /*89760*/  IADD3 R47, P1, PT, R47, R4, RZ ;  /* 0x000000042f2f7210 */ /* 0x000fe20007f3e0ff */
[----:B------:R0:W-:Y:S01]  /*89770*/  STL [R1+0x1be8], R5 ;  /* 0x001be80501007387 */ /* 0x0001e20000100800 */
[----:B------:R-:W-:-:S03]  /*89780*/  IMAD.X R52, R52, 0x1, R0, P2 ;  /* 0x0000000134347824 */ /* 0x000fc600010e0600 */
[----:B------:R1:W-:Y:S01]  /*89790*/  STL [R1+0x1c0c], R13 ;  /* 0x001c0c0d01007387 */ /* 0x0003e20000100800 */
[----:B------:R-:W-:-:S03]  /*897a0*/  IADD3 R53, P2, PT, R53, R4, RZ ;  /* 0x0000000435357210 */ /* 0x000fc60007f5e0ff */
        /* <DEDUP_REMOVED lines=33> */
[----:B---3--:R-:W-:-:S03]  /*899c0*/  IMAD.X R58, R58, 0x1, R0, P5 ;  /* 0x000000013a3a7824 */ /* 0x008fc600028e0600 */
[----:B------:R3:W-:Y:S01]  /*899d0*/  STL [R1+0x1bc4], R22 ;  /* 0x001bc41601007387 */ /* 0x0007e20000100800 */
[----:B----4-:R-:W-:-:S03]  /*899e0*/  IADD3 R59, P5, PT, R59, R4, RZ ;  /* 0x000000043b3b7210 */ /* 0x010fc60007fbe0ff */
[----:B------:R4:W-:Y:S01]  /*899f0*/  STL [R1+0x1b98], R23 ;  /* 0x001b981701007387 */ /* 0x0009e20000100800 */
[----:B--2---:R-:W-:-:S03]  /*89a00*/  IMAD.X R48, R48, 0x1, R0, P6 ;  /* 0x0000000130307824 */ /* 0x004fc600030e0600 */
[----:B------:R2:W-:Y:S01]  /*89a10*/  STL [R1+0x1bbc], R18 ;  /* 0x001bbc1201007387 */ /* 0x0005e20000100800 */
[----:B------:R-:W-:-:S03]  /*89a20*/  IADD3 R49, P6, PT, R49, R4, RZ ;  /* 0x0000000431317210 */ /* 0x000fc60007fde0ff */
[----:B------:R0:W-:Y:S01]  /*89a30*/  STL [R1+0x1b90], R19 ;  /* 0x001b901301007387 */ /* 0x0001e20000100800 */
[----:B------:R-:W-:-:S03]  /*89a40*/  IMAD.X R50, R50, 0x1, R0, P1 ;  /* 0x0000000132327824 */ /* 0x000fc600008e0600 */
[----:B------:R0:W-:Y:S04]  /*89a50*/  STL [R1+0x1bb4], R58 ;  /* 0x001bb43a01007387 */ /* 0x0001e80000100800 */
[----:B------:R0:W-:Y:S01]  /*89a60*/  STL [R1+0x1b88], R59 ;  /* 0x001b883b01007387 */ /* 0x0001e20000100800 */
[----:B------:R-:W-:-:S03]  /*89a70*/  IADD3 R51, P1, PT, R51, R4, RZ ;  /* 0x0000000433337210 */ /* 0x000fc60007f3e0ff */
[----:B------:R0:W-:Y:S01]  /*89a80*/  STL [R1+0x1bac], R48 ;  /* 0x001bac3001007387 */ /* 0x0001e20000100800 */
[----:B------:R-:W-:-:S03]  /*89a90*/  IMAD.X R60, R60, 0x1, R0, P2 ;  /* 0x000000013c3c7824 */ /* 0x000fc600010e0600 */
[----:B------:R1:W-:Y:S04]  /*89aa0*/  STL [R1+0x1b80], R49 ;  /* 0x001b803101007387 */ /* 0x0003e80000100800 */
[----:B------:R1:W-:Y:S01]  /*89ab0*/  STL [R1+0x1ba4], R50 ;  /* 0x001ba43201007387 */ /* 0x0003e20000100800 */
[----:B------:R-:W-:-:S03]  /*89ac0*/  IADD3 R3, P2, PT, R3, R4, RZ ;  /* 0x0000000403037210 */ /* 0x000fc60007f5e0ff */
[----:B0-----:R-:W2:Y:S04]  /*89ad0*/  LDL.LU R5, [R1+0x1b94] ;  /* 0x001b940001057983 */ /* 0x001ea80000300800 */
[----:B------:R0:W-:Y:S04]  /*89ae0*/  STL [R1+0x1b78], R51 ;  /* 0x001b783301007387 */ /* 0x0001e80000100800 */
[----:B-1----:R-:W2:Y:S04]  /*89af0*/  LDL.LU R13, [R1+0x1b68] ;  /* 0x001b6800010d7983 */ /* 0x002ea80000300800 */
        /* <DEDUP_REMOVED lines=26> */
[----:B------:R-:W2:Y:S04]  /*89ca0*/  LDL.LU R49, [R1+0x1b2c] ;  /* 0x001b2c0001317983 */ /* 0x000ea80000300800 */
[----:B------:R-:W2:Y:S04]  /*89cb0*/  LDL.LU R50, [R1+0x1b00] ;  /* 0x001b000001327983 */ /* 0x000ea80000300800 */
[----:B0-----:R-:W2:Y:S04]  /*89cc0*/  LDL.LU R51, [R1+0x1b24] ;  /* 0x001b240001337983 */ /* 0x001ea80000300800 */
[----:B-1----:R-:W2:Y:S04]  /*89cd0*/  LDL.LU R60, [R1+0x1af8] ;  /* 0x001af800013c7983 */ /* 0x002ea80000300800 */
[----:B------:R-:W2:Y:S01]  /*89ce0*/  LDL.LU R3, [R1+0x1b1c] ;  /* 0x001b1c0001037983 */ /* 0x000ea20000300800 */
[--C-:B------:R-:W-:Y:S01]  /*89cf0*/  IMAD.X R5, R5, 0x1, R0.reuse, P3 ;  /* 0x0000000105057824 */ /* 0x100fe200018e0600 */
[-C--:B------:R-:W-:Y:S01]  /*89d00*/  IADD3 R13, P3, PT, R13, R4.reuse, RZ ;  /* 0x000000040d0d7210 */ /* 0x080fe20007f7e0ff */
[--C-:B------:R-:W-:Y:S01]  /*89d10*/  IMAD.X R12, R12, 0x1, R0.reuse, P4 ;  /* 0x000000010c0c7824 */ /* 0x100fe200020e0600 */
[-C--:B------:R-:W-:Y:S01]  /*89d20*/  IADD3 R46, P4, PT, R46, R4.reuse, RZ ;  /* 0x000000042e2e7210 */ /* 0x080fe20007f9e0ff */
[----:B------:R-:W-:Y:S01]  /*89d30*/  IMAD.X R47, R47, 0x1, R0, P5 ;  /* 0x000000012f2f7824 */ /* 0x000fe200028e0600 */
        /* <DEDUP_REMOVED lines=29> */
[----:B---3--:R-:W-:-:S03]  /*89f10*/  IADD3 R22, P6, PT, R22, R4, RZ ;  /* 0x0000000416167210 */ /* 0x008fc60007fde0ff */
[----:B------:R3:W-:Y:S01]  /*89f20*/  STL [R1+0x1b30], R30 ;  /* 0x001b301e01007387 */ /* 0x0007e20000100800 */
[----:B----4-:R-:W-:-:S03]  /*89f30*/  IMAD.X R23, R23, 0x1, R0, P1 ;  /* 0x0000000117177824 */ /* 0x010fc600008e0600 */
[----:B------:R4:W-:Y:S01]  /*89f40*/  STL [R1+0x1b54], R31 ;  /* 0x001b541f01007387 */ /* 0x0009e20000100800 */
[----:B--2---:R-:W-:-:S03]  /*89f50*/  IADD3 R18, P1, PT, R18, R4, RZ ;  /* 0x0000000412127210 */ /* 0x004fc60007f3e0ff */
        /* <DEDUP_REMOVED lines=12> */
[----:B------:R0:W-:Y:S04]  /*8a020*/  STL [R1+0x1b10], R58 ;  /* 0x001b103a01007387 */ /* 0x0001e80000100800 */
[----:B------:R0:W-:Y:S01]  /*8a030*/  STL [R1+0x1b34], R59 ;  /* 0x001b343b01007387 */ /* 0x0001e20000100800 */
[----:B------:R-:W-:-:S03]  /*8a040*/  IMAD.X R51, R51, 0x1, R0, P5 ;  /* 0x0000000133337824 */ /* 0x000fc600028e0600 */
[----:B------:R0:W-:Y:S01]  /*8a050*/  STL [R1+0x1b08], R48 ;  /* 0x001b083001007387 */ /* 0x0001e20000100800 */
[----:B------:R-:W-:-:S03]  /*8a060*/  IADD3 R60, P5, PT, R60, R4, RZ ;  /* 0x000000043c3c7210 */ /* 0x000fc60007fbe0ff */
[----:B------:R1:W-:Y:S04]  /*8a070*/  STL [R1+0x1b2c], R49 ;  /* 0x001b2c3101007387 */ /* 0x0003e80000100800 */
[----:B------:R1:W-:Y:S01]  /*8a080*/  STL [R1+0x1b00], R50 ;  /* 0x001b003201007387 */ /* 0x0003e20000100800 */
[----:B------:R-:W-:-:S03]  /*8a090*/  IMAD.X R3, R3, 0x1, R0, P6 ;  /* 0x0000000103037824 */ /* 0x000fc600030e0600 */
        /* <DEDUP_REMOVED lines=34> */
[-C--:B------:R-:W-:Y:S01]  /*8a2c0*/  IADD3 R5, P6, PT, R5, R4.reuse, RZ ;  /* 0x0000000405057210 */ /* 0x080fe20007fde0ff */
[--C-:B------:R-:W-:Y:S01]  /*8a2d0*/  IMAD.X R13, R13, 0x1, R0.reuse, P1 ;  /* 0x000000010d0d7824 */ /* 0x100fe200008e0600 */
[-C--:B------:R-:W-:Y:S01]  /*8a2e0*/  IADD3 R12, P1, PT, R12, R4.reuse, RZ ;  /* 0x000000040c0c7210 */ /* 0x080fe20007f3e0ff */
[--C-:B------:R-:W-:Y:S01]  /*8a2f0*/  IMAD.X R46, R46, 0x1, R0.reuse, P2 ;  /* 0x000000012e2e7824 */ /* 0x100fe200010e0600 */
        /* <DEDUP_REMOVED lines=278> */
[-C--:B---3--:R-:W-:Y:S01]  /*8b460*/  IADD3 R46, P6, PT, R46, R4.reuse, RZ ;  /* 0x000000042e2e7210 */ /* 0x088fe20007fde0ff */
[----:B----4-:R-:W-:Y:S01]  /*8b470*/  IMAD.X R47, R47, 0x1, R0, P1 ;  /* 0x000000012f2f7824 */ /* 0x010fe200008e0600 */
        /* <DEDUP_REMOVED lines=54> */
[----:B0-----:R-:W4:Y:S04]  /*8b7e0*/  LDL.LU R5, [R1+0x1900] ;  /* 0x0019000001057983 */ /* 0x001f280000300800 */
[----:B------:R0:W-:Y:S04]  /*8b7f0*/  STL [R1+0x1934], R51 ;  /* 0x0019343301007387 */ /* 0x0001e80000100800 */
[----:B-1----:R-:W4:Y:S04]  /*8b800*/  LDL.LU R13, [R1+0x1924] ;  /* 0x00192400010d7983 */ /* 0x002f280000300800 */
[----:B------:R1:W-:Y:S04]  /*8b810*/  STL [R1+0x1908], R60 ;  /* 0x0019083c01007387 */ /* 0x0003e80000100800 */
[----:B--2---:R-:W2:Y:S04]  /*8b820*/  LDL.LU R12, [R1+0x18f8] ;  /* 0x0018f800010c7983 */ /* 0x004ea80000300800 */
[----:B------:R0:W-:Y:S04]  /*8b830*/  STL [R1+0x192c], R3 ;  /* 0x00192c0301007387 */ /* 0x0001e80000100800 */
[----:B---3--:R-:W3:Y:S04]  /*8b840*/  LDL.LU R46, [R1+0x191c] ;  /* 0x00191c00012e7983 */ /* 0x008ee80000300800 */
[----:B----4-:R-:W4:Y:S04]  /*8b850*/  LDL.LU R47, [R1+0x18f0] ;  /* 0x0018f000012f7983 */ /* 0x010f280000300800 */
        /* <DEDUP_REMOVED lines=23> */
[----:B0-----:R-:W4:Y:S04]  /*8b9d0*/  LDL.LU R51, [R1+0x1890] ;  /* 0x0018900001337983 */ /* 0x001f280000300800 */
[----:B-1----:R-:W4:Y:S04]  /*8b9e0*/  LDL.LU R60, [R1+0x18b4] ;  /* 0x0018b400013c7983 */ /* 0x002f280000300800 */
[----:B------:R-:W4:Y:S01]  /*8b9f0*/  LDL.LU R3, [R1+0x1888] ;  /* 0x0018880001037983 */ /* 0x000f220000300800 */
[-C--:B------:R-:W-:Y:S01]  /*8ba00*/  IADD3 R5, P2, PT, R5, R4.reuse, RZ ;  /* 0x0000000405057210 */ /* 0x080fe20007f5e0ff */
[--C-:B------:R-:W-:Y:S01]  /*8ba10*/  IMAD.X R13, R13, 0x1, R0.reuse, P3 ;  /* 0x000000010d0d7824 */ /* 0x100fe200018e0600 */
[-C--:B--2---:R-:W-:Y:S01]  /*8ba20*/  IADD3 R12, P3, PT, R12, R4.reuse, RZ ;  /* 0x000000040c0c7210 */ /* 0x084fe20007f7e0ff */
[--C-:B---3--:R-:W-:Y:S01]  /*8ba30*/  IMAD.X R46, R46, 0x1, R0.reuse, P4 ;  /* 0x000000012e2e7824 */ /* 0x108fe200020e0600 */
[----:B----4-:R-:W-:Y:S01]  /*8ba40*/  IADD3 R47, P4, PT, R47, R4, RZ ;  /* 0x000000042f2f7210 */ /* 0x010fe20007f9e0ff */
        /* <DEDUP_REMOVED lines=88> */
[--C-:B------:R-:W-:Y:S01]  /*8bfd0*/  IMAD.X R5, R5, 0x1, R0.reuse, P6 ;  /* 0x0000000105057824 */ /* 0x100fe200030e0600 */
[-C--:B------:R-:W-:Y:S01]  /*8bfe0*/  IADD3 R13, P6, PT, R13, R4.reuse, RZ ;  /* 0x000000040d0d7210 */ /* 0x080fe20007fde0ff */
[--C-:B--2---:R-:W-:Y:S01]  /*8bff0*/  IMAD.X R12, R12, 0x1, R0.reuse, P1 ;  /* 0x000000010c0c7824 */ /* 0x104fe200008e0600 */
[-C--:B---3--:R-:W-:Y:S01]  /*8c000*/  IADD3 R46, P1, PT, R46, R4.reuse, RZ ;  /* 0x000000042e2e7210 */ /* 0x088fe20007f3e0ff */
[----:B----4-:R-:W-:Y:S01]  /*8c010*/  IMAD.X R47, R47, 0x1, R0, P2 ;  /* 0x000000012f2f7824 */ /* 0x010fe200010e0600 */
        /* <DEDUP_REMOVED lines=2277> */
[-C--:B------:R-:W-:Y:S01]  /*94e70*/  IADD3 R50, P1, PT, R50, R4.reuse, RZ ;  /* 0x0000000432327210 */ /* 0x080fe20007f3e0ff */
[----:B------:R-:W-:Y:S02]  /*94e80*/  IMAD.X R51, R51, 0x1, R0, P2 ;  /* 0x0000000133337824 */ /* 0x000fe400010e0600 */
[----:B------:R-:W-:Y:S01]  /*94e90*/  STL [R1+0x2ee0], R58 ;  /* 0x002ee03a01007387 */ /* 0x000fe20000100800 */
[----:B------:R-:W-:-:S03]  /*94ea0*/  IADD3 R60, P2, PT, R60, R4, RZ ;  /* 0x000000043c3c7210 */ /* 0x000fc60007f5e0ff */
[----:B------:R-:W-:Y:S04]  /*94eb0*/  STL [R1+0x2eac], R59 ;  /* 0x002eac3b01007387 */ /* 0x000fe80000100800 */
[----:B------:R-:W-:Y:S04]  /*94ec0*/  STL [R1+0x2ee8], R48 ;  /* 0x002ee83001007387 */ /* 0x000fe80000100800 */
[----:B------:R-:W-:Y:S01]  /*94ed0*/  STL [R1+0x2eb4], R49 ;  /* 0x002eb43101007387 */ /* 0x000fe20000100800 */
[----:B------:R-:W-:-:S03]  /*94ee0*/  IMAD.X R3, R3, 0x1, R0, P3 ;  /* 0x0000000103037824 */ /* 0x000fc600018e0600 */
[----:B------:R-:W-:Y:S04]  /*94ef0*/  STL [R1+0x2ef0], R50 ;  /* 0x002ef03201007387 */ /* 0x000fe80000100800 */
[----:B------:R0:W-:Y:S04]  /*94f00*/  STL [R1+0x2ef8], R60 ;  /* 0x002ef83c01007387 */ /* 0x0001e80000100800 */
[----:B------:R-:W-:Y:S04]  /*94f10*/  STL [R1+0x2ebc], R51 ;  /* 0x002ebc3301007387 */ /* 0x000fe80000100800 */
[----:B0-----:R-:W2:Y:S04]  /*94f20*/  LDL.LU R60, [R1+0x2f00] ;  /* 0x002f0000013c7983 */ /* 0x001ea80000300800 */
[----:B------:R0:W-:Y:S04]  /*94f30*/  STL [R1+0x2ec4], R3 ;  /* 0x002ec40301007387 */ /* 0x0001e80000100800 */
[----:B0-----:R-:W3:Y:S04]  /*94f40*/  LDL.LU R3, [R1+0x2ecc] ;  /* 0x002ecc0001037983 */ /* 0x001ee80000300800 */
        /* <DEDUP_REMOVED lines=29> */
[----:B--2---:R-:W-:-:S05]  /*95120*/  IADD3 R60, P3, PT, R60, R4, RZ ;  /* 0x000000043c3c7210 */ /* 0x004fca0007f7e0ff */
[----:B------:R0:W-:Y:S01]  /*95130*/  STL [R1+0x2f00], R60 ;  /* 0x002f003c01007387 */ /* 0x0001e20000100800 */
[--C-:B---3--:R-:W-:Y:S01]  /*95140*/  IMAD.X R3, R3, 0x1, R0.reuse, P4 ;  /* 0x0000000103037824 */ /* 0x108fe200020e0600 */
[-C--:B----4-:R-:W-:Y:S01]  /*95150*/  IADD3 R5, P4, PT, R5, R4.reuse, RZ ;  /* 0x0000000405057210 */ /* 0x090fe20007f9e0ff */
[--C-:B------:R-:W-:Y:S01]  /*95160*/  IMAD.X R13, R13, 0x1, R0.reuse, P5 ;  /* 0x000000010d0d7824 */ /* 0x100fe200028e0600 */
[----:B------:R-:W-:Y:S01]  /*95170*/  IADD3 R12, P5, PT, R12, R4, RZ ;  /* 0x000000040c0c7210 */ /* 0x000fe20007fbe0ff */
[----:B0-----:R0:W5:Y:S01]  /*95180*/  LDL.LU R60, [R1+0x2f70] ;  /* 0x002f7000013c7983 */ /* 0x0011620000300800 */
[----:B------:R-:W-:-:S03]  /*95190*/  IMAD.X R46, R46, 0x1, R0, P6 ;  /* 0x000000012e2e7824 */ /* 0x000fc600030e0600 */
[----:B------:R1:W-:Y:S01]  /*951a0*/  STL [R1+0x2ecc], R3 ;  /* 0x002ecc0301007387 */ /* 0x0003e20000100800 */
[----:B------:R-:W-:-:S03]  /*951b0*/  IADD3 R47, P6, PT, R47, R4, RZ ;  /* 0x000000042f2f7210 */ /* 0x000fc60007fde0ff */
[----:B------:R2:W-:Y:S01]  /*951c0*/  STL [R1+0x2f08], R5 ;  /* 0x002f080501007387 */ /* 0x0005e20000100800 */
[----:B------:R-:W-:-:S03]  /*951d0*/  IMAD.X R52, R52, 0x1, R0, P1 ;  /* 0x0000000134347824 */ /* 0x000fc600008e0600 */
[----:B------:R-:W-:Y:S01]  /*951e0*/  STL [R1+0x2ed4], R13 ;  /* 0x002ed40d01007387 */ /* 0x000fe20000100800 */
        /* <DEDUP_REMOVED lines=22> */
[----:B------:R-:W-:Y:S01]  /*95350*/  IMAD.X R26, R26, 0x1, R0, P1 ;  /* 0x000000011a1a7824 */ /* 0x000fe200008e0600 */
[----:B-1----:R-:W1:Y:S02]  /*95360*/  S2R R3, SR_TID.X ;  /* 0x0000000000037919 */ /* 0x002e640000002100 */
        /* <DEDUP_REMOVED lines=21> */
[----:B------:R-:W-:Y:S02]  /*954c0*/  IMAD.MOV.U32 R4, RZ, RZ, R7 ;  /* 0x000000ffff047224 */ /* 0x000fe400078e0007 */
[----:B--2---:R-:W-:Y:S01]  /*954d0*/  IMAD.MOV.U32 R5, RZ, RZ, R15 ;  /* 0x000000ffff057224 */ /* 0x004fe200078e000f */
[----:B------:R0:W-:Y:S01]  /*954e0*/  STL [R1+0x2f34], R59 ;  /* 0x002f343b01007387 */ /* 0x0001e20000100800 */
[----:B------:R-:W-:-:S03]  /*954f0*/  IMAD.X R51, R51, 0x1, R0, P3 ;  /* 0x0000000133337824 */ /* 0x000fc600018e0600 */
[----:B------:R0:W-:Y:S01]  /*95500*/  STL [R1+0x2f3c], R48 ;  /* 0x002f3c3001007387 */ /* 0x0001e20000100800 */
[----:B---3--:R-:W-:Y:S02]  /*95510*/  IMAD.MOV.U32 R12, RZ, RZ, R6 ;  /* 0x000000ffff0c7224 */ /* 0x008fe400078e0006 */
[----:B------:R-:W-:Y:S01]  /*95520*/  IMAD.MOV.U32 R13, RZ, RZ, R14 ;  /* 0x000000ffff0d7224 */ /* 0x000fe200078e000e */
[----:B------:R0:W-:Y:S04]  /*95530*/  STL [R1+0x2f44], R49 ;  /* 0x002f443101007387 */ /* 0x0001e80000100800 */
[----:B------:R0:W-:Y:S04]  /*95540*/  STL [R1+0x2f4c], R50 ;  /* 0x002f4c3201007387 */ /* 0x0001e80000100800 */
[----:B------:R0:W-:Y:S04]  /*95550*/  STL.64 [R1+0xb50], R4 ;  /* 0x000b500401007387 */ /* 0x0001e80000100a00 */
[----:B------:R0:W-:Y:S04]  /*95560*/  STL [R1+0x2f54], R51 ;  /* 0x002f543301007387 */ /* 0x0001e80000100800 */
[----:B------:R0:W-:Y:S01]  /*95570*/  STL.64 [R1+0xb58], R12 ;  /* 0x000b580c01007387 */ /* 0x0001e20000100a00 */
[----:B-1----:R-:W-:-:S05]  /*95580*/  LOP3.LUT R3, R3, 0x1f, RZ, 0xc0, !PT ;  /* 0x0000001f03037812 */ /* 0x002fca00078ec0ff */
[----:B------:R-:W-:Y:S01]  /*95590*/  IMAD.SHL.U32 R3, R3, 0x2, RZ ;  /* 0x0000000203037824 */ /* 0x000fe200078e00ff */
[----:B------:R-:W-:Y:S06]  /*955a0*/  @P0 BRA `(.L_x_1) ;  /* 0xfffff8c400980947 */ /* 0x000fec000383ffff */
[----:B0-----:R-:W2:Y:S04]  /*955b0*/  LDL.LU R59, [R1+0x48c] ;  /* 0x00048c00013b7983 */ /* 0x001ea80000300800 */
        /* <DEDUP_REMOVED lines=21> */
[----:B-----5:R0:W-:Y:S04]  /*95710*/  STL [R1+0x3098], R17 ;  /* 0x0030981101007387 */ /* 0x0201e80000100800 */
[----:B------:R1:W-:Y:S04]  /*95720*/  STL [R1+0x3094], R16 ;  /* 0x0030941001007387 */ /* 0x0003e80000100800 */
[----:B------:R-:W-:Y:S04]  /*95730*/  STL [R1+0x2f74], R60 ;  /* 0x002f743c01007387 */ /* 0x000fe80000100800 */
[----:B------:R-:W-:Y:S01]  /*95740*/  STL [R1+0x2f70], R61 ;  /* 0x002f703d01007387 */ /* 0x000fe20000100800 */
[----:B--2---:R-:W-:-:S02]  /*95750*/  F2FP.BF16.F32.PACK_AB R59, R11, R59 ;  /* 0x0000003b0b3b723e */ /* 0x004fc400000010ff */
[----:B---3--:R-:W-:-:S03]  /*95760*/  F2FP.BF16.F32.PACK_AB R58, R10, R58 ;  /* 0x0000003a0a3a723e */ /* 0x008fc600000010ff */
[----:B------:R-:W-:Y:S01]  /*95770*/  STL [R1+0x2f78], R59 ;  /* 0x002f783b01007387 */ /* 0x000fe20000100800 */
[----:B----4-:R-:W-:-:S03]  /*95780*/  F2FP.BF16.F32.PACK_AB R57, R54, R57 ;  /* 0x000000393639723e */ /* 0x010fc600000010ff */
[----:B------:R-:W-:Y:S01]  /*95790*/  STL [R1+0x2f7c], R58 ;  /* 0x002f7c3a01007387 */ /* 0x000fe20000100800 */
[----:B------:R-:W-:-:S03]  /*957a0*/  F2FP.BF16.F32.PACK_AB R56, R55, R56 ;  /* 0x000000383738723e */ /* 0x000fc600000010ff */
[----:B------:R-:W-:Y:S04]  /*957b0*/  STL [R1+0x2f80], R57 ;  /* 0x002f803901007387 */ /* 0x000fe80000100800 */
[----:B------:R-:W-:Y:S01]  /*957c0*/  STL [R1+0x2f84], R56 ;  /* 0x002f843801007387 */ /* 0x000fe20000100800 */
[----:B------:R-:W-:-:S05]  /*957d0*/  F2FP.BF16.F32.PACK_AB R55, R42, R43 ;  /* 0x0000002b2a37723e */ /* 0x000fca00000010ff */
[----:B------:R-:W-:Y:S01]  /*957e0*/  STL [R1+0x2f88], R55 ;  /* 0x002f883701007387 */ /* 0x000fe20000100800 */
[----:B------:R-:W-:-:S05]  /*957f0*/  F2FP.BF16.F32.PACK_AB R54, R38, R39 ;  /* 0x000000272636723e */ /* 0x000fca00000010ff */
[----:B------:R-:W-:Y:S01]  /*95800*/  STL [R1+0x2f8c], R54 ;  /* 0x002f8c3601007387 */ /* 0x000fe20000100800 */
[----:B------:R-:W-:-:S05]  /*95810*/  F2FP.BF16.F32.PACK_AB R53, R34, R35 ;  /* 0x000000232235723e */ /* 0x000fca00000010ff */
[----:B------:R-:W-:Y:S01]  /*95820*/  STL [R1+0x2f90], R53 ;  /* 0x002f903501007387 */ /* 0x000fe20000100800 */
[----:B------:R-:W-:Y:S02]  /*95830*/  F2FP.BF16.F32.PACK_AB R52, R18, R19 ;  /* 0x000000131234723e */ /* 0x000fe400000010ff */
[----:B------:R-:W-:-:S03]  /*95840*/  F2FP.BF16.F32.PACK_AB R51, R9, R51 ;  /* 0x000000330933723e */ /* 0x000fc600000010ff */
[----:B------:R-:W-:Y:S01]  /*95850*/  STL [R1+0x2f94], R52 ;  /* 0x002f943401007387 */ /* 0x000fe20000100800 */
[----:B------:R-:W-:-:S03]  /*95860*/  F2FP.BF16.F32.PACK_AB R50, R8, R50 ;  /* 0x000000320832723e */ /* 0x000fc600000010ff */
[----:B------:R-:W-:Y:S04]  /*95870*/  STL [R1+0x2f98], R51 ;  /* 0x002f983301007387 */ /* 0x000fe80000100800 */
[----:B------:R-:W2:Y:S04]  /*95880*/  LDL.LU R18, [R1+0x4a8] ;  /* 0x0004a80001127983 */ /* 0x000ea80000300800 */
[----:B------:R-:W3:Y:S01]  /*95890*/  LDL.LU R19, [R1+0x4a0] ;  /* 0x0004a00001137983 */ /* 0x000ee20000300800 */
[----:B------:R-:W-:-:S03]  /*958a0*/  F2FP.BF16.F32.PACK_AB R49, R30, R49 ;  /* 0x000000311e31723e */ /* 0x000fc600000010ff */
[----:B------:R-:W-:Y:S01]  /*958b0*/  STL [R1+0x2f9c], R50 ;  /* 0x002f9c3201007387 */ /* 0x000fe20000100800 */
[----:B------:R-:W-:-:S03]  /*958c0*/  F2FP.BF16.F32.PACK_AB R48, R31, R48 ;  /* 0x000000301f30723e */ /* 0x000fc600000010ff */
[----:B------:R-:W-:Y:S04]  /*958d0*/  STL [R1+0x2fa0], R49 ;  /* 0x002fa03101007387 */ /* 0x000fe80000100800 */
[----:B------:R-:W4:Y:S04]  /*958e0*/  LDL.LU R6, [R1+0x81c] ;  /* 0x00081c0001067983 */ /* 0x000f280000300800 */
[----:B------:R-:W4:Y:S04]  /*958f0*/  LDL.LU R43, [R1+0x4dc] ;  /* 0x0004dc00012b7983 */ /* 0x000f280000300800 */
[----:B------:R-:W4:Y:S01]  /*95900*/  LDL.LU R14, [R1+0x814] ;  /* 0x00081400010e7983 */ /* 0x000f220000300800 */
[----:B------:R-:W-:-:S03]  /*95910*/  F2FP.BF16.F32.PACK_AB R47, R26, R27 ;  /* 0x0000001b1a2f723e */ /* 0x000fc600000010ff */
[----:B------:R-:W4:Y:S04]  /*95920*/  LDL.LU R42, [R1+0x4d4] ;  /* 0x0004d400012a7983 */ /* 0x000f280000300800 */
[----:B------:R-:W4:Y:S04]  /*95930*/  LDL.LU R5, [R1+0x7dc] ;  /* 0x0007dc0001057983 */ /* 0x000f280000300800 */
[----:B------:R-:W4:Y:S04]  /*95940*/  LDL.LU R13, [R1+0x7d4] ;  /* 0x0007d400010d7983 */ /* 0x000f280000300800 */
[----:B------:R-:W4:Y:S04]  /*95950*/  LDL.LU R4, [R1+0x7ec] ;  /* 0x0007ec0001047983 */ /* 0x000f280000300800 */
[----:B------:R-:W4:Y:S04]  /*95960*/  LDL.LU R39, [R1+0x4fc] ;  /* 0x0004fc0001277983 */ /* 0x000f280000300800 */
[----:B------:R-:W4:Y:S04]  /*95970*/  LDL.LU R12, [R1+0x7e4] ;  /* 0x0007e400010c7983 */ /* 0x000f280000300800 */
[----:B------:R-:W4:Y:S01]  /*95980*/  LDL.LU R38, [R1+0x4f4] ;  /* 0x0004f40001267983 */ /* 0x000f220000300800 */
[----:B------:R-:W-:-:S03]  /*95990*/  F2FP.BF16.F32.PACK_AB R46, R22, R23 ;  /* 0x00000017162e723e */ /* 0x000fc600000010ff */
[----:B------:R-:W-:Y:S04]  /*959a0*/  STL [R1+0x2fa4], R48 ;  /* 0x002fa43001007387 */ /* 0x000fe80000100800 */
[----:B------:R-:W-:Y:S04]  /*959b0*/  STL [R1+0x2fa8], R47 ;  /* 0x002fa82f01007387 */ /* 0x000fe80000100800 */
        /* <DEDUP_REMOVED lines=12> */
[----:B------:R-:W-:Y:S01]  /*95a80*/  STL [R1+0x2fac], R46 ;  /* 0x002fac2e01007387 */ /* 0x000fe20000100800 */
[----:B--2---:R-:W-:-:S02]  /*95a90*/  F2FP.BF16.F32.PACK_AB R45, R18, R45 ;  /* 0x0000002d122d723e */ /* 0x004fc400000010ff */
[----:B---3--:R-:W-:-:S03]  /*95aa0*/  F2FP.BF16.F32.PACK_AB R44, R19, R44 ;  /* 0x0000002c132c723e */ /* 0x008fc600000010ff */
[----:B------:R-:W-:Y:S04]  /*95ab0*/  STL [R1+0x2fb0], R45 ;  /* 0x002fb02d01007387 */ /* 0x000fe80000100800 */
[----:B------:R-:W2:Y:S04]  /*95ac0*/  LDL.LU R18, [R1+0x508] ;  /* 0x0005080001127983 */ /* 0x000ea80000300800 */
[----:B------:R-:W3:Y:S04]  /*95ad0*/  LDL.LU R19, [R1+0x500] ;  /* 0x0005000001137983 */ /* 0x000ee80000300800 */
[----:B------:R-:W-:Y:S01]  /*95ae0*/  STL [R1+0x2fb4], R44 ;  /* 0x002fb42c01007387 */ /* 0x000fe20000100800 */
[----:B----4-:R-:W-:-:S05]  /*95af0*/  F2FP.BF16.F32.PACK_AB R43, R6, R43 ;  /* 0x0000002b062b723e */ /* 0x010fca00000010ff */
[----:B------:R-:W-:Y:S01]  /*95b00*/  STL [R1+0x2fb8], R43 ;  /* 0x002fb82b01007387 */ /* 0x000fe20000100800 */
[----:B------:R-:W-:Y:S02]  /*95b10*/  F2FP.BF16.F32.PACK_AB R42, R14, R42 ;  /* 0x0000002a0e2a723e */ /* 0x000fe400000010ff */
[----:B------:R-:W-:-:S03]  /*95b20*/  F2FP.BF16.F32.PACK_AB R41, R5, R41 ;  /* 0x000000290529723e */ /* 0x000fc600000010ff */
        /* <DEDUP_REMOVED lines=8> */
[----:B------:R-:W-:Y:S02]  /*95bb0*/  F2FP.BF16.F32.PACK_AB R37, R8, R37 ;  /* 0x000000250825723e */ /* 0x000fe400000010ff */
[----:B------:R-:W-:-:S03]  /*95bc0*/  F2FP.BF16.F32.PACK_AB R36, R9, R36 ;  /* 0x000000240924723e */ /* 0x000fc600000010ff */
[----:B------:R-:W-:Y:S04]  /*95bd0*/  STL [R1+0x2fd0], R37 ;  /* 0x002fd02501007387 */ /* 0x000fe80000100800 */
        /* <DEDUP_REMOVED lines=13> */
[----:B--2---:R-:W-:Y:S02]  /*95cb0*/  F2FP.BF16.F32.PACK_AB R29, R18, R29 ;  /* 0x0000001d121d723e */ /* 0x004fe400000010ff */
[----:B---3--:R-:W-:-:S03]  /*95cc0*/  F2FP.BF16.F32.PACK_AB R28, R19, R28 ;  /* 0x0000001c131c723e */ /* 0x008fc600000010ff */
[----:B------:R2:W-:Y:S04]  /*95cd0*/  STL [R1+0x2ff0], R29 ;  /* 0x002ff01d01007387 */ /* 0x0005e80000100800 */
[----:B0-----:R-:W3:Y:S04]  /*95ce0*/  LDL.LU R17, [R1+0x82c] ;  /* 0x00082c0001117983 */ /* 0x001ee80000300800 */
[----:B------:R-:W3:Y:S04]  /*95cf0*/  LDL.LU R27, [R1+0x52c] ;  /* 0x00052c00011b7983 */ /* 0x000ee80000300800 */
[----:B-1----:R-:W4:Y:S04]  /*95d00*/  LDL.LU R16, [R1+0x824] ;  /* 0x0008240001107983 */ /* 0x002f280000300800 */
[----:B------:R-:W4:Y:S04]  /*95d10*/  LDL.LU R26, [R1+0x524] ;  /* 0x00052400011a7983 */ /* 0x000f280000300800 */
        /* <DEDUP_REMOVED lines=52> */
[----:B------:R0:W-:Y:S04]  /*96060*/  STL [R1+0x2ff4], R28 ;  /* 0x002ff41c01007387 */ /* 0x0001e80000100800 */
[----:B0-----:R-:W2:Y:S01]  /*96070*/  LDL.LU R28, [R1+0x854] ;  /* 0x00085400011c7983 */ /* 0x001ea20000300800 */
[----:B---3--:R-:W-:-:S03]  /*96080*/  F2FP.BF16.F32.PACK_AB R27, R17, R27 ;  /* 0x0000001b111b723e */ /* 0x008fc600000010ff */
[----:B------:R-:W3:Y:S04]  /*96090*/  LDL.LU R17, [R1+0x3098] ;  /* 0x0030980001117983 */ /* 0x000ee80000300800 */
[----:B------:R0:W-:Y:S01]  /*960a0*/  STL [R1+0x2ff8], R27 ;  /* 0x002ff81b01007387 */ /* 0x0001e20000100800 */
[----:B----4-:R-:W-:-:S03]  /*960b0*/  F2FP.BF16.F32.PACK_AB R26, R16, R26 ;  /* 0x0000001a101a723e */ /* 0x010fc600000010ff */
[----:B0-----:R-:W4:Y:S04]  /*960c0*/  LDL.LU R27, [R1+0x85c] ;  /* 0x00085c00011b7983 */ /* 0x001f280000300800 */
[----:B------:R-:W4:Y:S01]  /*960d0*/  LDL.LU R16, [R1+0x3094] ;  /* 0x0030940001107983 */ /* 0x000f220000300800 */
[----:B--2---:R-:W-:Y:S02]  /*960e0*/  F2FP.BF16.F32.PACK_AB R23, R29, R23 ;  /* 0x000000171d17723e */ /* 0x004fe400000010ff */
[----:B------:R-:W-:Y:S01]  /*960f0*/  F2FP.BF16.F32.PACK_AB R22, R30, R22 ;  /* 0x000000161e16723e */ /* 0x000fe200000010ff */
[----:B------:R-:W-:Y:S01]  /*96100*/  STL [R1+0x2ffc], R26 ;  /* 0x002ffc1a01007387 */ /* 0x000fe20000100800 */
[----:B------:R-:W-:Y:S02]  /*96110*/  F2FP.BF16.F32.PACK_AB R21, R31, R21 ;  /* 0x000000151f15723e */ /* 0x000fe400000010ff */
[----:B------:R-:W-:-:S02]  /*96120*/  F2FP.BF16.F32.PACK_AB R20, R32, R20 ;  /* 0x000000142014723e */ /* 0x000fc400000010ff */
[----:B------:R-:W-:Y:S02]  /*96130*/  F2FP.BF16.F32.PACK_AB R19, R33, R19 ;  /* 0x000000132113723e */ /* 0x000fe400000010ff */
[----:B------:R-:W-:Y:S02]  /*96140*/  F2FP.BF16.F32.PACK_AB R18, R34, R18 ;  /* 0x000000122212723e */ /* 0x000fe400000010ff */
[----:B------:R-:W-:Y:S02]  /*96150*/  F2FP.BF16.F32.PACK_AB R0, R0, R2 ;  /* 0x000000020000723e */ /* 0x000fe400000010ff */
[----:B------:R-:W-:Y:S02]  /*96160*/  F2FP.BF16.F32.PACK_AB R2, R6, R14 ;  /* 0x0000000e0602723e */ /* 0x000fe400000010ff */
[----:B------:R-:W-:Y:S02]  /*96170*/  F2FP.BF16.F32.PACK_AB R24, R28, R24 ;  /* 0x000000181c18723e */ /* 0x000fe400000010ff */
[----:B---3--:R-:W-:-:S02]  /*96180*/  F2FP.BF16.F32.PACK_AB R17, R35, R17 ;  /* 0x000000112311723e */ /* 0x008fc400000010ff */
[----:B----4-:R-:W-:Y:S02]  /*96190*/  F2FP.BF16.F32.PACK_AB R25, R27, R25 ;  /* 0x000000191b19723e */ /* 0x010fe400000010ff */
[----:B------:R-:W-:-:S03]  /*961a0*/  F2FP.BF16.F32.PACK_AB R16, R36, R16 ;  /* 0x000000102410723e */ /* 0x000fc600000010ff */
        /* <DEDUP_REMOVED lines=8> */
[----:B------:R1:W-:Y:S04]  /*96230*/  STL [R1+0x3020], R17 ;  /* 0x0030201101007387 */ /* 0x0003e80000100800 */
[----:B------:R2:W-:Y:S01]  /*96240*/  STL [R1+0x3024], R16 ;  /* 0x0030241001007387 */ /* 0x0005e20000100800 */
[----:B0-----:R-:W-:-:S02]  /*96250*/  F2FP.BF16.F32.PACK_AB R18, R39, R40 ;  /* 0x000000282712723e */ /* 0x001fc400000010ff */
[----:B-1----:R-:W-:Y:S02]  /*96260*/  F2FP.BF16.F32.PACK_AB R17, R41, R42 ;  /* 0x0000002a2911723e */ /* 0x002fe400000010ff */
[----:B--2---:R-:W-:-:S05]  /*96270*/  F2FP.BF16.F32.PACK_AB R16, R37, R38 ;  /* 0x000000262510723e */ /* 0x004fca00000010ff */
[----:B------:R0:W-:Y:S04]  /*96280*/  STL [R1+0x15c], R16 ;  /* 0x00015c1001007387 */ /* 0x0001e80000100800 */
[----:B------:R1:W-:Y:S04]  /*96290*/  STL [R1+0x158], R18 ;  /* 0x0001581201007387 */ /* 0x0003e80000100800 */
[----:B------:R2:W-:Y:S01]  /*962a0*/  STL [R1+0x154], R17 ;  /* 0x0001541101007387 */ /* 0x0005e20000100800 */
[----:B0-----:R-:W-:Y:S02]  /*962b0*/  F2FP.BF16.F32.PACK_AB R16, R43, R44 ;  /* 0x0000002c2b10723e */ /* 0x001fe400000010ff */
[----:B-1----:R-:W-:-:S03]  /*962c0*/  F2FP.BF16.F32.PACK_AB R18, R45, R46 ;  /* 0x0000002e2d12723e */ /* 0x002fc600000010ff */
[----:B------:R0:W-:Y:S01]  /*962d0*/  STL [R1+0x150], R16 ;  /* 0x0001501001007387 */ /* 0x0001e20000100800 */
[----:B--2---:R-:W-:-:S03]  /*962e0*/  F2FP.BF16.F32.PACK_AB R17, R47, R48 ;  /* 0x000000302f11723e */ /* 0x004fc600000010ff */
        /* <DEDUP_REMOVED lines=12> */
[----:B------:R-:W-:Y:S04]  /*963b0*/  STL [R1+0x174], R18 ;  /* 0x0001741201007387 */ /* 0x000fe80000100800 */
[----:B------:R-:W-:Y:S01]  /*963c0*/  STL [R1+0x170], R17 ;  /* 0x0001701101007387 */ /* 0x000fe20000100800 */
[----:B0-----:R-:W-:Y:S02]  /*963d0*/  F2FP.BF16.F32.PACK_AB R16, R60, R3 ;  /* 0x000000033c10723e */ /* 0x001fe400000010ff */
[----:B------:R-:W-:-:S03]  /*963e0*/  F2FP.BF16.F32.PACK_AB R3, R7, R15 ;  /* 0x0000000f0703723e */ /* 0x000fc600000010ff */
[----:B------:R-:W-:Y:S04]  /*963f0*/  STL [R1+0x18c], R16 ;  /* 0x00018c1001007387 */ /* 0x000fe80000100800 */
[----:B------:R0:W-:Y:S04]  /*96400*/  STL [R1+0x188], R0 ;  /* 0x0001880001007387 */ /* 0x0001e80000100800 */
[----:B------:R1:W-:Y:S04]  /*96410*/  STL [R1+0x184], R3 ;  /* 0x0001840301007387 */ /* 0x0003e80000100800 */
[----:B------:R2:W-:Y:S01]  /*96420*/  STL [R1+0x180], R2 ;  /* 0x0001800201007387 */ /* 0x0005e20000100800 */
[----:B0-----:R-:W-:-:S02]  /*96430*/  F2FP.BF16.F32.PACK_AB R0, R5, R13 ;  /* 0x0000000d0500723e */ /* 0x001fc400000010ff */
[----:B-1----:R-:W-:-:S03]  /*96440*/  F2FP.BF16.F32.PACK_AB R3, R4, R12 ;  /* 0x0000000c0403723e */ /* 0x002fc600000010ff */
[----:B------:R0:W-:Y:S01]  /*96450*/  STL [R1+0x19c], R0 ;  /* 0x00019c0001007387 */ /* 0x0001e20000100800 */
[----:B--2---:R-:W-:-:S03]  /*96460*/  F2FP.BF16.F32.PACK_AB R2, R8, R9 ;  /* 0x000000090802723e */ /* 0x004fc600000010ff */
[----:B------:R-:W-:Y:S04]  /*96470*/  STL [R1+0x198], R3 ;  /* 0x0001980301007387 */ /* 0x000fe80000100800 */
[----:B------:R-:W2:Y:S01]  /*96480*/  LDL.LU R16, [R1+0x684] ;  /* 0x0006840001107983 */ /* 0x000ea20000300800 */
[----:B0-----:R-:W-:-:S03]  /*96490*/  F2FP.BF16.F32.PACK_AB R0, R10, R11 ;  /* 0x0000000b0a00723e */ /* 0x001fc600000010ff */
[----:B------:R-:W-:Y:S04]  /*964a0*/  STL [R1+0x194], R2 ;  /* 0x0001940201007387 */ /* 0x000fe80000100800 */
[----:B--2---:R0:W-:Y:S04]  /*964b0*/  STL [R1+0x308c], R16 ;  /* 0x00308c1001007387 */ /* 0x0041e80000100800 */
[----:B------:R-:W-:Y:S04]  /*964c0*/  STL [R1+0x190], R0 ;  /* 0x0001900001007387 */ /* 0x000fe80000100800 */
[----:B0-----:R-:W2:Y:S04]  /*964d0*/  LDL.LU R16, [R1+0x68c] ;  /* 0x00068c0001107983 */ /* 0x001ea80000300800 */
[----:B------:R-:W3:Y:S04]  /*964e0*/  LDL.LU R17, [R1+0x8dc] ;  /* 0x0008dc0001117983 */ /* 0x000ee80000300800 */
[----:B---3--:R0:W-:Y:S04]  /*964f0*/  STL [R1+0x3088], R17 ;  /* 0x0030881101007387 */ /* 0x0081e80000100800 */
[----:B0-----:R-:W3:Y:S04]  /*96500*/  LDL.LU R17, [R1+0x844] ;  /* 0x0008440001117983 */ /* 0x001ee80000300800 */
[----:B---3--:R0:W-:Y:S04]  /*96510*/  STL [R1+0x3090], R17 ;  /* 0x0030901101007387 */ /* 0x0081e80000100800 */
[----:B0-----:R-:W2:Y:S04]  /*96520*/  LDL.LU R17, [R1+0x84c] ;  /* 0x00084c0001117983 */ /* 0x001ea80000300800 */
[----:B------:R-:W3:Y:S04]  /*96530*/  LDL.LU R18, [R1+0x69c] ;  /* 0x00069c0001127983 */ /* 0x000ee80000300800 */
        /* <DEDUP_REMOVED lines=58> */
[----:B--2---:R-:W-:-:S03]  /*968e0*/  F2FP.BF16.F32.PACK_AB R16, R17, R16 ;  /* 0x000000101110723e */ /* 0x004fc600000010ff */
[----:B------:R-:W2:Y:S04]  /*968f0*/  LDL.LU R17, [R1+0x3090] ;  /* 0x0030900001117983 */ /* 0x000ea80000300800 */
[----:B------:R0:W-:Y:S04]  /*96900*/  STL [R1+0x1ac], R16 ;  /* 0x0001ac1001007387 */ /* 0x0001e80000100800 */
[----:B0-----:R-:W2:Y:S02]  /*96910*/  LDL.LU R16, [R1+0x308c] ;  /* 0x00308c0001107983 */ /* 0x001ea40000300800 */
[----:B--2---:R-:W-:-:S02]  /*96920*/  F2FP.BF16.F32.PACK_AB R16, R17, R16 ;  /* 0x000000101110723e */ /* 0x004fc400000010ff */
[----:B------:R-:W2:Y:S04]  /*96930*/  LDL.LU R17, [R1+0x3088] ;  /* 0x0030880001117983 */ /* 0x000ea80000300800 */
[----:B------:R4:W-:Y:S02]  /*96940*/  STL [R1+0x1a8], R16 ;  /* 0x0001a81001007387 */ /* 0x0009e40000100800 */
[----:B----4-:R-:W-:Y:S02]  /*96950*/  F2FP.BF16.F32.PACK_AB R16, R19, R20 ;  /* 0x000000141310723e */ /* 0x010fe400000010ff */
[----:B---3--:R-:W-:Y:S02]  /*96960*/  F2FP.BF16.F32.PACK_AB R0, R0, R2 ;  /* 0x000000020000723e */ /* 0x008fe400000010ff */
[----:B------:R-:W-:-:S02]  /*96970*/  F2FP.BF16.F32.PACK_AB R2, R6, R14 ;  /* 0x0000000e0602723e */ /* 0x000fc400000010ff */
[----:B--2---:R-:W-:Y:S02]  /*96980*/  F2FP.BF16.F32.PACK_AB R17, R17, R18 ;  /* 0x000000121111723e */ /* 0x004fe400000010ff */
[----:B------:R-:W-:-:S03]  /*96990*/  F2FP.BF16.F32.PACK_AB R18, R21, R22 ;  /* 0x000000161512723e */ /* 0x000fc600000010ff */
[----:B------:R0:W-:Y:S04]  /*969a0*/  STL [R1+0x1a4], R17 ;  /* 0x0001a41101007387 */ /* 0x0001e80000100800 */
[----:B------:R1:W-:Y:S01]  /*969b0*/  STL [R1+0x1a0], R16 ;  /* 0x0001a01001007387 */ /* 0x0003e20000100800 */
[----:B0-----:R-:W-:-:S03]  /*969c0*/  F2FP.BF16.F32.PACK_AB R17, R23, R24 ;  /* 0x000000181711723e */ /* 0x001fc600000010ff */
[----:B------:R0:W-:Y:S01]  /*969d0*/  STL [R1+0x1bc], R18 ;  /* 0x0001bc1201007387 */ /* 0x0001e20000100800 */
[----:B-1----:R-:W-:-:S03]  /*969e0*/  F2FP.BF16.F32.PACK_AB R16, R25, R26 ;  /* 0x0000001a1910723e */ /* 0x002fc600000010ff */
        /* <DEDUP_REMOVED lines=34> */
[----:B------:R-:W-:Y:S01]  /*96c10*/  STL [R1+0x1f4], R18 ;  /* 0x0001f41201007387 */ /* 0x000fe20000100800 */
[----:B--2---:R-:W-:Y:S02]  /*96c20*/  F2FP.BF16.F32.PACK_AB R16, R60, R3 ;  /* 0x000000033c10723e */ /* 0x004fe400000010ff */
[----:B------:R-:W-:Y:S01]  /*96c30*/  F2FP.BF16.F32.PACK_AB R3, R7, R15 ;  /* 0x0000000f0703723e */ /* 0x000fe200000010ff */
[----:B------:R-:W-:Y:S04]  /*96c40*/  STL [R1+0x1f0], R17 ;  /* 0x0001f01101007387 */ /* 0x000fe80000100800 */
[----:B------:R-:W-:Y:S04]  /*96c50*/  STL [R1+0x20c], R16 ;  /* 0x00020c1001007387 */ /* 0x000fe80000100800 */
[----:B------:R0:W-:Y:S04]  /*96c60*/  STL [R1+0x208], R0 ;  /* 0x0002080001007387 */ /* 0x0001e80000100800 */
[----:B------:R1:W-:Y:S01]  /*96c70*/  STL [R1+0x204], R3 ;  /* 0x0002040301007387 */ /* 0x0003e20000100800 */
[----:B0-----:R-:W-:-:S03]  /*96c80*/  F2FP.BF16.F32.PACK_AB R0, R5, R13 ;  /* 0x0000000d0500723e */ /* 0x001fc600000010ff */
[----:B------:R0:W-:Y:S01]  /*96c90*/  STL [R1+0x200], R2 ;  /* 0x0002000201007387 */ /* 0x0001e20000100800 */
[----:B-1----:R-:W-:-:S03]  /*96ca0*/  F2FP.BF16.F32.PACK_AB R3, R4, R12 ;  /* 0x0000000c0403723e */ /* 0x002fc600000010ff */
[----:B------:R1:W-:Y:S04]  /*96cb0*/  STL [R1+0x21c], R0 ;  /* 0x00021c0001007387 */ /* 0x0003e80000100800 */
[----:B------:R-:W-:Y:S04]  /*96cc0*/  STL [R1+0x218], R3 ;  /* 0x0002180301007387 */ /* 0x000fe80000100800 */
[----:B------:R-:W2:Y:S01]  /*96cd0*/  LDL.LU R16, [R1+0x984] ;  /* 0x0009840001107983 */ /* 0x000ea20000300800 */
[----:B0-----:R-:W-:Y:S02]  /*96ce0*/  F2FP.BF16.F32.PACK_AB R2, R8, R9 ;  /* 0x000000090802723e */ /* 0x001fe400000010ff */
[----:B-1----:R-:W-:-:S03]  /*96cf0*/  F2FP.BF16.F32.PACK_AB R0, R10, R11 ;  /* 0x0000000b0a00723e */ /* 0x002fc600000010ff */
        /* <DEDUP_REMOVED lines=266> */
[----:B------:R-:W2:Y:S04]  /*97da0*/  LDL.LU R15, [R1+0xbbc] ;  /* 0x000bbc00010f7983 */ /* 0x000ea80000300800 */
[----:B------:R-:W-:Y:S04]  /*97db0*/  STL [R1+0x314], R2 ;  /* 0x0003140201007387 */ /* 0x000fe80000100800 */
[----:B------:R-:W3:Y:S01]  /*97dc0*/  LDL.LU R14, [R1+0xbb4] ;  /* 0x000bb400010e7983 */ /* 0x000ee20000300800 */
[----:B0-----:R-:W-:-:S05]  /*97dd0*/  F2FP.BF16.F32.PACK_AB R0, R10, R11 ;  /* 0x0000000b0a00723e */ /* 0x001fca00000010ff */
[----:B------:R-:W-:Y:S04]  /*97de0*/  STL [R1+0x310], R0 ;  /* 0x0003100001007387 */ /* 0x000fe80000100800 */
[----:B---3--:R0:W-:Y:S04]  /*97df0*/  STL [R1+0x306c], R14 ;  /* 0x00306c0e01007387 */ /* 0x0081e80000100800 */
[----:B0-----:R-:W2:Y:S04]  /*97e00*/  LDL.LU R14, [R1+0xa8c] ;  /* 0x000a8c00010e7983 */ /* 0x001ea80000300800 */
[----:B------:R-:W3:Y:S04]  /*97e10*/  LDL.LU R13, [R1+0xbdc] ;  /* 0x000bdc00010d7983 */ /* 0x000ee80000300800 */
[----:B---3--:R0:W-:Y:S04]  /*97e20*/  STL [R1+0x3068], R13 ;  /* 0x0030680d01007387 */ /* 0x0081e80000100800 */
[----:B0-----:R-:W3:Y:S04]  /*97e30*/  LDL.LU R13, [R1+0xa84] ;  /* 0x000a8400010d7983 */ /* 0x001ee80000300800 */
        /* <DEDUP_REMOVED lines=56> */
[----:B------:R-:W2:Y:S04]  /*981c0*/  LDL.LU R3, [R1+0xc98] ;  /* 0x000c980001037983 */ /* 0x000ea80000300800 */
[----:B------:R-:W2:Y:S04]  /*981d0*/  LDL.LU R0, [R1+0xc80] ;  /* 0x000c800001007983 */ /* 0x000ea80000300800 */
[----:B------:R-:W2:Y:S04]  /*981e0*/  LDL.LU R2, [R1+0xc90] ;  /* 0x000c900001027983 */ /* 0x000ea80000300800 */
[----:B------:R-:W3:Y:S04]  /*981f0*/  LDL.LU R14, [R1+0x306c] ;  /* 0x00306c00010e7983 */ /* 0x000ee80000300800 */
[----:B------:R0:W-:Y:S04]  /*98200*/  STL [R1+0x3028], R15 ;  /* 0x0030280f01007387 */ /* 0x0001e80000100800 */
[----:B0-----:R-:W2:Y:S01]  /*98210*/  LDL.LU R15, [R1+0xbcc] ;  /* 0x000bcc00010f7983 */ /* 0x001ea20000300800 */
[----:B---3--:R-:W-:-:S03]  /*98220*/  F2FP.BF16.F32.PACK_AB R14, R13, R14 ;  /* 0x0000000e0d0e723e */ /* 0x008fc600000010ff */
[----:B------:R-:W2:Y:S01]  /*98230*/  LDL.LU R13, [R1+0x3068] ;  /* 0x00306800010d7983 */ /* 0x000ea20000300800 */
[----:B----4-:R-:W-:Y:S02]  /*98240*/  F2FP.BF16.F32.PACK_AB R12, R16, R12 ;  /* 0x0000000c100c723e */ /* 0x010fe400000010ff */
[----:B------:R-:W-:Y:S01]  /*98250*/  F2FP.BF16.F32.PACK_AB R11, R17, R11 ;  /* 0x0000000b110b723e */ /* 0x000fe200000010ff */
[----:B------:R-:W-:Y:S01]  /*98260*/  STL [R1+0x302c], R14 ;  /* 0x00302c0e01007387 */ /* 0x000fe20000100800 */
[----:B------:R-:W-:Y:S02]  /*98270*/  F2FP.BF16.F32.PACK_AB R10, R18, R10 ;  /* 0x0000000a120a723e */ /* 0x000fe400000010ff */
[----:B------:R-:W-:Y:S02]  /*98280*/  F2FP.BF16.F32.PACK_AB R9, R19, R9 ;  /* 0x000000091309723e */ /* 0x000fe400000010ff */
[----:B------:R-:W-:Y:S02]  /*98290*/  F2FP.BF16.F32.PACK_AB R8, R20, R8 ;  /* 0x000000081408723e */ /* 0x000fe400000010ff */
[----:B------:R-:W-:-:S02]  /*982a0*/  F2FP.BF16.F32.PACK_AB R7, R21, R7 ;  /* 0x000000071507723e */ /* 0x000fc400000010ff */
[----:B------:R-:W-:Y:S02]  /*982b0*/  F2FP.BF16.F32.PACK_AB R6, R22, R6 ;  /* 0x000000061606723e */ /* 0x000fe400000010ff */
[----:B------:R-:W-:Y:S02]  /*982c0*/  F2FP.BF16.F32.PACK_AB R5, R23, R5 ;  /* 0x000000051705723e */ /* 0x000fe400000010ff */
[----:B------:R-:W-:Y:S02]  /*982d0*/  F2FP.BF16.F32.PACK_AB R4, R24, R4 ;  /* 0x000000041804723e */ /* 0x000fe400000010ff */
[----:B--2---:R-:W-:-:S05]  /*982e0*/  F2FP.BF16.F32.PACK_AB R13, R15, R13 ;  /* 0x0000000d0f0d723e */ /* 0x004fca00000010ff */
        /* <DEDUP_REMOVED lines=14> */
[----:B------:R1:W-:Y:S04]  /*983d0*/  STL [R1+0x8], R5 ;  /* 0x0000080501007387 */ /* 0x0003e80000100800 */
[----:B------:R2:W-:Y:S01]  /*983e0*/  STL [R1+0x4], R4 ;  /* 0x0000040401007387 */ /* 0x0005e20000100800 */
[----:B0-----:R-:W-:Y:S02]  /*983f0*/  F2FP.BF16.F32.PACK_AB R6, R31, R32 ;  /* 0x000000201f06723e */ /* 0x001fe400000010ff */
[----:B-1----:R-:W-:-:S03]  /*98400*/  F2FP.BF16.F32.PACK_AB R5, R33, R34 ;  /* 0x000000222105723e */ /* 0x002fc600000010ff */
[----:B------:R0:W-:Y:S01]  /*98410*/  STL [R1], R6 ;  /* 0x0000000601007387 */ /* 0x0001e20000100800 */
        /* <DEDUP_REMOVED lines=24> */
[----:B--2---:R-:W-:-:S03]  /*985a0*/  F2FP.BF16.F32.PACK_AB R4, R59, R61 ;  /* 0x0000003d3b04723e */ /* 0x004fc600000010ff */
[----:B------:R-:W-:Y:S04]  /*985b0*/  STL [R1+0x4c], R5 ;  /* 0x00004c0501007387 */ /* 0x000fe80000100800 */
[----:B------:R0:W-:Y:S04]  /*985c0*/  STL [R1+0x48], R4 ;  /* 0x0000480401007387 */ /* 0x0001e80000100800 */
[----:B0-----:R-:W2:Y:S01]  /*985d0*/  LDL.LU R4, [R1+0xca4] ;  /* 0x000ca40001047983 */ /* 0x001ea20000300800 */
[----:B------:R-:W-:Y:S02]  /*985e0*/  F2FP.BF16.F32.PACK_AB R3, R60, R3 ;  /* 0x000000033c03723e */ /* 0x000fe400000010ff */
[----:B------:R-:W-:-:S03]  /*985f0*/  F2FP.BF16.F32.PACK_AB R0, R0, R2 ;  /* 0x000000020000723e */ /* 0x000fc600000010ff */
        /* <DEDUP_REMOVED lines=74> */
[----:B------:R2:W-:Y:S01]  /*98aa0*/  STL [R1+0x58], R4 ;  /* 0x0000580401007387 */ /* 0x0005e20000100800 */
[----:B---3--:R-:W-:Y:S02]  /*98ab0*/  F2FP.BF16.F32.PACK_AB R3, R60, R3 ;  /* 0x000000033c03723e */ /* 0x008fe400000010ff */
[----:B--2---:R-:W-:Y:S02]  /*98ac0*/  F2FP.BF16.F32.PACK_AB R4, R5, R6 ;  /* 0x000000060504723e */ /* 0x004fe400000010ff */
[----:B----4-:R-:W-:Y:S02]  /*98ad0*/  F2FP.BF16.F32.PACK_AB R6, R7, R8 ;  /* 0x000000080706723e */ /* 0x010fe400000010ff */
[----:B------:R-:W-:Y:S01]  /*98ae0*/  F2FP.BF16.F32.PACK_AB R5, R9, R10 ;  /* 0x0000000a0905723e */ /* 0x000fe200000010ff */
[----:B------:R0:W-:Y:S04]  /*98af0*/  STL [R1+0x54], R4 ;  /* 0x0000540401007387 */ /* 0x0001e80000100800 */
[----:B------:R1:W-:Y:S01]  /*98b00*/  STL [R1+0x50], R6 ;  /* 0x0000500601007387 */ /* 0x0003e20000100800 */
[----:B0-----:R-:W-:-:S03]  /*98b10*/  F2FP.BF16.F32.PACK_AB R4, R11, R12 ;  /* 0x0000000c0b04723e */ /* 0x001fc600000010ff */
[----:B------:R0:W-:Y:S01]  /*98b20*/  STL [R1+0x6c], R5 ;  /* 0x00006c0501007387 */ /* 0x0001e20000100800 */
[----:B-1----:R-:W-:-:S03]  /*98b30*/  F2FP.BF16.F32.PACK_AB R6, R13, R14 ;  /* 0x0000000e0d06723e */ /* 0x002fc600000010ff */
        /* <DEDUP_REMOVED lines=48> */
[----:B0-----:R-:W2:Y:S04]  /*98e40*/  LDL.LU R4, [R1+0xdac] ;  /* 0x000dac0001047983 */ /* 0x001ea80000300800 */
[----:B------:R-:W-:Y:S04]  /*98e50*/  STL [R1+0xc4], R3 ;  /* 0x0000c40301007387 */ /* 0x000fe80000100800 */
[----:B------:R-:W3:Y:S01]  /*98e60*/  LDL.LU R5, [R1+0xd74] ;  /* 0x000d740001057983 */ /* 0x000ee20000300800 */
[----:B------:R-:W-:-:S05]  /*98e70*/  F2FP.BF16.F32.PACK_AB R0, R0, R2 ;  /* 0x000000020000723e */ /* 0x000fca00000010ff */
[----:B------:R-:W-:Y:S04]  /*98e80*/  STL [R1+0xc0], R0 ;  /* 0x0000c00001007387 */ /* 0x000fe80000100800 */
        /* <DEDUP_REMOVED lines=63> */
[----:B------:R0:W-:Y:S01]  /*99280*/  STL [R1+0xdc], R4 ;  /* 0x0000dc0401007387 */ /* 0x0001e20000100800 */
[----:B----4-:R-:W-:-:S03]  /*99290*/  F2FP.BF16.F32.PACK_AB R8, R7, R8 ;  /* 0x000000080708723e */ /* 0x010fc600000010ff */
[----:B0-----:R1:W5:Y:S01]  /*992a0*/  LDL.LU R4, [R1+0x3054] ;  /* 0x0030540001047983 */ /* 0x0013620000300800 */
[----:B---3--:R-:W-:Y:S02]  /*992b0*/  F2FP.BF16.F32.PACK_AB R10, R9, R10 ;  /* 0x0000000a090a723e */ /* 0x008fe400000010ff */
[----:B------:R-:W-:Y:S02]  /*992c0*/  F2FP.BF16.F32.PACK_AB R12, R11, R12 ;  /* 0x0000000c0b0c723e */ /* 0x000fe400000010ff */
[----:B------:R-:W-:Y:S02]  /*992d0*/  F2FP.BF16.F32.PACK_AB R14, R13, R14 ;  /* 0x0000000e0d0e723e */ /* 0x000fe400000010ff */
[----:B------:R-:W-:Y:S02]  /*992e0*/  F2FP.BF16.F32.PACK_AB R16, R15, R16 ;  /* 0x000000100f10723e */ /* 0x000fe400000010ff */
[----:B------:R-:W-:Y:S02]  /*992f0*/  F2FP.BF16.F32.PACK_AB R18, R17, R18 ;  /* 0x000000121112723e */ /* 0x000fe400000010ff */
[----:B------:R-:W-:-:S02]  /*99300*/  F2FP.BF16.F32.PACK_AB R20, R19, R20 ;  /* 0x000000141314723e */ /* 0x000fc400000010ff */
[----:B------:R-:W-:Y:S02]  /*99310*/  F2FP.BF16.F32.PACK_AB R22, R21, R22 ;  /* 0x000000161516723e */ /* 0x000fe400000010ff */
        /* <DEDUP_REMOVED lines=19> */
[----:B--2---:R-:W-:Y:S02]  /*99450*/  F2FP.BF16.F32.PACK_AB R6, R5, R6 ;  /* 0x000000060506723e */ /* 0x004fe400000010ff */
[----:B------:R1:W5:Y:S04]  /*99460*/  LDL.LU R5, [R1+0x3050] ;  /* 0x0030500001057983 */ /* 0x0003680000300800 */
[----:B------:R0:W-:Y:S04]  /*99470*/  STL [R1+0xd8], R6 ;  /* 0x0000d80601007387 */ /* 0x0001e80000100800 */
[----:B0-----:R1:W5:Y:S04]  /*99480*/  LDL.LU R6, [R1+0x304c] ;  /* 0x00304c0001067983 */ /* 0x0013680000300800 */
        /* <DEDUP_REMOVED lines=70> */
[----:B------:R0:W-:Y:S01]  /*998f0*/  STL [R1+0x138], R54 ;  /* 0x0001383601007387 */ /* 0x0001e20000100800 */
[----:B------:R-:W-:-:S03]  /*99900*/  F2FP.BF16.F32.PACK_AB R3, R61, R3 ;  /* 0x000000033d03723e */ /* 0x000fc600000010ff */
        /* <DEDUP_REMOVED lines=9> */
[----:B0-----:R-:W2:Y:S04]  /*999a0*/  LDL.LU R60, [R1+0x2f74] ;  /* 0x002f7400013c7983 */ /* 0x001ea80000300800 */
[----:B------:R-:W2:Y:S01]  /*999b0*/  LDL.LU R61, [R1+0x2f70] ;  /* 0x002f7000013d7983 */ /* 0x000ea20000300800 */
[----:B------:R-:W-:-:S03]  /*999c0*/  F2FP.BF16.F32.PACK_AB R2, R0, R2 ;  /* 0x000000020002723e */ /* 0x000fc600000010ff */
[----:B------:R1:W-:Y:S01]  /*999d0*/  STL [R1+0x148], R3 ;  /* 0x0001480301007387 */ /* 0x0003e20000100800 */
[----:B--2---:R-:W-:-:S05]  /*999e0*/  F2FP.BF16.F32.PACK_AB R0, R61, R60 ;  /* 0x0000003c3d00723e */ /* 0x004fca00000010ff */
[----:B------:R1:W-:Y:S04]  /*999f0*/  STL [R1+0x140], R0 ;  /* 0x0001400001007387 */ /* 0x0003e80000100800 */
[----:B------:R1:W-:Y:S02]  /*99a00*/  STL [R1+0x144], R2 ;  /* 0x0001440201007387 */ /* 0x0003e40000100800 */
.L_x_0:
[----:B-----5:R-:W-:Y:S01]  /*99a10*/  STL.64 [R1+0x3008], R26 ;  /* 0x0030081a01007387 */ /* 0x020fe20000100a00 */
[----:B-1----:R-:W1:Y:S01]  /*99a20*/  S2R R0, SR_TID.X ;  /* 0x0000000000007919 */ /* 0x002e620000002100 */
[----:B------:R-:W2:Y:S01]  /*99a30*/  S2UR UR5, SR_CgaCtaId ;  /* 0x00000000000579c3 */ /* 0x000ea20000008800 */
[----:B------:R-:W-:Y:S01]  /*99a40*/  UMOV UR4, 0x400 ;  /* 0x0000040000047882 */ /* 0x000fe20000000000 */
[----:B------:R-:W3:Y:S01]  /*99a50*/  LDCU.64 UR10, c[0x0][0x398] ;  /* 0x00007300ff0a77ac */ /* 0x000ee20008000a00 */
[----:B------:R4:W-:Y:S01]  /*99a60*/  STL.64 [R1+0x3000], R24 ;  /* 0x0030001801007387 */ /* 0x0009e20000100a00 */
[----:B------:R-:W0:Y:S01]  /*99a70*/  LDCU.64 UR6, c[0x0][0x390] ;  /* 0x00007200ff0677ac */ /* 0x000e220008000a00 */
[----:B------:R-:W0:Y:S01]  /*99a80*/  LDCU.64 UR28, c[0x0][0x398] ;  /* 0x00007300ff1c77ac */ /* 0x000e220008000a00 */
[----:B------:R-:W0:Y:S01]  /*99a90*/  LDCU UR20, c[0x0][0x3b8] ;  /* 0x00007700ff1477ac */ /* 0x000e220008000800 */
[----:B----4-:R-:W4:Y:S01]  /*99aa0*/  LDL.LU R24, [R1+0x100] ;  /* 0x0001000001187983 */ /* 0x010f220000300800 */
[----:B------:R-:W0:Y:S03]  /*99ab0*/  LDCU.64 UR22, c[0x0][0x398] ;  /* 0x00007300ff1677ac */ /* 0x000e260008000a00 */
[----:B------:R-:W4:Y:S01]  /*99ac0*/  LDL.LU R25, [R1+0x104] ;  /* 0x0001040001197983 */ /* 0x000f220000300800 */
[----:B------:R-:W0:Y:S03]  /*99ad0*/  LDCU.64 UR30, c[0x0][0x398] ;  /* 0x00007300ff1e77ac */ /* 0x000e260008000a00 */
[----:B------:R-:W4:Y:S01]  /*99ae0*/  LDL.LU R26, [R1+0x108] ;  /* 0x00010800011a7983 */ /* 0x000f220000300800 */
[----:B------:R-:W0:Y:S03]  /*99af0*/  LDCU.64 UR26, c[0x0][0x398] ;  /* 0x00007300ff1a77ac */ /* 0x000e260008000a00 */
[----:B------:R-:W4:Y:S01]  /*99b00*/  LDL.LU R27, [R1+0x10c] ;  /* 0x00010c00011b7983 */ /* 0x000f220000300800 */
[----:B------:R-:W0:Y:S03]  /*99b10*/  LDCU.64 UR12, c[0x0][0x398] ;  /* 0x00007300ff0c77ac */ /* 0x000e260008000a00 */
[----:B------:R-:W-:Y:S01]  /*99b20*/  STL.64 [R1+0x2ff8], R30 ;  /* 0x002ff81e01007387 */ /* 0x000fe20000100a00 */
[----:B------:R-:W0:Y:S03]  /*99b30*/  LDCU.64 UR32, c[0x0][0x398] ;  /* 0x00007300ff2077ac */ /* 0x000e260008000a00 */
[----:B------:R1:W-:Y:S01]  /*99b40*/  STL.64 [R1+0x2ff0], R28 ;  /* 0x002ff01c01007387 */ /* 0x0003e20000100a00 */
[----:B------:R-:W0:Y:S01]  /*99b50*/  LDCU.64 UR24, c[0x0][0x398] ;  /* 0x00007300ff1877ac */ /* 0x000e220008000a00 */
[----:B------:R-:W0:Y:S01]  /*99b60*/  LDCU.64 UR34, c[0x0][0x398] ;  /* 0x00007300ff2277ac */ /* 0x000e220008000a00 */
[----:B------:R-:W0:Y:S01]  /*99b70*/  LDCU.64 UR18, c[0x0][0x398] ;  /* 0x00007300ff1277ac */ /* 0x000e220008000a00 */
[----:B-1----:R-:W3:Y:S01]  /*99b80*/  LDL.LU R28, [R1+0x110] ;  /* 0x00011000011c7983 */ /* 0x002ee20000300800 */
[----:B------:R-:W1:Y:S03]  /*99b90*/  LDCU.64 UR16, c[0x0][0x398] ;  /* 0x00007300ff1077ac */ /* 0x000e660008000a00 */
[----:B------:R-:W3:Y:S01]  /*99ba0*/  LDL.LU R29, [R1+0x114] ;  /* 0x00011400011d7983 */ /* 0x000ee20000300800 */
[----:B------:R-:W0:Y:S03]  /*99bb0*/  LDCU.64 UR14, c[0x0][0x398] ;  /* 0x00007300ff0e77ac */ /* 0x000e260008000a00 */
[----:B------:R-:W3:Y:S01]  /*99bc0*/  LDL.LU R30, [R1+0x118] ;  /* 0x00011800011e7983 */ /* 0x000ee20000300800 */
[----:B------:R-:W0:Y:S03]  /*99bd0*/  LDCU UR36, c[0x0][0x398] ;  /* 0x00007300ff2477ac */ /* 0x000e260008000800 */
[----:B------:R-:W3:Y:S01]  /*99be0*/  LDL.LU R31, [R1+0x11c] ;  /* 0x00011c00011f7983 */ /* 0x000ee20000300800 */
[----:B------:R-:W0:Y:S03]  /*99bf0*/  LDCU UR56, c[0x0][0x398] ;  /* 0x00007300ff3877ac */ /* 0x000e260008000800 */
[----:B------:R-:W-:Y:S01]  /*99c00*/  STL.64 [R1+0x2fe8], R34 ;  /* 0x002fe82201007387 */ /* 0x000fe20000100a00 */
[----:B------:R-:W0:Y:S03]  /*99c10*/  LDCU UR40, c[0x0][0x398] ;  /* 0x00007300ff2877ac */ /* 0x000e260008000800 */
[----:B------:R1:W-:Y:S01]  /*99c20*/  STL.64 [R1+0x2fe0], R32 ;  /* 0x002fe02001007387 */ /* 0x0003e20000100a00 */
[----:B------:R-:W0:Y:S01]  /*99c30*/  LDCU UR57, c[0x0][0x398] ;  /* 0x00007300ff3977ac */ /* 0x000e220008000800 */
[----:B------:R-:W0:Y:S01]  /*99c40*/  LDCU UR37, c[0x0][0x398] ;  /* 0x00007300ff2577ac */ /* 0x000e220008000800 */
[----:B------:R-:W0:Y:S01]  /*99c50*/  LDCU UR53, c[0x0][0x398] ;  /* 0x00007300ff3577ac */ /* 0x000e220008000800 */
[----:B-1----:R-:W3:Y:S01]  /*99c60*/  LDL.LU R32, [R1+0x120] ;  /* 0x0001200001207983 */ /* 0x002ee20000300800 */
[----:B------:R-:W1:Y:S03]  /*99c70*/  LDCU UR58, c[0x0][0x398] ;  /* 0x00007300ff3a77ac */ /* 0x000e660008000800 */
[----:B------:R-:W3:Y:S01]  /*99c80*/  LDL.LU R33, [R1+0x124] ;  /* 0x0001240001217983 */ /* 0x000ee20000300800 */
[----:B------:R-:W0:Y:S03]  /*99c90*/  LDCU UR54, c[0x0][0x39c] ;  /* 0x00007380ff3677ac */ /* 0x000e260008000800 */
        /* <DEDUP_REMOVED lines=31> */
[----:B------:R-:W-:Y:S01]  /*99e90*/  LOP3.LUT R0, R0, 0x1f, RZ, 0xc0, !PT ;  /* 0x0000001f00007812 */ /* 0x000fe200078ec0ff */
[----:B--2---:R-:W-:-:S02]  /*99ea0*/  ULEA UR4, UR5, UR4, 0x18 ;  /* 0x0000000405047291 */ /* 0x004fc4000f8ec0ff */
[----:B------:R-:W-:Y:S01]  /*99eb0*/  STL.64 [R1+0x2fb8], R46 ;  /* 0x002fb82e01007387 */ /* 0x000fe20000100a00 */
[----:B------:R-:W2:Y:S03]  /*99ec0*/  LDCU UR46, c[0x0][0x398] ;  /* 0x00007300ff2e77ac */ /* 0x000ea60008000800 */
[----:B------:R-:W-:Y:S01]  /*99ed0*/  STL.64 [R1+0x2fb0], R44 ;  /* 0x002fb02c01007387 */ /* 0x000fe20000100a00 */
[----:B------:R-:W-:Y:S01]  /*99ee0*/  LEA R0, R0, UR4, 0x4 ;  /* 0x0000000400007c11 */ /* 0x000fe2000f8e20ff */
[----:B------:R-:W0:Y:S01]  /*99ef0*/  LDCU UR68, c[0x0][0x3b8] ;  /* 0x00007700ff4477ac */ /* 0x000e220008000800 */
[----:B------:R-:W-:Y:S06]  /*99f00*/  BAR.SYNC.DEFER_BLOCKING 0x0 ;  /* 0x0000000000007b1d */ /* 0x000fec0000010000 */
[----:B------:R-:W0:Y:S01]  /*99f10*/  LDCU UR4, c[0x0][0x3b4] ;  /* 0x00007680ff0477ac */ /* 0x000e220008000800 */
[----:B------:R-:W-:Y:S01]  /*99f20*/  STL.64 [R1+0x2fa8], R50 ;  /* 0x002fa83201007387 */ /* 0x000fe20000100a00 */
[----:B------:R-:W0:Y:S03]  /*99f30*/  LDCU UR69, c[0x0][0x398] ;  /* 0x00007300ff4577ac */ /* 0x000e260008000800 */
        /* <DEDUP_REMOVED lines=9> */
[----:B------:R-:W0:Y:S01]  /*99fd0*/  LDCU UR21, c[0x0][0x398] ;  /* 0x00007300ff1577ac */ /* 0x000e220008000800 */
        /* <DEDUP_REMOVED lines=10> */
[----:B---3--:R-:W-:Y:S01]  /*9a080*/  STSM.16.M88.4 [R0], R40 ;  /* 0x0000002800007844 */ /* 0x008fe20000000200 */
[----:B------:R-:W-:-:S03]  /*9a090*/  NOP ;  /* 0x0000000000007918 */ /* 0x000fc60000000000 */
[----:B------:R-:W3:Y:S01]  /*9a0a0*/  LDS.128 R40, [R0] ;  /* 0x0000000000287984 */ /* 0x000ee20000000c00 */
[----:B------:R-:W-:-:S03]  /*9a0b0*/  NOP ;  /* 0x0000000000007918 */ /* 0x000fc60000000000 */
[----:B------:R-:W-:Y:S01]  /*9a0c0*/  STSM.16.M88.4 [R0], R36 ;  /* 0x0000002400007844 */ /* 0x000fe20000000200 */
[----:B------:R-:W-:-:S03]  /*9a0d0*/  NOP ;  /* 0x0000000000007918 */ /* 0x000fc60000000000 */
[----:B------:R-:W0:Y:S01]  /*9a0e0*/  LDS.128 R36, [R0] ;  /* 0x0000000000247984 */ /* 0x000e220000000c00 */
[----:B------:R-:W-:-:S03]  /*9a0f0*/  NOP ;  /* 0x0000000000007918 */ /* 0x000fc60000000000 */
[----:B------:R-:W-:Y:S01]  /*9a100*/  STSM.16.M88.4 [R0], R32 ;  /* 0x0000002000007844 */ /* 0x000fe20000000200 */
[----:B------:R-:W-:-:S03]  /*9a110*/  NOP ;  /* 0x0000000000007918 */ /* 0x000fc60000000000 */
[----:B------:R-:W1:Y:S01]  /*9a120*/  LDS.128 R32, [R0] ;  /* 0x0000000000207984 */ /* 0x000e620000000c00 */
[----:B------:R-:W-:-:S03]  /*9a130*/  NOP ;  /* 0x0000000000007918 */ /* 0x000fc60000000000 */
[----:B------:R-:W-:Y:S01]  /*9a140*/  STSM.16.M88.4 [R0], R28 ;  /* 0x0000001c00007844 */ /* 0x000fe20000000200 */
[----:B------:R-:W-:-:S03]  /*9a150*/  NOP ;  /* 0x0000000000007918 */ /* 0x000fc60000000000 */
[----:B------:R-:W2:Y:S01]  /*9a160*/  LDS.128 R28, [R0] ;  /* 0x00000000001c7984 */ /* 0x000ea20000000c00 */
[----:B------:R-:W-:-:S03]  /*9a170*/  NOP ;  /* 0x0000000000007918 */ /* 0x000fc60000000000 */
[----:B---3--:R3:W-:Y:S04]  /*9a180*/  STL.64 [R1+0x140], R40 ;  /* 0x0001402801007387 */ /* 0x0087e80000100a00 */
[----:B------:R1:W-:Y:S04]  /*9a190*/  STL.64 [R1+0x148], R42 ;  /* 0x0001482a01007387 */ /* 0x0003e80000100a00 */
[----:B0-----:R0:W-:Y:S04]  /*9a1a0*/  STL.64 [R1+0x130], R36 ;  /* 0x0001302401007387 */ /* 0x0011e80000100a00 */
[----:B------:R0:W-:Y:S04]  /*9a1b0*/  STL.64 [R1+0x138], R38 ;  /* 0x0001382601007387 */ /* 0x0001e80000100a00 */
[----:B----4-:R-:W-:Y:S01]  /*9a1c0*/  STSM.16.M88.4 [R0], R24 ;  /* 0x0000001800007844 */ /* 0x010fe20000000200 */
[----:B------:R-:W-:-:S03]  /*9a1d0*/  NOP ;  /* 0x0000000000007918 */ /* 0x000fc60000000000 */
[----:B-1----:R1:W-:Y:S04]  /*9a1e0*/  STL.64 [R1+0x120], R32 ;  /* 0x0001202001007387 */ /* 0x0023e80000100a00 */
[----:B------:R4:W-:Y:S04]  /*9a1f0*/  STL.64 [R1+0x128], R34 ;  /* 0x0001282201007387 */ /* 0x0009e80000100a00 */
[----:B------:R-:W0:Y:S04]  /*9a200*/  LDS.128 R56, [R0] ;  /* 0x0000000000387984 */ /* 0x000e280000000c00 */
[----:B--2---:R2:W-:Y:S04]  /*9a210*/  STL.64 [R1+0x110], R28 ;  /* 0x0001101c01007387 */ /* 0x0045e80000100a00 */
[----:B------:R0:W-:Y:S04]  /*9a220*/  STL.64 [R1+0x118], R30 ;  /* 0x0001181e01007387 */ /* 0x0001e80000100a00 */
[----:B------:R-:W2:Y:S04]  /*9a230*/  LDL.LU R52, [R1+0xf0] ;  /* 0x0000f00001347983 */ /* 0x000ea80000300800 */
[----:B------:R-:W2:Y:S04]  /*9a240*/  LDL.LU R53, [R1+0xf4] ;  /* 0x0000f40001357983 */ /* 0x000ea80000300800 */
[----:B------:R-:W2:Y:S04]  /*9a250*/  LDL.LU R54, [R1+0xf8] ;  /* 0x0000f80001367983 */ /* 0x000ea80000300800 */
[----:B------:R-:W2:Y:S01]  /*9a260*/  LDL.LU R55, [R1+0xfc] ;  /* 0x0000fc0001377983 */ /* 0x000ea20000300800 */
[----:B------:R-:W-:-:S03]  /*9a270*/  NOP ;  /* 0x0000000000007918 */ /* 0x000fc60000000000 */
        /* <DEDUP_REMOVED lines=9> */
[----:B------:R-:W3:Y:S04]  /*9a310*/  LDL.LU R41, [R1+0xc4] ;  /* 0x0000c40001297983 */ /* 0x000ee80000300800 */
[----:B------:R-:W3:Y:S04]  /*9a320*/  LDL.LU R42, [R1+0xc8] ;  /* 0x0000c800012a7983 */ /* 0x000ee80000300800 */
[----:B------:R-:W3:Y:S04]  /*9a330*/  LDL.LU R43, [R1+0xcc] ;  /* 0x0000cc00012b7983 */ /* 0x000ee80000300800 */
[----:B0-----:R-:W3:Y:S04]  /*9a340*/  LDL.LU R36, [R1+0xb0] ;  /* 0x0000b00001247983 */ /* 0x001ee80000300800 */
[----:B------:R-:W3:Y:S04]  /*9a350*/  LDL.LU R37, [R1+0xb4] ;  /* 0x0000b40001257983 */ /* 0x000ee80000300800 */
[----:B------:R-:W3:Y:S04]  /*9a360*/  LDL.LU R38, [R1+0xb8] ;  /* 0x0000b80001267983 */ /* 0x000ee80000300800 */
[----:B------:R-:W3:Y:S04]  /*9a370*/  LDL.LU R39, [R1+0xbc] ;  /* 0x0000bc0001277983 */ /* 0x000ee80000300800 */
[----:B-1----:R-:W3:Y:S04]  /*9a380*/  LDL.LU R32, [R1+0xa0] ;  /* 0x0000a00001207983 */ /* 0x002ee80000300800 */
[----:B------:R-:W3:Y:S04]  /*9a390*/  LDL.LU R33, [R1+0xa4] ;  /* 0x0000a40001217983 */ /* 0x000ee80000300800 */
[----:B----4-:R-:W4:Y:S04]  /*9a3a0*/  LDL.LU R34, [R1+0xa8] ;  /* 0x0000a80001227983 */ /* 0x010f280000300800 */
        /* <DEDUP_REMOVED lines=21> */
[----:B------:R-:W1:Y:S01]  /*9a500*/  LDS.128 R44, [R0] ;  /* 0x00000000002c7984 */ /* 0x000e620000000c00 */
[----:B------:R-:W-:-:S03]  /*9a510*/  NOP ;  /* 0x0000000000007918 */ /* 0x000fc60000000000 */
[----:B0-----:R-:W-:Y:S04]  /*9a520*/  STL.64 [R1+0xf0], R52 ;  /* 0x0000f03401007387 */ /* 0x001fe80000100a00 */
[----:B---3--:R-:W-:Y:S01]  /*9a530*/  STSM.16.M88.4 [R0], R40 ;  /* 0x0000002800007844 */ /* 0x008fe20000000200 */
[----:B------:R-:W-:-:S03]  /*9a540*/  NOP ;  /* 0x0000000000007918 */ /* 0x000fc60000000000 */
[----:B------:R-:W0:Y:S01]  /*9a550*/  LDS.128 R40, [R0] ;  /* 0x0000000000287984 */ /* 0x000e220000000c00 */
[----:B------:R-:W-:-:S03]  /*9a560*/  NOP ;  /* 0x0000000000007918 */ /* 0x000fc60000000000 */
[----:B------:R-:W-:Y:S01]  /*9a570*/  STSM.16.M88.4 [R0], R36 ;  /* 0x0000002400007844 */ /* 0x000fe20000000200 */
[----:B------:R-:W-:-:S03]  /*9a580*/  NOP ;  /* 0x0000000000007918 */ /* 0x000fc60000000000 */
[----:B------:R-:W3:Y:S01]  /*9a590*/  LDS.128 R36, [R0] ;  /* 0x0000000000247984 */ /* 0x000ee20000000c00 */
[----:B------:R-:W-:-:S03]  /*9a5a0*/  NOP ;  /* 0x0000000000007918 */ /* 0x000fc60000000000 */
[----:B------:R-:W-:Y:S04]  /*9a5b0*/  STL.64 [R1+0xf8], R54 ;  /* 0x0000f83601007387 */ /* 0x000fe80000100a00 */
[----:B----4-:R-:W-:Y:S01]  /*9a5c0*/  STSM.16.M88.4 [R0], R32 ;  /* 0x0000002000007844 */ /* 0x010fe20000000200 */
[----:B------:R-:W-:-:S03]  /*9a5d0*/  NOP ;  /* 0x0000000000007918 */ /* 0x000fc60000000000 */
[----:B------:R-:W4:Y:S01]  /*9a5e0*/  LDS.128 R32, [R0] ;  /* 0x0000000000207984 */ /* 0x000f220000000c00 */
[----:B------:R-:W-:-:S03]  /*9a5f0*/  NOP ;  /* 0x0000000000007918 */ /* 0x000fc60000000000 */
[----:B--2---:R-:W-:Y:S01]  /*9a600*/  STSM.16.M88.4 [R0], R28 ;  /* 0x0000001c00007844 */ /* 0x004fe20000000200 */
[----:B------:R-:W-:-:S03]  /*9a610*/  NOP ;  /* 0x0000000000007918 */ /* 0x000fc60000000000 */
[----:B------:R-:W2:Y:S01]  /*9a620*/  LDS.128 R28, [R0] ;  /* 0x00000000001c7984 */ /* 0x000ea20000000c00 */
[----:B------:R-:W-:-:S03]  /*9a630*/  NOP ;  /* 0x0000000000007918 */ /* 0x000fc60000000000 */
[----:B-1----:R1:W-:Y:S04]  /*9a640*/  STL.64 [R1+0xe0], R48 ;  /* 0x0000e03001007387 */ /* 0x0023e80000100a00 */
[----:B------:R0:W-:Y:S04]  /*9a650*/  STL.64 [R1+0xe8], R50 ;  /* 0x0000e83201007387 */ /* 0x0001e80000100a00 */
[----:B------:R1:W-:Y:S04]  /*9a660*/  STL.64 [R1+0xd0], R44 ;  /* 0x0000d02c01007387 */ /* 0x0003e80000100a00 */
[----:B------:R1:W-:Y:S04]  /*9a670*/  STL.64 [R1+0xd8], R46 ;  /* 0x0000d82e01007387 */ /* 0x0003e80000100a00 */
[----:B0-----:R0:W-:Y:S04]  /*9a680*/  STL.64 [R1+0xc0], R40 ;  /* 0x0000c02801007387 */ /* 0x0011e80000100a00 */
[----:B------:R0:W-:Y:S04]  /*9a690*/  STL.64 [R1+0xc8], R42 ;  /* 0x0000c82a01007387 */ /* 0x0001e80000100a00 */
[----:B---3--:R3:W-:Y:S04]  /*9a6a0*/  STL.64 [R1+0xb0], R36 ;  /* 0x0000b02401007387 */ /* 0x0087e80000100a00 */
[----:B------:R0:W-:Y:S04]  /*9a6b0*/  STL.64 [R1+0xb8], R38 ;  /* 0x0000b82601007387 */ /* 0x0001e80000100a00 */
[----:B----4-:R4:W-:Y:S04]  /*9a6c0*/  STL.64 [R1+0xa0], R32 ;  /* 0x0000a02001007387 */ /* 0x0109e80000100a00 */
[----:B------:R0:W-:Y:S04]  /*9a6d0*/  STL.64 [R1+0xa8], R34 ;  /* 0x0000a82201007387 */ /* 0x0001e80000100a00 */
[----:B--2---:R2:W-:Y:S04]  /*9a6e0*/  STL.64 [R1+0x90], R28 ;  /* 0x0000901c01007387 */ /* 0x0045e80000100a00 */
        /* <DEDUP_REMOVED lines=21> */
[----:B---3--:R-:W3:Y:S04]  /*9a840*/  LDL.LU R36, [R1+0x20] ;  /* 0x0000200001247983 */ /* 0x008ee80000300800 */
[----:B------:R-:W3:Y:S04]  /*9a850*/  LDL.LU R37, [R1+0x24] ;  /* 0x0000240001257983 */ /* 0x000ee80000300800 */
[----:B------:R-:W3:Y:S04]  /*9a860*/  LDL.LU R38, [R1+0x28] ;  /* 0x0000280001267983 */ /* 0x000ee80000300800 */
[----:B------:R-:W3:Y:S04]  /*9a870*/  LDL.LU R39, [R1+0x2c] ;  /* 0x00002c0001277983 */ /* 0x000ee80000300800 */
[----:B----4-:R-:W4:Y:S04]  /*9a880*/  LDL.LU R32, [R1+0x10] ;  /* 0x0000100001207983 */ /* 0x010f280000300800 */
[----:B------:R-:W4:Y:S04]  /*9a890*/  LDL.LU R33, [R1+0x14] ;  /* 0x0000140001217983 */ /* 0x000f280000300800 */
[----:B------:R-:W4:Y:S04]  /*9a8a0*/  LDL.LU R34, [R1+0x18] ;  /* 0x0000180001227983 */ /* 0x000f280000300800 */
[----:B------:R-:W4:Y:S04]  /*9a8b0*/  LDL.LU R35, [R1+0x1c] ;  /* 0x00001c0001237983 */ /* 0x000f280000300800 */
[----:B--2---:R-:W2:Y:S04]  /*9a8c0*/  LDL.LU R28, [R1] ;  /* 0x00000000011c7983 */ /* 0x004ea80000300800 */
[----:B------:R-:W2:Y:S04]  /*9a8d0*/  LDL.LU R29, [R1+0x4] ;  /* 0x00000400011d7983 */ /* 0x000ea80000300800 */
[----:B------:R-:W2:Y:S04]  /*9a8e0*/  LDL.LU R30, [R1+0x8] ;  /* 0x00000800011e7983 */ /* 0x000ea80000300800 */
[----:B------:R-:W2:Y:S04]  /*9a8f0*/  LDL.LU R31, [R1+0xc] ;  /* 0x00000c00011f7983 */ /* 0x000ea80000300800 */
[----:B------:R-:W-:Y:S01]  /*9a900*/  STSM.16.M88.4 [R0], R24 ;  /* 0x0000001800007844 */ /* 0x000fe20000000200 */
[----:B------:R-:W-:-:S03]  /*9a910*/  NOP ;  /* 0x0000000000007918 */ /* 0x000fc60000000000 */
[----:B------:R-:W0:Y:S01]  /*9a920*/  LDS.128 R24, [R0] ;  /* 0x0000000000187984 */ /* 0x000e220000000c00 */
[----:B------:R-:W-:-:S03]  /*9a930*/  NOP ;  /* 0x0000000000007918 */ /* 0x000fc60000000000 */
[----:B0-----:R-:W-:Y:S04]  /*9a940*/  STL.64 [R1+0x80], R24 ;  /* 0x0000801801007387 */ /* 0x001fe80000100a00 */
[----:B------:R0:W-:Y:S04]  /*9a950*/  STL.64 [R1+0x88], R26 ;  /* 0x0000881a01007387 */ /* 0x0001e80000100a00 */
[----:B0-----:R-:W2:Y:S04]  /*9a960*/  LDL.LU.64 R26, [R1+0x3008] ;  /* 0x00300800011a7983 */ /* 0x001ea80000300a00 */
[----:B------:R-:W2:Y:S04]  /*9a970*/  LDL.LU.64 R24, [R1+0x3000] ;  /* 0x0030000001187983 */ /* 0x000ea80000300a00 */
        /* <DEDUP_REMOVED lines=10> */
[----:B------:R-:W0:Y:S01]  /*9aa20*/  LDS.128 R48, [R0] ;  /* 0x0000000000307984 */ /* 0x000e220000000c00 */
        /* <DEDUP_REMOVED lines=9> */
[----:B---3--:R-:W-:Y:S01]  /*9aac0*/  STSM.16.M88.4 [R0], R36 ;  /* 0x0000002400007844 */ /* 0x008fe20000000200 */
[----:B------:R-:W-:-:S03]  /*9aad0*/  NOP ;  /* 0x0000000000007918 */ /* 0x000fc60000000000 */
[----:B------:R-:W3:Y:S01]  /*9aae0*/  LDS.128 R36, [R0] ;  /* 0x0000000000247984 */ /* 0x000ee20000000c00 */
[----:B------:R-:W-:-:S03]  /*9aaf0*/  NOP ;  /* 0x0000000000007918 */ /* 0x000fc60000000000 */
        /* <DEDUP_REMOVED lines=8> */
[----:B0-----:R-:W-:Y:S04]  /*9ab80*/  STL.64 [R1+0x70], R56 ;  /* 0x0000703801007387 */ /* 0x001fe80000100a00 */
[----:B------:R-:W-:Y:S04]  /*9ab90*/  STL.64 [R1+0x78], R58 ;  /* 0x0000783a01007387 */ /* 0x000fe80000100a00 */
[----:B-1----:R-:W-:Y:S04]  /*9aba0*/  STL.64 [R1+0x60], R52 ;  /* 0x0000603401007387 */ /* 0x002fe80000100a00 */
[----:B------:R-:W-:Y:S04]  /*9abb0*/  STL.64 [R1+0x68], R54 ;  /* 0x0000683601007387 */ /* 0x000fe80000100a00 */
[----:B------:R-:W-:Y:S04]  /*9abc0*/  STL.64 [R1+0x50], R48 ;  /* 0x0000503001007387 */ /* 0x000fe80000100a00 */
[----:B------:R-:W-:Y:S04]  /*9abd0*/  STL.64 [R1+0x58], R50 ;  /* 0x0000583201007387 */ /* 0x000fe80000100a00 */
[----:B------:R0:W-:Y:S04]  /*9abe0*/  STL.64 [R1+0x40], R44 ;  /* 0x0000402c01007387 */ /* 0x0001e80000100a00 */
[----:B------:R1:W-:Y:S04]  /*9abf0*/  STL.64 [R1+0x48], R46 ;  /* 0x0000482e01007387 */ /* 0x0003e80000100a00 */
[----:B------:R0:W-:Y:S04]  /*9ac00*/  STL.64 [R1+0x30], R40 ;  /* 0x0000302801007387 */ /* 0x0001e80000100a00 */
[----:B------:R0:W-:Y:S04]  /*9ac10*/  STL.64 [R1+0x38], R42 ;  /* 0x0000382a01007387 */ /* 0x0001e80000100a00 */
[----:B---3--:R3:W-:Y:S04]  /*9ac20*/  STL.64 [R1+0x20], R36 ;  /* 0x0000202401007387 */ /* 0x0087e80000100a00 */
[----:B------:R0:W-:Y:S04]  /*9ac30*/  STL.64 [R1+0x28], R38 ;  /* 0x0000282601007387 */ /* 0x0001e80000100a00 */
[----:B----4-:R4:W-:Y:S04]  /*9ac40*/  STL.64 [R1+0x10], R32 ;  /* 0x0000102001007387 */ /* 0x0109e80000100a00 */
[----:B------:R1:W-:Y:S04]  /*9ac50*/  STL.64 [R1+0x18], R34 ;  /* 0x0000182201007387 */ /* 0x0003e80000100a00 */
[----:B0-----:R-:W4:Y:S04]  /*9ac60*/  LDL.LU R44, [R1+0x310] ;  /* 0x00031000012c7983 */ /* 0x001f280000300800 */
[----:B--2---:R0:W-:Y:S04]  /*9ac70*/  STL.64 [R1+0x320], R28 ;  /* 0x0003201c01007387 */ /* 0x0041e80000100a00 */
[----:B------:R2:W-:Y:S04]  /*9ac80*/  STL.64 [R1+0x328], R30 ;  /* 0x0003281e01007387 */ /* 0x0005e80000100a00 */
[----:B------:R-:W4:Y:S04]  /*9ac90*/  LDL.LU R45, [R1+0x314] ;  /* 0x00031400012d7983 */ /* 0x000f280000300800 */
[----:B-1----:R-:W4:Y:S04]  /*9aca0*/  LDL.LU R46, [R1+0x318] ;  /* 0x00031800012e7983 */ /* 0x002f280000300800 */
[----:B------:R-:W4:Y:S04]  /*9acb0*/  LDL.LU R47, [R1+0x31c] ;  /* 0x00031c00012f7983 */ /* 0x000f280000300800 */
[----:B------:R-:W4:Y:S04]  /*9acc0*/  LDL.LU R40, [R1+0x300] ;  /* 0x0003000001287983 */ /* 0x000f280000300800 */
[----:B------:R-:W4:Y:S04]  /*9acd0*/  LDL.LU R41, [R1+0x304] ;  /* 0x0003040001297983 */ /* 0x000f280000300800 */
[----:B------:R-:W4:Y:S04]  /*9ace0*/  LDL.LU R42, [R1+0x308] ;  /* 0x00030800012a7983 */ /* 0x000f280000300800 */
[----:B------:R-:W4:Y:S04]  /*9acf0*/  LDL.LU R43, [R1+0x30c] ;  /* 0x00030c00012b7983 */ /* 0x000f280000300800 */
        /* <DEDUP_REMOVED lines=8> */
[----:B------:R-:W-:Y:S01]  /*9ad80*/  STSM.16.M88.4 [R0], R4 ;  /* 0x0000000400007844 */ /* 0x000fe20000000200 */
[----:B------:R-:W-:-:S03]  /*9ad90*/  NOP ;  /* 0x0000000000007918 */ /* 0x000fc60000000000 */
[----:B------:R-:W1:Y:S01]  /*9ada0*/  LDS.128 R4, [R0] ;  /* 0x0000000000047984 */ /* 0x000e620000000c00 */
[----:B------:R-:W-:-:S03]  /*9adb0*/  NOP ;  /* 0x0000000000007918 */ /* 0x000fc60000000000 */
[----:B0-----:R-:W4:Y:S04]  /*9adc0*/  LDL.LU R28, [R1+0x2d0] ;  /* 0x0002d000011c7983 */ /* 0x001f280000300800 */
[----:B------:R-:W4:Y:S04]  /*9add0*/  LDL.LU R29, [R1+0x2d4] ;  /* 0x0002d400011d7983 */ /* 0x000f280000300800 */
[----:B--2---:R-:W2:Y:S04]  /*9ade0*/  LDL.LU R30, [R1+0x2d8] ;  /* 0x0002d800011e7983 */ /* 0x004ea80000300800 */
[----:B------:R-:W2:Y:S04]  /*9adf0*/  LDL.LU R31, [R1+0x2dc] ;  /* 0x0002dc00011f7983 */ /* 0x000ea80000300800 */
[----:B------:R-:W-:Y:S01]  /*9ae00*/  STSM.16.M88.4 [R0], R8 ;  /* 0x0000000800007844 */ /* 0x000fe20000000200 */
[----:B------:R-:W-:-:S03]  /*9ae10*/  NOP ;  /* 0x0000000000007918 */ /* 0x000fc60000000000 */
[----:B-1----:R-:W-:Y:S04]  /*9ae20*/  STL.64 [R1], R4 ;  /* 0x0000000401007387 */ /* 0x002fe80000100a00 */
[----:B------:R-:W-:Y:S04]  /*9ae30*/  STL.64 [R1+0x8], R6 ;  /* 0x0000080601007387 */ /* 0x000fe80000100a00 */
[----:B------:R-:W0:Y:S01]  /*9ae40*/  LDS.128 R4, [R0] ;  /* 0x0000000000047984 */ /* 0x000e220000000c00 */
[----:B------:R-:W-:-:S03]  /*9ae50*/  NOP ;  /* 0x0000000000007918 */ /* 0x000fc60000000000 */
[----:B------:R-:W-:Y:S01]  /*9ae60*/  STSM.16.M88.4 [R0], R12 ;  /* 0x0000000c00007844 */ /* 0x000fe20000000200 */
[----:B------:R-:W-:-:S03]  /*9ae70*/  NOP ;  /* 0x0000000000007918 */ /* 0x000fc60000000000 */
[----:B------:R-:W-:Y:S01]  /*9ae80*/  LDS.128 R8, [R0] ;  /* 0x0000000000087984 */ /* 0x000fe20000000c00 */
[----:B------:R-:W-:-:S03]  /*9ae90*/  NOP ;  /* 0x0000000000007918 */ /* 0x000fc60000000000 */
[----:B0-----:R-:W-:Y:S04]  /*9aea0*/  STL [R1+0x2f7c], R5 ;  /* 0x002f7c0501007387 */ /* 0x001fe80000100800 */
[----:B------:R-:W-:Y:S04]  /*9aeb0*/  STL [R1+0x2f78], R6 ;  /* 0x002f780601007387 */ /* 0x000fe80000100800 */
[----:B------:R-:W-:Y:S04]  /*9aec0*/  STL [R1+0x2f74], R7 ;  /* 0x002f740701007387 */ /* 0x000fe80000100800 */
[----:B------:R-:W-:Y:S01]  /*9aed0*/  STSM.16.M88.4 [R0], R44 ;  /* 0x0000002c00007844 */ /* 0x000fe20000000200 */
[----:B------:R-:W-:-:S03]  /*9aee0*/  NOP ;  /* 0x0000000000007918 */ /* 0x000fc60000000000 */
[----:B------:R-:W0:Y:S01]  /*9aef0*/  LDS.128 R12, [R0] ;  /* 0x00000000000c7984 */ /* 0x000e220000000c00 */
[----:B------:R-:W-:-:S03]  /*9af00*/  NOP ;  /* 0x0000000000007918 */ /* 0x000fc60000000000 */
[----:B------:R-:W-:Y:S04]  /*9af10*/  STSM.16.M88.4 [R0], R40 ;  /* 0x0000002800007844 */ /* 0x000fe80000000200 */
[----:B0-----:R-:W-:Y:S04]  /*9af20*/  STL.64 [R1+0x310], R12 ;  /* 0x0003100c01007387 */ /* 0x001fe80000100a00 */
[----:B------:R-:W-:Y:S01]  /*9af30*/  STL.64 [R1+0x318], R14 ;  /* 0x0003180e01007387 */ /* 0x000fe20000100a00 */
[----:B------:R-:W-:-:S03]  /*9af40*/  NOP ;  /* 0x0000000000007918 */ /* 0x000fc60000000000 */
[----:B------:R-:W0:Y:S01]  /*9af50*/  LDS.128 R12, [R0] ;  /* 0x00000000000c7984 */ /* 0x000e220000000c00 */
[----:B------:R-:W-:-:S03]  /*9af60*/  NOP ;  /* 0x0000000000007918 */ /* 0x000fc60000000000 */
[----:B---3--:R-:W-:Y:S04]  /*9af70*/  STSM.16.M88.4 [R0], R36 ;  /* 0x0000002400007844 */ /* 0x008fe80000000200 */
[----:B0-----:R-:W-:Y:S04]  /*9af80*/  STL.64 [R1+0x300], R12 ;  /* 0x0003000c01007387 */ /* 0x001fe80000100a00 */
[----:B------:R-:W-:Y:S01]  /*9af90*/  STL.64 [R1+0x308], R14 ;  /* 0x0003080e01007387 */ /* 0x000fe20000100a00 */
[----:B------:R-:W-:-:S03]  /*9afa0*/  NOP ;  /* 0x0000000000007918 */ /* 0x000fc60000000000 */
[----:B------:R-:W0:Y:S01]  /*9afb0*/  LDS.128 R12, [R0] ;  /* 0x00000000000c7984 */ /* 0x000e220000000c00 */
[----:B------:R-:W-:-:S03]  /*9afc0*/  NOP ;  /* 0x0000000000007918 */ /* 0x000fc60000000000 */
[----:B----4-:R-:W-:Y:S04]  /*9afd0*/  STSM.16.M88.4 [R0], R32 ;  /* 0x0000002000007844 */ /* 0x010fe80000000200 */
[----:B0-----:R-:W-:Y:S04]  /*9afe0*/  STL.64 [R1+0x2f0], R12 ;  /* 0x0002f00c01007387 */ /* 0x001fe80000100a00 */
[----:B------:R-:W-:Y:S01]  /*9aff0*/  STL.64 [R1+0x2f8], R14 ;  /* 0x0002f80e01007387 */ /* 0x000fe20000100a00 */
[----:B------:R-:W-:-:S03]  /*9b000*/  NOP ;  /* 0x0000000000007918 */ /* 0x000fc60000000000 */
[----:B------:R-:W0:Y:S01]  /*9b010*/  LDS.128 R12, [R0] ;  /* 0x00000000000c7984 */ /* 0x000e220000000c00 */
[----:B------:R-:W-:-:S03]  /*9b020*/  NOP ;  /* 0x0000000000007918 */ /* 0x000fc60000000000 */
[----:B0-----:R-:W-:Y:S04]  /*9b030*/  STL.64 [R1+0x2e0], R12 ;  /* 0x0002e00c01007387 */ /* 0x001fe80000100a00 */
[----:B------:R-:W-:Y:S04]  /*9b040*/  STL.64 [R1+0x2e8], R14 ;  /* 0x0002e80e01007387 */ /* 0x000fe80000100a00 */
        /* <DEDUP_REMOVED lines=28> */
[----:B--2---:R0:W-:Y:S01]  /*9b210*/  STSM.16.M88.4 [R0], R28 ;  /* 0x0000001c00007844 */ /* 0x0041e20000000200 */
[----:B------:R-:W-:-:S03]  /*9b220*/  NOP ;  /* 0x0000000000007918 */ /* 0x000fc60000000000 */
[----:B------:R-:W1:Y:S01]  /*9b230*/  LDS.128 R12, [R0] ;  /* 0x00000000000c7984 */ /* 0x000e620000000c00 */
[----:B------:R-:W-:-:S03]  /*9b240*/  NOP ;  /* 0x0000000000007918 */ /* 0x000fc60000000000 */
[----:B0-----:R-:W2:Y:S04]  /*9b250*/  LDL.LU R28, [R1+0x250] ;  /* 0x00025000011c7983 */ /* 0x001ea80000300800 */
[----:B------:R-:W2:Y:S04]  /*9b260*/  LDL.LU R29, [R1+0x254] ;  /* 0x00025400011d7983 */ /* 0x000ea80000300800 */
[----:B------:R-:W2:Y:S04]  /*9b270*/  LDL.LU R30, [R1+0x258] ;  /* 0x00025800011e7983 */ /* 0x000ea80000300800 */
[----:B------:R-:W2:Y:S04]  /*9b280*/  LDL.LU R31, [R1+0x25c] ;  /* 0x00025c00011f7983 */ /* 0x000ea80000300800 */
[----:B-1----:R-:W-:Y:S04]  /*9b290*/  STL.64 [R1+0x2d0], R12 ;  /* 0x0002d00c01007387 */ /* 0x002fe80000100a00 */
[----:B------:R-:W-:Y:S04]  /*9b2a0*/  STL.64 [R1+0x2d8], R14 ;  /* 0x0002d80e01007387 */ /* 0x000fe80000100a00 */
[----:B---3--:R-:W-:Y:S01]  /*9b2b0*/  STSM.16.M88.4 [R0], R56 ;  /* 0x0000003800007844 */ /* 0x008fe20000000200 */
        /* <DEDUP_REMOVED lines=119> */
[----:B0-----:R0:W-:Y:S04]  /*9ba30*/  STL.64 [R1+0x1e0], R12 ;  /* 0x0001e00c01007387 */ /* 0x0011e80000100a00 */
[----:B------:R1:W-:Y:S04]  /*9ba40*/  STL.64 [R1+0x1e8], R14 ;  /* 0x0001e80e01007387 */ /* 0x0003e80000100a00 */
        /* <DEDUP_REMOVED lines=29> */
[----:B------:R-:W4:Y:S04]  /*9bc20*/  LDL.LU R13, [R1+0x154] ;  /* 0x00015400010d7983 */ /* 0x000f280000300800 */
[----:B-1----:R-:W4:Y:S04]  /*9bc30*/  LDL.LU R14, [R1+0x158] ;  /* 0x00015800010e7983 */ /* 0x002f280000300800 */
[----:B------:R-:W4:Y:S04]  /*9bc40*/  LDL.LU R15, [R1+0x15c] ;  /* 0x00015c00010f7983 */ /* 0x000f280000300800 */
[----:B--2---:R-:W-:Y:S01]  /*9bc50*/  STSM.16.M88.4 [R0], R28 ;  /* 0x0000001c00007844 */ /* 0x004fe20000000200 */
[----:B------:R-:W-:-:S03]  /*9bc60*/  NOP ;  /* 0x0000000000007918 */ /* 0x000fc60000000000 */
[----:B------:R-:W0:Y:S01]  /*9bc70*/  LDS.128 R28, [R0] ;  /* 0x00000000001c7984 */ /* 0x000e220000000c00 */
[----:B------:R-:W-:-:S03]  /*9bc80*/  NOP ;  /* 0x0000000000007918 */ /* 0x000fc60000000000 */
[----:B0-----:R-:W-:Y:S04]  /*9bc90*/  STL.64 [R1+0x1d0], R28 ;  /* 0x0001d01c01007387 */ /* 0x001fe80000100a00 */
[----:B------:R0:W-:Y:S04]  /*9bca0*/  STL.64 [R1+0x1d8], R30 ;  /* 0x0001d81e01007387 */ /* 0x0001e80000100a00 */
[----:B0-----:R-:W2:Y:S04]  /*9bcb0*/  LDL.LU.64 R30, [R1+0x2ff8] ;  /* 0x002ff800011e7983 */ /* 0x001ea80000300a00 */
[----:B------:R-:W2:Y:S04]  /*9bcc0*/  LDL.LU.64 R28, [R1+0x2ff0] ;  /* 0x002ff000011c7983 */ /* 0x000ea80000300a00 */
[----:B---3--:R-:W-:Y:S01]  /*9bcd0*/  STSM.16.M88.4 [R0], R32 ;  /* 0x0000002000007844 */ /* 0x008fe20000000200 */
[----:B------:R-:W-:-:S03]  /*9bce0*/  NOP ;  /* 0x0000000000007918 */ /* 0x000fc60000000000 */
[----:B------:R-:W0:Y:S01]  /*9bcf0*/  LDS.128 R32, [R0] ;  /* 0x0000000000207984 */ /* 0x000e220000000c00 */
[----:B------:R-:W-:-:S03]  /*9bd00*/  NOP ;  /* 0x0000000000007918 */ /* 0x000fc60000000000 */
[----:B----4-:R-:W-:Y:S01]  /*9bd10*/  STSM.16.M88.4 [R0], R36 ;  /* 0x0000002400007844 */ /* 0x010fe20000000200 */
[----:B------:R-:W-:-:S03]  /*9bd20*/  NOP ;  /* 0x0000000000007918 */ /* 0x000fc60000000000 */
[----:B------:R-:W1:Y:S01]  /*9bd30*/  LDS.128 R36, [R0] ;  /* 0x0000000000247984 */ /* 0x000e620000000c00 */
[----:B------:R-:W-:-:S03]  /*9bd40*/  NOP ;  /* 0x0000000000007918 */ /* 0x000fc60000000000 */
[----:B------:R-:W-:Y:S01]  /*9bd50*/  STSM.16.M88.4 [R0], R40 ;  /* 0x0000002800007844 */ /* 0x000fe20000000200 */
[----:B------:R-:W-:-:S03]  /*9bd60*/  NOP ;  /* 0x0000000000007918 */ /* 0x000fc60000000000 */
[----:B------:R-:W3:Y:S01]  /*9bd70*/  LDS.128 R40, [R0] ;  /* 0x0000000000287984 */ /* 0x000ee20000000c00 */
[----:B------:R-:W-:-:S03]  /*9bd80*/  NOP ;  /* 0x0000000000007918 */ /* 0x000fc60000000000 */
[----:B------:R-:W-:Y:S01]  /*9bd90*/  STSM.16.M88.4 [R0], R44 ;  /* 0x0000002c00007844 */ /* 0x000fe20000000200 */
[----:B------:R-:W-:-:S03]  /*9bda0*/  NOP ;  /* 0x0000000000007918 */ /* 0x000fc60000000000 */
[----:B------:R-:W4:Y:S01]  /*9bdb0*/  LDS.128 R44, [R0] ;  /* 0x00000000002c7984 */ /* 0x000f220000000c00 */
[----:B------:R-:W-:-:S03]  /*9bdc0*/  NOP ;  /* 0x0000000000007918 */ /* 0x000fc60000000000 */
[----:B0-----:R-:W-:Y:S04]  /*9bdd0*/  STL.64 [R1+0x1c0], R32 ;  /* 0x0001c02001007387 */ /* 0x001fe80000100a00 */
[----:B------:R0:W-:Y:S04]  /*9bde0*/  STL.64 [R1+0x1c8], R34 ;  /* 0x0001c82201007387 */ /* 0x0001e80000100a00 */
[----:B------:R-:W-:Y:S01]  /*9bdf0*/  STSM.16.M88.4 [R0], R48 ;  /* 0x0000003000007844 */ /* 0x000fe20000000200 */
[----:B------:R-:W-:-:S03]  /*9be00*/  NOP ;  /* 0x0000000000007918 */ /* 0x000fc60000000000 */
[----:B------:R-:W4:Y:S01]  /*9be10*/  LDS.128 R48, [R0] ;  /* 0x0000000000307984 */ /* 0x000f220000000c00 */
[----:B------:R-:W-:-:S03]  /*9be20*/  NOP ;  /* 0x0000000000007918 */ /* 0x000fc60000000000 */
[----:B0-----:R-:W2:Y:S04]  /*9be30*/  LDL.LU.64 R34, [R1+0x2fe8] ;  /* 0x002fe80001227983 */ /* 0x001ea80000300a00 */
[----:B------:R-:W2:Y:S04]  /*9be40*/  LDL.LU.64 R32, [R1+0x2fe0] ;  /* 0x002fe00001207983 */ /* 0x000ea80000300a00 */
[----:B-1----:R-:W-:Y:S04]  /*9be50*/  STL.64 [R1+0x1b0], R36 ;  /* 0x0001b02401007387 */ /* 0x002fe80000100a00 */
[----:B------:R0:W-:Y:S04]  /*9be60*/  STL.64 [R1+0x1b8], R38 ;  /* 0x0001b82601007387 */ /* 0x0001e80000100a00 */
[----:B------:R-:W-:Y:S01]  /*9be70*/  STSM.16.M88.4 [R0], R52 ;  /* 0x0000003400007844 */ /* 0x000fe20000000200 */
[----:B------:R-:W-:-:S03]  /*9be80*/  NOP ;  /* 0x0000000000007918 */ /* 0x000fc60000000000 */
[----:B------:R-:W1:Y:S01]  /*9be90*/  LDS.128 R52, [R0] ;  /* 0x0000000000347984 */ /* 0x000e620000000c00 */
[----:B------:R-:W-:-:S03]  /*9bea0*/  NOP ;  /* 0x0000000000007918 */ /* 0x000fc60000000000 */
[----:B0-----:R-:W2:Y:S04]  /*9beb0*/  LDL.LU.64 R38, [R1+0x2fd8] ;  /* 0x002fd80001267983 */ /* 0x001ea80000300a00 */
[----:B------:R-:W2:Y:S04]  /*9bec0*/  LDL.LU.64 R36, [R1+0x2fd0] ;  /* 0x002fd00001247983 */ /* 0x000ea80000300a00 */
[----:B---3--:R-:W-:Y:S04]  /*9bed0*/  STL.64 [R1+0x1a0], R40 ;  /* 0x0001a02801007387 */ /* 0x008fe80000100a00 */
[----:B------:R0:W-:Y:S04]  /*9bee0*/  STL.64 [R1+0x1a8], R42 ;  /* 0x0001a82a01007387 */ /* 0x0001e80000100a00 */
[----:B------:R-:W-:Y:S01]  /*9bef0*/  STSM.16.M88.4 [R0], R56 ;  /* 0x0000003800007844 */ /* 0x000fe20000000200 */
[----:B------:R-:W-:-:S03]  /*9bf00*/  NOP ;  /* 0x0000000000007918 */ /* 0x000fc60000000000 */
[----:B------:R-:W3:Y:S01]  /*9bf10*/  LDS.128 R56, [R0] ;  /* 0x0000000000387984 */ /* 0x000ee20000000c00 */
[----:B------:R-:W-:-:S03]  /*9bf20*/  NOP ;  /* 0x0000000000007918 */ /* 0x000fc60000000000 */
[----:B0-----:R-:W2:Y:S04]  /*9bf30*/  LDL.LU.64 R42, [R1+0x2fc8] ;  /* 0x002fc800012a7983 */ /* 0x001ea80000300a00 */
[----:B------:R-:W2:Y:S04]  /*9bf40*/  LDL.LU.64 R40, [R1+0x2fc0] ;  /* 0x002fc00001287983 */ /* 0x000ea80000300a00 */
[----:B----4-:R-:W-:Y:S04]  /*9bf50*/  STL.64 [R1+0x190], R44 ;  /* 0x0001902c01007387 */ /* 0x010fe80000100a00 */
[----:B------:R0:W-:Y:S04]  /*9bf60*/  STL.64 [R1+0x198], R46 ;  /* 0x0001982e01007387 */ /* 0x0001e80000100a00 */
[----:B0-----:R-:W4:Y:S04]  /*9bf70*/  LDL.LU.64 R46, [R1+0x2fb8] ;  /* 0x002fb800012e7983 */ /* 0x001f280000300a00 */
[----:B------:R-:W4:Y:S04]  /*9bf80*/  LDL.LU.64 R44, [R1+0x2fb0] ;  /* 0x002fb000012c7983 */ /* 0x000f280000300a00 */
[----:B------:R-:W-:Y:S04]  /*9bf90*/  STL.64 [R1+0x180], R48 ;  /* 0x0001803001007387 */ /* 0x000fe80000100a00 */
[----:B------:R0:W-:Y:S04]  /*9bfa0*/  STL.64 [R1+0x188], R50 ;  /* 0x0001883201007387 */ /* 0x0001e80000100a00 */
[----:B0-----:R-:W4:Y:S04]  /*9bfb0*/  LDL.LU.64 R50, [R1+0x2fa8] ;  /* 0x002fa80001327983 */ /* 0x001f280000300a00 */
[----:B------:R-:W4:Y:S04]  /*9bfc0*/  LDL.LU.64 R48, [R1+0x2fa0] ;  /* 0x002fa00001307983 */ /* 0x000f280000300a00 */
[----:B-1----:R-:W-:Y:S04]  /*9bfd0*/  STL.64 [R1+0x170], R52 ;  /* 0x0001703401007387 */ /* 0x002fe80000100a00 */
[----:B------:R0:W-:Y:S04]  /*9bfe0*/  STL.64 [R1+0x178], R54 ;  /* 0x0001783601007387 */ /* 0x0001e80000100a00 */
[----:B0-----:R-:W4:Y:S04]  /*9bff0*/  LDL.LU.64 R54, [R1+0x2f98] ;  /* 0x002f980001367983 */ /* 0x001f280000300a00 */
[----:B------:R-:W4:Y:S04]  /*9c000*/  LDL.LU.64 R52, [R1+0x2f90] ;  /* 0x002f900001347983 */ /* 0x000f280000300a00 */
[----:B---3--:R-:W-:Y:S04]  /*9c010*/  STL.64 [R1+0x160], R56 ;  /* 0x0001603801007387 */ /* 0x008fe80000100a00 */
[----:B------:R0:W-:Y:S04]  /*9c020*/  STL.64 [R1+0x168], R58 ;  /* 0x0001683a01007387 */ /* 0x0001e80000100a00 */
[----:B0-----:R-:W3:Y:S04]  /*9c030*/  LDL.LU.64 R58, [R1+0x2f88] ;  /* 0x002f8800013a7983 */ /* 0x001ee80000300a00 */
[----:B------:R-:W3:Y:S04]  /*9c040*/  LDL.LU.64 R56, [R1+0x2f80] ;  /* 0x002f800001387983 */ /* 0x000ee80000300a00 */
[----:B------:R-:W-:Y:S01]  /*9c050*/  STSM.16.M88.4 [R0], R12 ;  /* 0x0000000c00007844 */ /* 0x000fe20000000200 */
[----:B------:R-:W-:-:S03]  /*9c060*/  NOP ;  /* 0x0000000000007918 */ /* 0x000fc60000000000 */
[----:B------:R-:W0:Y:S01]  /*9c070*/  LDS.128 R12, [R0] ;  /* 0x00000000000c7984 */ /* 0x000e220000000c00 */
[----:B------:R-:W-:-:S03]  /*9c080*/  NOP ;  /* 0x0000000000007918 */ /* 0x000fc60000000000 */
[----:B------:R-:W3:Y:S04]  /*9c090*/  LDL.LU R61, [R1+0xf68] ;  /* 0x000f6800013d7983 */ /* 0x000ee80000300800 */
[----:B------:R-:W3:Y:S04]  /*9c0a0*/  LDL.LU R60, [R1+0xf74] ;  /* 0x000f7400013c7983 */ /* 0x000ee80000300800 */
[----:B------:R-:W-:Y:S01]  /*9c0b0*/  STSM.16.M88.4 [R0], R16 ;  /* 0x0000001000007844 */ /* 0x000fe20000000200 */
[----:B------:R-:W-:-:S03]  /*9c0c0*/  NOP ;  /* 0x0000000000007918 */ /* 0x000fc60000000000 */
[----:B0-----:R-:W-:Y:S04]  /*9c0d0*/  STL.64 [R1+0x340], R12 ;  /* 0x0003400c01007387 */ /* 0x001fe80000100a00 */
[----:B------:R-:W-:Y:S04]  /*9c0e0*/  STL.64 [R1+0x348], R14 ;  /* 0x0003480e01007387 */ /* 0x000fe80000100a00 */
[----:B------:R-:W0:Y:S01]  /*9c0f0*/  LDS.128 R12, [R0] ;  /* 0x00000000000c7984 */ /* 0x000e220000000c00 */
[----:B------:R-:W-:-:S03]  /*9c100*/  NOP ;  /* 0x0000000000007918 */ /* 0x000fc60000000000 */
[----:B------:R-:W-:Y:S01]  /*9c110*/  STSM.16.M88.4 [R0], R20 ;  /* 0x0000001400007844 */ /* 0x000fe20000000200 */
[----:B------:R-:W-:-:S03]  /*9c120*/  NOP ;  /* 0x0000000000007918 */ /* 0x000fc60000000000 */
[----:B0-----:R-:W-:Y:S04]  /*9c130*/  STL.64 [R1+0x330], R12 ;  /* 0x0003300c01007387 */ /* 0x001fe80000100a00 */
[----:B------:R-:W-:Y:S04]  /*9c140*/  STL.64 [R1+0x338], R14 ;  /* 0x0003380e01007387 */ /* 0x000fe80000100a00 */
        /* <DEDUP_REMOVED lines=8> */
[----:B------:R-:W-:Y:S01]  /*9c1d0*/  LDS.128 R12, [R0] ;  /* 0x00000000000c7984 */ /* 0x000fe20000000c00 */
[----:B------:R-:W-:-:S03]  /*9c1e0*/  NOP ;  /* 0x0000000000007918 */ /* 0x000fc60000000000 */
[----:B--2---:R-:W-:Y:S01]  /*9c1f0*/  STSM.16.M88.4 [R0], R28 ;  /* 0x0000001c00007844 */ /* 0x004fe20000000200 */
[----:B------:R-:W-:-:S03]  /*9c200*/  NOP ;  /* 0x0000000000007918 */ /* 0x000fc60000000000 */
[----:B------:R-:W-:Y:S01]  /*9c210*/  LDS.128 R16, [R0] ;  /* 0x0000000000107984 */ /* 0x000fe20000000c00 */
[----:B------:R-:W-:-:S03]  /*9c220*/  NOP ;  /* 0x0000000000007918 */ /* 0x000fc60000000000 */
[----:B------:R-:W-:Y:S01]  /*9c230*/  STSM.16.M88.4 [R0], R32 ;  /* 0x0000002000007844 */ /* 0x000fe20000000200 */
        /* <DEDUP_REMOVED lines=11> */
[----:B------:R-:W2:Y:S04]  /*9c2f0*/  LDL.LU R6, [R1+0x120] ;  /* 0x0001200001067983 */ /* 0x000ea80000300800 */
[----:B----4-:R-:W-:Y:S01]  /*9c300*/  STSM.16.M88.4 [R0], R44 ;  /* 0x0000002c00007844 */ /* 0x010fe20000000200 */
        /* <DEDUP_REMOVED lines=9> */
[----:B------:R-:W4:Y:S01]  /*9c3a0*/  LDS.128 R40, [R0] ;  /* 0x0000000000287984 */ /* 0x000f220000000c00 */
[----:B------:R-:W-:-:S03]  /*9c3b0*/  NOP ;  /* 0x0000000000007918 */ /* 0x000fc60000000000 */
[----:B0-----:R0:W-:Y:S04]  /*9c3c0*/  STL [R1+0x2f70], R35 ;  /* 0x002f702301007387 */ /* 0x0011e80000100800 */
[----:B0-----:R-:W2:Y:S04]  /*9c3d0*/  LDL.LU R35, [R1+0xb70] ;  /* 0x000b700001237983 */ /* 0x001ea80000300800 */
[----:B---3--:R0:W-:Y:S04]  /*9c3e0*/  STSM.16.M88.4 [R0], R56 ;  /* 0x0000003800007844 */ /* 0x0081e80000000200 */
[----:B0-----:R-:W3:Y:S04]  /*9c3f0*/  LDL.LU R58, [R1+0xf70] ;  /* 0x000f7000013a7983 */ /* 0x001ee80000300800 */
[----:B------:R-:W4:Y:S01]  /*9c400*/  LDL.LU R59, [R1+0xf6c] ;  /* 0x000f6c00013b7983 */ /* 0x000f220000300800 */
[----:B------:R-:W-:Y:S01]  /*9c410*/  PRMT R46, R5, 0x7632, R46 ;  /* 0x00007632052e7816 */ /* 0x000fe2000000002e */
[----:B--2---:R-:W-:-:S02]  /*9c420*/  IMAD R52, R35, UR20, RZ ;  /* 0x0000001423347c24 */ /* 0x004fc4000f8e02ff */
[C---:B---3--:R-:W-:Y:S01]  /*9c430*/  IMAD R2, R58.reuse, UR4, RZ ;  /* 0x000000043a027c24 */ /* 0x048fe2000f8e02ff */
[----:B------:R-:W-:-:S04]  /*9c440*/  ISETP.GE.AND P0, PT, R58, UR10, PT ;  /* 0x0000000a3a007c0c */ /* 0x000fc8000bf06270 */
[C---:B------:R-:W-:Y:S02]  /*9c450*/  LEA R48, P1, R2.reuse, UR6, 0x1 ;  /* 0x0000000602307c11 */ /* 0x040fe4000f8208ff */
[----:B------:R-:W-:Y:S01]  /*9c460*/  ISETP.LT.AND P0, PT, R35, UR29, !P0 ;  /* 0x0000001d23007c0c */ /* 0x000fe2000c701270 */
[----:B------:R-:W0:Y:S01]  /*9c470*/  LDCU UR29, c[0x0][0x398] ;  /* 0x00007300ff1d77ac */ /* 0x000e220008000800 */
[----:B------:R-:W-:-:S03]  /*9c480*/  LEA.HI.X.SX32 R49, R2, UR7, 0x1, P1 ;  /* 0x0000000702317c11 */ /* 0x000fc600088f0eff */
[----:B------:R-:W-:Y:S01]  /*9c490*/  IMAD.WIDE R2, R52, 0x2, R48 ;  /* 0x0000000234027825 */ /* 0x000fe200078e0230 */
[----:B------:R-:W-:-:S07]  /*9c4a0*/  NOP ;  /* 0x0000000000007918 */ /* 0x000fce0000000000 */
[----:B------:R2:W-:Y:S04]  /*9c4b0*/  @P0 STG.E.U16 desc[UR8][R2.64], R5 ;  /* 0x0000000502000986 */ /* 0x0005e8000c101508 */
[----:B--2---:R-:W2:Y:S01]  /*9c4c0*/  LDL.LU R5, [R1+0x110] ;  /* 0x0001100001057983 */ /* 0x004ea20000300800 */
[C---:B----4-:R-:W-:Y:S01]  /*9c4d0*/  IMAD R2, R59.reuse, UR4, RZ ;  /* 0x000000043b027c24 */ /* 0x050fe2000f8e02ff */
[----:B------:R-:W-:Y:S01]  /*9c4e0*/  ISETP.GE.AND P0, PT, R59, UR22, PT ;  /* 0x000000163b007c0c */ /* 0x000fe2000bf06270 */
[----:B------:R-:W3:Y:S01]  /*9c4f0*/  LDCU UR22, c[0x0][0x398] ;  /* 0x00007300ff1677ac */ /* 0x000ee20008000800 */
[----:B------:R-:W4:Y:S02]  /*9c500*/  LDL.LU R55, [R1+0x144] ;  /* 0x0001440001377983 */ /* 0x000f240000300800 */
[----:B------:R-:W-:-:S02]  /*9c510*/  LEA R44, P2, R2, UR6, 0x1 ;  /* 0x00000006022c7c11 */ /* 0x000fc4000f8408ff */
[C---:B------:R-:W-:Y:S01]  /*9c520*/  ISETP.LT.AND P1, PT, R35.reuse, UR31, !P0 ;  /* 0x0000001f23007c0c */ /* 0x040fe2000c721270 */
[----:B------:R-:W0:Y:S01]  /*9c530*/  LDCU UR31, c[0x0][0x398] ;  /* 0x00007300ff1f77ac */ /* 0x000e220008000800 */
[----:B------:R-:W-:Y:S01]  /*9c540*/  LEA.HI.X.SX32 R45, R2, UR7, 0x1, P2 ;  /* 0x00000007022d7c11 */ /* 0x000fe200090f0eff */
[----:B------:R-:W-:-:S05]  /*9c550*/  VIADD R2, R35, 0x7f ;  /* 0x0000007f23027836 */ /* 0x000fca0000000000 */
[----:B------:R-:W-:Y:S01]  /*9c560*/  ISETP.GE.AND P0, PT, R2, UR27, PT ;  /* 0x0000001b02007c0c */ /* 0x000fe2000bf06270 */
[----:B------:R-:W-:Y:S01]  /*9c570*/  IMAD.WIDE R2, R52, 0x2, R44 ;  /* 0x0000000234027825 */ /* 0x000fe200078e022c */
[----:B------:R-:W-:Y:S01]  /*9c580*/  PRMT R53, R7, 0x7632, R53 ;  /* 0x0000763207357816 */ /* 0x000fe20000000035 */
[----:B------:R-:W0:Y:S03]  /*9c590*/  LDCU UR27, c[0x0][0x398] ;  /* 0x00007300ff1b77ac */ /* 0x000e260008000800 */
[----:B------:R1:W-:Y:S01]  /*9c5a0*/  @P1 STG.E.U16 desc[UR8][R2.64], R46 ;  /* 0x0000002e02001986 */ /* 0x0003e2000c101508 */
[----:B------:R-:W-:-:S04]  /*9c5b0*/  ISETP.GE.AND P1, PT, R61, UR12, PT ;  /* 0x0000000c3d007c0c */ /* 0x000fc8000bf26270 */
[----:B------:R-:W-:Y:S01]  /*9c5c0*/  ISETP.LT.AND P1, PT, R35, UR33, !P1 ;  /* 0x0000002123007c0c */ /* 0x000fe2000cf21270 */
[----:B------:R-:W0:Y:S01]  /*9c5d0*/  LDCU UR33, c[0x0][0x398] ;  /* 0x00007300ff2177ac */ /* 0x000e220008000800 */
[----:B-1----:R-:W-:-:S05]  /*9c5e0*/  IMAD R3, R61, UR4, RZ ;  /* 0x000000043d037c24 */ /* 0x002fca000f8e02ff */
[----:B------:R-:W-:-:S04]  /*9c5f0*/  LEA R2, P2, R3, UR6, 0x1 ;  /* 0x0000000603027c11 */ /* 0x000fc8000f8408ff */
[----:B------:R-:W-:-:S03]  /*9c600*/  LEA.HI.X.SX32 R3, R3, UR7, 0x1, P2 ;  /* 0x0000000703037c11 */ /* 0x000fc600090f0eff */
[----:B------:R-:W-:Y:S01]  /*9c610*/  IMAD.WIDE R46, R52, 0x2, R2 ;  /* 0x00000002342e7825 */ /* 0x000fe200078e0202 */
[C---:B------:R-:W-:Y:S01]  /*9c620*/  ISETP.GE.AND P2, PT, R60.reuse, UR24, PT ;  /* 0x000000183c007c0c */ /* 0x040fe2000bf46270 */
[----:B------:R-:W1:Y:S03]  /*9c630*/  LDCU UR24, c[0x0][0x39c] ;  /* 0x00007380ff1877ac */ /* 0x000e660008000800 */
[----:B------:R0:W-:Y:S01]  /*9c640*/  @P1 STG.E.U16 desc[UR8][R46.64], R7 ;  /* 0x000000072e001986 */ /* 0x0001e2000c101508 */
[C---:B------:R-:W-:Y:S01]  /*9c650*/  ISETP.LT.AND P2, PT, R35.reuse, UR35, !P2 ;  /* 0x0000002323007c0c */ /* 0x040fe2000d741270 */
[----:B------:R-:W1:Y:S01]  /*9c660*/  LDCU UR35, c[0x0][0x398] ;  /* 0x00007300ff2377ac */ /* 0x000e620008000800 */
[----:B0-----:R-:W-:Y:S01]  /*9c670*/  VIADD R46, R35, 0x3 ;  /* 0x00000003232e7836 */ /* 0x001fe20000000000 */
[----:B------:R-:W3:Y:S01]  /*9c680*/  LDL.LU R7, [R1+0x134] ;  /* 0x0001340001077983 */ /* 0x000ee20000300800 */
[----:B------:R-:W-:Y:S01]  /*9c690*/  IMAD R47, R60, UR4, RZ ;  /* 0x000000043c2f7c24 */ /* 0x000fe2000f8e02ff */
[----:B------:R-:W0:Y:S02]  /*9c6a0*/  LDCU.64 UR4, c[0x0][0x398] ;  /* 0x00007300ff0477ac */ /* 0x000e240008000a00 */
[----:B------:R-:W-:-:S02]  /*9c6b0*/  ISETP.GE.AND P1, PT, R46, UR13, PT ;  /* 0x0000000d2e007c0c */ /* 0x000fc4000bf26270 */
[C---:B------:R-:W-:Y:S01]  /*9c6c0*/  LEA R46, P3, R47.reuse, UR6, 0x1 ;  /* 0x000000062f2e7c11 */ /* 0x040fe2000f8608ff */
[----:B------:R-:W0:Y:S03]  /*9c6d0*/  LDCU.64 UR12, c[0x0][0x398] ;  /* 0x00007300ff0c77ac */ /* 0x000e260008000a00 */
[----:B------:R-:W-:Y:S01]  /*9c6e0*/  LEA.HI.X.SX32 R47, R47, UR7, 0x1, P3 ;  /* 0x000000072f2f7c11 */ /* 0x000fe200098f0eff */
[----:B------:R-:W0:Y:S02]  /*9c6f0*/  LDCU.64 UR6, c[0x0][0x398] ;  /* 0x00007300ff0677ac */ /* 0x000e240008000a00 */
[----:B------:R-:W-:-:S05]  /*9c700*/  IMAD.WIDE R50, R52, 0x2, R46 ;  /* 0x0000000234327825 */ /* 0x000fca00078e022e */
[----:B------:R0:W-:Y:S02]  /*9c710*/  @P2 STG.E.U16 desc[UR8][R50.64], R53 ;  /* 0x0000003532002986 */ /* 0x0001e4000c101508 */
[----:B0-----:R-:W-:-:S05]  /*9c720*/  VIADD R50, R35, 0x1 ;  /* 0x0000000123327836 */ /* 0x001fca0000000000 */
[----:B------:R-:W-:Y:S01]  /*9c730*/  ISETP.GE.AND P2, PT, R50, UR11, PT ;  /* 0x0000000b32007c0c */ /* 0x000fe2000bf46270 */
[----:B------:R-:W-:Y:S01]  /*9c740*/  VIADD R52, R52, UR20 ;  /* 0x0000001434347c36 */ /* 0x000fe20008000000 */
[----:B------:R-:W-:Y:S01]  /*9c750*/  PRMT R53, R6, 0x7632, R53 ;  /* 0x0000763206357816 */ /* 0x000fe20000000035 */
[----:B------:R-:W0:Y:S01]  /*9c760*/  LDCU.64 UR10, c[0x0][0x398] ;  /* 0x00007300ff0a77ac */ /* 0x000e220008000a00 */
[----:B------:R-:W-:Y:S01]  /*9c770*/  ISETP.LT.AND P3, PT, R58, UR18, !P2 ;  /* 0x000000123a007c0c */ /* 0x000fe2000d761270 */
[C---:B------:R-:W-:Y:S01]  /*9c780*/  IMAD.WIDE R50, R52.reuse, 0x2, R48 ;  /* 0x0000000234327825 */ /* 0x040fe200078e0230 */
[----:B------:R-:W0:Y:S11]  /*9c790*/  LDCU UR18, c[0x0][0x398] ;  /* 0x00007300ff1277ac */ /* 0x000e360008000800 */
[----:B------:R0:W-:Y:S01]  /*9c7a0*/  @P3 STG.E.U16 desc[UR8][R50.64], R6 ;  /* 0x0000000632003986 */ /* 0x0001e2000c101508 */
[----:B------:R-:W-:Y:S01]  /*9c7b0*/  ISETP.LT.AND P3, PT, R59, UR16, !P2 ;  /* 0x000000103b007c0c */ /* 0x000fe2000d761270 */
[----:B------:R-:W1:Y:S02]  /*9c7c0*/  LDCU UR16, c[0x0][0x398] ;  /* 0x00007300ff1077ac */ /* 0x000e640008000800 */
[----:B0-----:R-:W3:Y:S01]  /*9c7d0*/  LDL.LU R6, [R1+0x124] ;  /* 0x0001240001067983 */ /* 0x001ee20000300800 */
[----:B------:R-:W-:-:S09]  /*9c7e0*/  IMAD.WIDE R50, R52, 0x2, R44 ;  /* 0x0000000234327825 */ /* 0x000fd200078e022c */
[----:B------:R0:W-:Y:S01]  /*9c7f0*/  @P3 STG.E.U16 desc[UR8][R50.64], R53 ;  /* 0x0000003532003986 */ /* 0x0001e2000c101508 */
[----:B------:R-:W-:Y:S01]  /*9c800*/  ISETP.LT.AND P3, PT, R61, UR14, !P2 ;  /* 0x0000000e3d007c0c */ /* 0x000fe2000d761270 */
[----:B------:R-:W1:Y:S01]  /*9c810*/  LDCU UR14, c[0x0][0x398] ;  /* 0x00007300ff0e77ac */ /* 0x000e620008000800 */
[----:B0-----:R-:W-:-:S11]  /*9c820*/  IMAD.WIDE R50, R52, 0x2, R2 ;  /* 0x0000000234327825 */ /* 0x001fd600078e0202 */
[----:B--2---:R0:W-:Y:S01]  /*9c830*/  @P3 STG.E.U16 desc[UR8][R50.64], R5 ;  /* 0x0000000532003986 */ /* 0x0041e2000c101508 */
[----:B------:R-:W-:-:S03]  /*9c840*/  PRMT R53, R5, 0x7632, R53 ;  /* 0x0000763205357816 */ /* 0x000fc60000000035 */
[----:B0-----:R-:W2:Y:S01]  /*9c850*/  LDL.LU R5, [R1+0x114] ;  /* 0x0001140001057983 */ /* 0x001ea20000300800 */
[----:B------:R-:W-:Y:S01]  /*9c860*/  ISETP.LT.AND P2, PT, R60, UR12, !P2 ;  /* 0x0000000c3c007c0c */ /* 0x000fe2000d741270 */
[----:B------:R-:W-:Y:S01]  /*9c870*/  IMAD.WIDE R50, R52, 0x2, R46 ;  /* 0x0000000234327825 */ /* 0x000fe200078e022e */
[----:B------:R-:W0:Y:S11]  /*9c880*/  LDCU UR12, c[0x0][0x398] ;  /* 0x00007300ff0c77ac */ /* 0x000e360008000800 */
[----:B------:R1:W-:Y:S02]  /*9c890*/  @P2 STG.E.U16 desc[UR8][R50.64], R53 ;  /* 0x0000003532002986 */ /* 0x0003e4000c101508 */
[----:B-1----:R-:W-:-:S05]  /*9c8a0*/  VIADD R50, R35, 0x2 ;  /* 0x0000000223327836 */ /* 0x002fca0000000000 */
[----:B------:R-:W-:Y:S01]  /*9c8b0*/  ISETP.GE.AND P2, PT, R50, UR23, PT ;  /* 0x0000001732007c0c */ /* 0x000fe2000bf46270 */
[----:B------:R-:W-:Y:S01]  /*9c8c0*/  VIADD R52, R52, UR20 ;  /* 0x0000001434347c36 */ /* 0x000fe20008000000 */
[----:B----4-:R-:W-:Y:S01]  /*9c8d0*/  PRMT R53, R55, 0x7632, R53 ;  /* 0x0000763237357816 */ /* 0x010fe20000000035 */
[----:B------:R-:W1:Y:S01]  /*9c8e0*/  LDCU UR23, c[0x0][0x398] ;  /* 0x00007300ff1777ac */ /* 0x000e620008000800 */
[----:B------:R-:W-:Y:S01]  /*9c8f0*/  ISETP.LT.AND P3, PT, R58, UR10, !P2 ;  /* 0x0000000a3a007c0c */ /* 0x000fe2000d761270 */
[C---:B------:R-:W-:Y:S01]  /*9c900*/  IMAD.WIDE R50, R52.reuse, 0x2, R48 ;  /* 0x0000000234327825 */ /* 0x040fe200078e0230 */
[----:B------:R-:W-:Y:S01]  /*9c910*/  ISETP.LT.AND P4, PT, R59, UR6, !P2 ;  /* 0x000000063b007c0c */ /* 0x000fe2000d781270 */
[----:B------:R-:W4:Y:S01]  /*9c920*/  LDCU UR6, c[0x0][0x398] ;  /* 0x00007300ff0677ac */ /* 0x000f220008000800 */
[----:B------:R-:W0:Y:S09]  /*9c930*/  LDCU UR10, c[0x0][0x398] ;  /* 0x00007300ff0a77ac */ /* 0x000e320008000800 */
[----:B------:R0:W-:Y:S04]  /*9c940*/  @P3 STG.E.U16 desc[UR8][R50.64], R55 ;  /* 0x0000003732003986 */ /* 0x0001e8000c101508 */
[----:B0-----:R-:W4:Y:S01]  /*9c950*/  LDL.LU R55, [R1+0x148] ;  /* 0x0001480001377983 */ /* 0x001f220000300800 */
[----:B------:R-:W-:Y:S01]  /*9c960*/  ISETP.LT.AND P3, PT, R61, UR4, !P2 ;  /* 0x000000043d007c0c */ /* 0x000fe2000d761270 */
[----:B------:R-:W-:Y:S01]  /*9c970*/  IMAD.WIDE R50, R52, 0x2, R44 ;  /* 0x0000000234327825 */ /* 0x000fe200078e022c */
[----:B------:R-:W0:Y:S04]  /*9c980*/  LDCU UR4, c[0x0][0x398] ;  /* 0x00007300ff0477ac */ /* 0x000e280008000800 */
[----:B------:R1:W-:Y:S01]  /*9c990*/  @P4 STG.E.U16 desc[UR8][R50.64], R53 ;  /* 0x0000003532004986 */ /* 0x0003e2000c101508 */
[----:B------:R-:W-:Y:S01]  /*9c9a0*/  ISETP.LT.AND P2, PT, R60, UR26, !P2 ;  /* 0x0000001a3c007c0c */ /* 0x000fe2000d741270 */
[----:B------:R-:W0:Y:S01]  /*9c9b0*/  LDCU UR26, c[0x0][0x39c] ;  /* 0x00007380ff1a77ac */ /* 0x000e220008000800 */
[----:B-1----:R-:W-:Y:S01]  /*9c9c0*/  IMAD.WIDE R50, R52, 0x2, R2 ;  /* 0x0000000234327825 */ /* 0x002fe200078e0202 */
[----:B---3--:R-:W-:-:S04]  /*9c9d0*/  PRMT R53, R7, 0x7632, R53 ;  /* 0x0000763207357816 */ /* 0x008fc80000000035 */
[----:B------:R1:W-:Y:S04]  /*9c9e0*/  @P3 STG.E.U16 desc[UR8][R50.64], R7 ;  /* 0x0000000732003986 */ /* 0x0003e8000c101508 */
[----:B-1----:R-:W3:Y:S01]  /*9c9f0*/  LDL.LU R7, [R1+0x138] ;  /* 0x0001380001077983 */ /* 0x002ee20000300800 */
[----:B------:R-:W-:-:S05]  /*9ca00*/  IMAD.WIDE R50, R52, 0x2, R46 ;  /* 0x0000000234327825 */ /* 0x000fca00078e022e */
[----:B------:R1:W-:Y:S01]  /*9ca10*/  @P2 STG.E.U16 desc[UR8][R50.64], R53 ;  /* 0x0000003532002986 */ /* 0x0003e2000c101508 */
[----:B------:R-:W-:Y:S01]  /*9ca20*/  ISETP.LT.AND P2, PT, R58, UR28, !P1 ;  /* 0x0000001c3a007c0c */ /* 0x000fe2000cf41270 */
[----:B------:R-:W-:Y:S01]  /*9ca30*/  VIADD R52, R52, UR20 ;  /* 0x0000001434347c36 */ /* 0x000fe20008000000 */
[----:B------:R-:W-:Y:S01]  /*9ca40*/  ISETP.LT.AND P3, PT, R59, UR30, !P1 ;  /* 0x0000001e3b007c0c */ /* 0x000fe2000cf61270 */
[----:B------:R-:W0:Y:S01]  /*9ca50*/  LDCU UR28, c[0x0][0x39c] ;  /* 0x00007380ff1c77ac */ /* 0x000e220008000800 */
[----:B------:R-:W0:Y:S01]  /*9ca60*/  LDCU UR30, c[0x0][0x398] ;  /* 0x00007300ff1e77ac */ /* 0x000e220008000800 */
[----:B-1----:R-:W-:-:S08]  /*9ca70*/  IMAD.WIDE R50, R52, 0x2, R48 ;  /* 0x0000000234327825 */ /* 0x002fd000078e0230 */
[----:B------:R1:W-:Y:S01]  /*9ca80*/  @P2 STG.E.U16 desc[UR8][R50.64], R6 ;  /* 0x0000000632002986 */ /* 0x0003e2000c101508 */
[----:B------:R-:W-:Y:S02]  /*9ca90*/  PRMT R53, R6, 0x7632, R53 ;  /* 0x0000763206357816 */ /* 0x000fe40000000035 */
[----:B------:R-:W-:Y:S01]  /*9caa0*/  ISETP.LT.AND P2, PT, R61, UR32, !P1 ;  /* 0x000000203d007c0c */ /* 0x000fe2000cf41270 */
[----:B------:R-:W0:Y:S01]  /*9cab0*/  LDCU UR32, c[0x0][0x398] ;  /* 0x00007300ff2077ac */ /* 0x000e220008000800 */
[----:B-1----:R-:W3:Y:S01]  /*9cac0*/  LDL.LU R6, [R1+0x128] ;  /* 0x0001280001067983 */ /* 0x002ee20000300800 */
[----:B------:R-:W-:-:S05]  /*9cad0*/  IMAD.WIDE R50, R52, 0x2, R44 ;  /* 0x0000000234327825 */ /* 0x000fca00078e022c */
[----:B------:R1:W-:Y:S02]  /*9cae0*/  @P3 STG.E.U16 desc[UR8][R50.64], R53 ;  /* 0x0000003532003986 */ /* 0x0003e4000c101508 */
[----:B-1----:R-:W-:-:S05]  /*9caf0*/  IMAD.WIDE R50, R52, 0x2, R2 ;  /* 0x0000000234327825 */ /* 0x002fca00078e0202 */
[----:B--2---:R1:W-:Y:S01]  /*9cb00*/  @P2 STG.E.U16 desc[UR8][R50.64], R5 ;  /* 0x0000000532002986 */ /* 0x0043e2000c101508 */
[----:B------:R-:W-:-:S03]  /*9cb10*/  PRMT R53, R5, 0x7632, R53 ;  /* 0x0000763205357816 */ /* 0x000fc60000000035 */
[----:B-1----:R-:W2:Y:S01]  /*9cb20*/  LDL.LU R5, [R1+0x118] ;  /* 0x0001180001057983 */ /* 0x002ea20000300800 */
[----:B------:R-:W-:Y:S01]  /*9cb30*/  ISETP.LT.AND P1, PT, R60, UR34, !P1 ;  /* 0x000000223c007c0c */ /* 0x000fe2000cf21270 */
[----:B------:R-:W-:Y:S01]  /*9cb40*/  IMAD.WIDE R50, R52, 0x2, R46 ;  /* 0x0000000234327825 */ /* 0x000fe200078e022e */
[----:B------:R-:W1:Y:S11]  /*9cb50*/  LDCU UR34, c[0x0][0x398] ;  /* 0x00007300ff2277ac */ /* 0x000e760008000800 */
[----:B------:R0:W-:Y:S02]  /*9cb60*/  @P1 STG.E.U16 desc[UR8][R50.64], R53 ;  /* 0x0000003532001986 */ /* 0x0001e4000c101508 */
[----:B0-----:R-:W-:-:S05]  /*9cb70*/  VIADD R50, R35, 0x4 ;  /* 0x0000000423327836 */ /* 0x001fca0000000000 */
[----:B------:R-:W-:Y:S01]  /*9cb80*/  ISETP.GE.AND P1, PT, R50, UR25, PT ;  /* 0x0000001932007c0c */ /* 0x000fe2000bf26270 */
[----:B------:R-:W-:Y:S01]  /*9cb90*/  VIADD R50, R52, UR20 ;  /* 0x0000001434327c36 */ /* 0x000fe20008000000 */
[----:B------:R-:W0:Y:S02]  /*9cba0*/  LDCU UR25, c[0x0][0x398] ;  /* 0x00007300ff1977ac */ /* 0x000e240008000800 */
[----:B------:R-:W-:Y:S01]  /*9cbb0*/  ISETP.LT.AND P2, PT, R58, UR4, !P1 ;  /* 0x000000043a007c0c */ /* 0x000fe2000cf41270 */
[----:B------:R-:W-:Y:S01]  /*9cbc0*/  IMAD.WIDE R52, R50, 0x2, R48 ;  /* 0x0000000232347825 */ /* 0x000fe200078e0230 */
[----:B------:R-:W0:Y:S11]  /*9cbd0*/  LDCU UR4, c[0x0][0x398] ;  /* 0x00007300ff0477ac */ /* 0x000e360008000800 */
[----:B----4-:R4:W-:Y:S01]  /*9cbe0*/  @P2 STG.E.U16 desc[UR8][R52.64], R55 ;  /* 0x0000003734002986 */ /* 0x0109e2000c101508 */
[----:B------:R-:W-:-:S02]  /*9cbf0*/  PRMT R51, R55, 0x7632, R51 ;  /* 0x0000763237337816 */ /* 0x000fc40000000033 */
[----:B------:R-:W-:Y:S01]  /*9cc00*/  ISETP.LT.AND P2, PT, R59, UR6, !P1 ;  /* 0x000000063b007c0c */ /* 0x000fe2000cf41270 */
[----:B------:R-:W1:Y:S01]  /*9cc10*/  LDCU UR6, c[0x0][0x398] ;  /* 0x00007300ff0677ac */ /* 0x000e620008000800 */
[----:B----4-:R-:W4:Y:S01]  /*9cc20*/  LDL.LU R55, [R1+0x14c] ;  /* 0x00014c0001377983 */ /* 0x010f220000300800 */
[----:B------:R-:W-:-:S10]  /*9cc30*/  IMAD.WIDE R52, R50, 0x2, R44 ;  /* 0x0000000232347825 */ /* 0x000fd400078e022c */
[----:B------:R1:W-:Y:S01]  /*9cc40*/  @P2 STG.E.U16 desc[UR8][R52.64], R51 ;  /* 0x0000003334002986 */ /* 0x0003e2000c101508 */
[----:B0-----:R-:W-:Y:S01]  /*9cc50*/  ISETP.LT.AND P2, PT, R61, UR4, !P1 ;  /* 0x000000043d007c0c */ /* 0x001fe2000cf41270 */
[----:B------:R-:W0:Y:S01]  /*9cc60*/  LDCU UR4, c[0x0][0x39c] ;  /* 0x00007380ff0477ac */ /* 0x000e220008000800 */
[----:B-1----:R-:W-:Y:S01]  /*9cc70*/  ISETP.LT.AND P1, PT, R60, UR6, !P1 ;  /* 0x000000063c007c0c */ /* 0x002fe2000cf21270 */
[----:B------:R-:W1:Y:S01]  /*9cc80*/  LDCU UR6, c[0x0][0x398] ;  /* 0x00007300ff0677ac */ /* 0x000e620008000800 */
[----:B------:R-:W-:-:S09]  /*9cc90*/  IMAD.WIDE R52, R50, 0x2, R2 ;  /* 0x0000000232347825 */ /* 0x000fd200078e0202 */
[----:B---3--:R3:W-:Y:S01]  /*9cca0*/  @P2 STG.E.U16 desc[UR8][R52.64], R7 ;  /* 0x0000000734002986 */ /* 0x0087e2000c101508 */
[----:B------:R-:W-:-:S03]  /*9ccb0*/  PRMT R51, R7, 0x7632, R51 ;  /* 0x0000763207337816 */ /* 0x000fc60000000033 */
[----:B---3--:R-:W3:Y:S01]  /*9ccc0*/  LDL.LU R7, [R1+0x13c] ;  /* 0x00013c0001077983 */ /* 0x008ee20000300800 */
[----:B------:R-:W-:-:S05]  /*9ccd0*/  IMAD.WIDE R52, R50, 0x2, R46 ;  /* 0x0000000232347825 */ /* 0x000fca00078e022e */
[----:B------:R0:W-:Y:S02]  /*9cce0*/  @P1 STG.E.U16 desc[UR8][R52.64], R51 ;  /* 0x0000003334001986 */ /* 0x0001e4000c101508 */
[----:B0-----:R-:W-:-:S05]  /*9ccf0*/  VIADD R51, R35, 0x5 ;  /* 0x0000000523337836 */ /* 0x001fca0000000000 */
[----:B------:R-:W-:Y:S01]  /*9cd00*/  ISETP.GE.AND P1, PT, R51, UR4, PT ;  /* 0x0000000433007c0c */ /* 0x000fe2000bf26270 */
[----:B------:R-:W0:Y:S03]  /*9cd10*/  LDCU UR4, c[0x0][0x398] ;  /* 0x00007300ff0477ac */ /* 0x000e260008000800 */
[----:B-1----:R-:W-:Y:S01]  /*9cd20*/  ISETP.LT.AND P2, PT, R58, UR6, !P1 ;  /* 0x000000063a007c0c */ /* 0x002fe2000cf41270 */
[----:B------:R-:W1:Y:S01]  /*9cd30*/  LDCU UR6, c[0x0][0x398] ;  /* 0x00007300ff0677ac */ /* 0x000e620008000800 */
[----:B------:R-:W-:-:S04]  /*9cd40*/  VIADD R50, R50, UR20 ;  /* 0x0000001432327c36 */ /* 0x000fc80008000000 */
[----:B------:R-:W-:Y:S01]  /*9cd50*/  IMAD.WIDE R52, R50, 0x2, R48 ;  /* 0x0000000232347825 */ /* 0x000fe200078e0230 */
[----:B------:R-:W-:-:S06]  /*9cd60*/  PRMT R51, R6, 0x7632, R51 ;  /* 0x0000763206337816 */ /* 0x000fcc0000000033 */
[----:B------:R1:W-:Y:S01]  /*9cd70*/  @P2 STG.E.U16 desc[UR8][R52.64], R6 ;  /* 0x0000000634002986 */ /* 0x0003e2000c101508 */
[----:B0-----:R-:W-:Y:S01]  /*9cd80*/  ISETP.LT.AND P2, PT, R59, UR4, !P1 ;  /* 0x000000043b007c0c */ /* 0x001fe2000cf41270 */
[----:B------:R-:W0:Y:S01]  /*9cd90*/  LDCU UR4, c[0x0][0x39c] ;  /* 0x00007380ff0477ac */ /* 0x000e220008000800 */
[----:B-1----:R-:W-:Y:S01]  /*9cda0*/  ISETP.LT.AND P3, PT, R61, UR6, !P1 ;  /* 0x000000063d007c0c */ /* 0x002fe2000cf61270 */
[----:B------:R-:W1:Y:S01]  /*9cdb0*/  LDCU UR6, c[0x0][0x398] ;  /* 0x00007300ff0677ac */ /* 0x000e620008000800 */
[----:B------:R-:W3:Y:S01]  /*9cdc0*/  LDL.LU R6, [R1+0x12c] ;  /* 0x00012c0001067983 */ /* 0x000ee20000300800 */
[----:B------:R-:W-:-:S08]  /*9cdd0*/  IMAD.WIDE R52, R50, 0x2, R44 ;  /* 0x0000000232347825 */ /* 0x000fd000078e022c */
[----:B------:R0:W-:Y:S02]  /*9cde0*/  @P2 STG.E.U16 desc[UR8][R52.64], R51 ;  /* 0x0000003334002986 */ /* 0x0001e4000c101508 */
[----:B0-----:R-:W-:-:S05]  /*9cdf0*/  IMAD.WIDE R52, R50, 0x2, R2 ;  /* 0x0000000232347825 */ /* 0x001fca00078e0202 */
        /* <DEDUP_REMOVED lines=9> */
[----:B------:R-:W1:Y:S03]  /*9ce90*/  LDCU UR4, c[0x0][0x398] ;  /* 0x00007300ff0477ac */ /* 0x000e660008000800 */
[----:B------:R-:W-:Y:S01]  /*9cea0*/  ISETP.LT.AND P2, PT, R58, UR6, !P1 ;  /* 0x000000063a007c0c */ /* 0x000fe2000cf41270 */
[----:B------:R-:W-:Y:S01]  /*9ceb0*/  VIADD R52, R50, UR20 ;  /* 0x0000001432347c36 */ /* 0x000fe20008000000 */
[----:B------:R-:W0:Y:S03]  /*9cec0*/  LDCU UR6, c[0x0][0x398] ;  /* 0x00007300ff0677ac */ /* 0x000e260008000800 */
[----:B------:R-:W-:-:S08]  /*9ced0*/  IMAD.WIDE R50, R52, 0x2, R48 ;  /* 0x0000000234327825 */ /* 0x000fd000078e0230 */
[----:B----4-:R4:W-:Y:S01]  /*9cee0*/  @P2 STG.E.U16 desc[UR8][R50.64], R55 ;  /* 0x0000003732002986 */ /* 0x0109e2000c101508 */
[----:B-1----:R-:W-:Y:S01]  /*9cef0*/  ISETP.LT.AND P2, PT, R59, UR4, !P1 ;  /* 0x000000043b007c0c */ /* 0x002fe2000cf41270 */
[----:B------:R-:W1:Y:S01]  /*9cf00*/  LDCU UR4, c[0x0][0x39c] ;  /* 0x00007380ff0477ac */ /* 0x000e620008000800 */
[----:B------:R-:W-:Y:S02]  /*9cf10*/  PRMT R53, R55, 0x7632, R53 ;  /* 0x0000763237357816 */ /* 0x000fe40000000035 */
[----:B----4-:R-:W4:Y:S01]  /*9cf20*/  LDL.LU R55, [R1+0x100] ;  /* 0x0001000001377983 */ /* 0x010f220000300800 */
[----:B------:R-:W-:-:S08]  /*9cf30*/  IMAD.WIDE R50, R52, 0x2, R44 ;  /* 0x0000000234327825 */ /* 0x000fd000078e022c */
[----:B------:R1:W-:Y:S01]  /*9cf40*/  @P2 STG.E.U16 desc[UR8][R50.64], R53 ;  /* 0x0000003532002986 */ /* 0x0003e2000c101508 */
[----:B0-----:R-:W-:Y:S01]  /*9cf50*/  ISETP.LT.AND P2, PT, R61, UR6, !P1 ;  /* 0x000000063d007c0c */ /* 0x001fe2000cf41270 */
[----:B------:R-:W0:Y:S01]  /*9cf60*/  LDCU UR6, c[0x0][0x398] ;  /* 0x00007300ff0677ac */ /* 0x000e220008000800 */
[----:B------:R-:W-:Y:S01]  /*9cf70*/  ISETP.LT.AND P1, PT, R60, UR10, !P1 ;  /* 0x0000000a3c007c0c */ /* 0x000fe2000cf21270 */
[----:B------:R-:W0:Y:S01]  /*9cf80*/  LDCU UR10, c[0x0][0x398] ;  /* 0x00007300ff0a77ac */ /* 0x000e220008000800 */
[----:B-1----:R-:W-:-:S09]  /*9cf90*/  IMAD.WIDE R50, R52, 0x2, R2 ;  /* 0x0000000234327825 */ /* 0x002fd200078e0202 */
[----:B---3--:R1:W-:Y:S01]  /*9cfa0*/  @P2 STG.E.U16 desc[UR8][R50.64], R7 ;  /* 0x0000000732002986 */ /* 0x0083e2000c101508 */
[----:B------:R-:W-:Y:S01]  /*9cfb0*/  PRMT R53, R7, 0x7632, R53 ;  /* 0x0000763207357816 */ /* 0x000fe20000000035 */
[----:B-1----:R-:W-:Y:S02]  /*9cfc0*/  IMAD.WIDE R50, R52, 0x2, R46 ;  /* 0x0000000234327825 */ /* 0x002fe400078e022e */
[----:B------:R-:W3:Y:S04]  /*9cfd0*/  LDL.LU R7, [R1+0xf0] ;  /* 0x0000f00001077983 */ /* 0x000ee80000300800 */
[----:B------:R1:W-:Y:S02]  /*9cfe0*/  @P1 STG.E.U16 desc[UR8][R50.64], R53 ;  /* 0x0000003532001986 */ /* 0x0003e4000c101508 */
[----:B-1----:R-:W-:-:S05]  /*9cff0*/  VIADD R50, R35, 0x7 ;  /* 0x0000000723327836 */ /* 0x002fca0000000000 */
[----:B------:R-:W-:Y:S01]  /*9d000*/  ISETP.GE.AND P1, PT, R50, UR4, PT ;  /* 0x0000000432007c0c */ /* 0x000fe2000bf26270 */
[----:B------:R-:W1:Y:S03]  /*9d010*/  LDCU UR4, c[0x0][0x398] ;  /* 0x00007300ff0477ac */ /* 0x000e660008000800 */
[----:B0-----:R-:W-:Y:S01]  /*9d020*/  ISETP.LT.AND P2, PT, R58, UR6, !P1 ;  /* 0x000000063a007c0c */ /* 0x001fe2000cf41270 */
[----:B------:R-:W0:Y:S01]  /*9d030*/  LDCU UR6, c[0x0][0x398] ;  /* 0x00007300ff0677ac */ /* 0x000e220008000800 */
[----:B------:R-:W-:-:S04]  /*9d040*/  VIADD R52, R52, UR20 ;  /* 0x0000001434347c36 */ /* 0x000fc80008000000 */
[----:B------:R-:W-:-:S07]  /*9d050*/  IMAD.WIDE R50, R52, 0x2, R48 ;  /* 0x0000000234327825 */ /* 0x000fce00078e0230 */
[----:B------:R0:W-:Y:S01]  /*9d060*/  @P2 STG.E.U16 desc[UR8][R50.64], R6 ;  /* 0x0000000632002986 */ /* 0x0001e2000c101508 */
[----:B-1----:R-:W-:Y:S01]  /*9d070*/  ISETP.LT.AND P2, PT, R59, UR4, !P1 ;  /* 0x000000043b007c0c */ /* 0x002fe2000cf41270 */
[----:B------:R-:W1:Y:S01]  /*9d080*/  LDCU UR4, c[0x0][0x39c] ;  /* 0x00007380ff0477ac */ /* 0x000e620008000800 */
[----:B------:R-:W-:Y:S02]  /*9d090*/  PRMT R53, R6, 0x7632, R53 ;  /* 0x0000763206357816 */ /* 0x000fe40000000035 */
[----:B0-----:R-:W-:Y:S01]  /*9d0a0*/  ISETP.LT.AND P3, PT, R61, UR6, !P1 ;  /* 0x000000063d007c0c */ /* 0x001fe2000cf61270 */
[----:B------:R-:W0:Y:S01]  /*9d0b0*/  LDCU UR6, c[0x0][0x398] ;  /* 0x00007300ff0677ac */ /* 0x000e220008000800 */
[----:B------:R-:W3:Y:S01]  /*9d0c0*/  LDL.LU R6, [R1+0xe0] ;  /* 0x0000e00001067983 */ /* 0x000ee20000300800 */
[----:B------:R-:W-:-:S06]  /*9d0d0*/  IMAD.WIDE R50, R52, 0x2, R44 ;  /* 0x0000000234327825 */ /* 0x000fcc00078e022c */
        /* <DEDUP_REMOVED lines=19> */
[----:B------:R-:W-:Y:S01]  /*9d210*/  PRMT R51, R55, 0x7632, R51 ;  /* 0x0000763237337816 */ /* 0x000fe20000000033 */
[----:B----4-:R-:W-:-:S10]  /*9d220*/  IMAD.WIDE R52, R50, 0x2, R44 ;  /* 0x0000000232347825 */ /* 0x010fd400078e022c */
[----:B------:R4:W-:Y:S01]  /*9d230*/  @P2 STG.E.U16 desc[UR8][R52.64], R51 ;  /* 0x0000003334002986 */ /* 0x0009e2000c101508 */
[----:B0-----:R-:W-:Y:S01]  /*9d240*/  ISETP.LT.AND P2, PT, R61, UR6, !P1 ;  /* 0x000000063d007c0c */ /* 0x001fe2000cf41270 */
[----:B------:R-:W0:Y:S01]  /*9d250*/  LDCU UR6, c[0x0][0x398] ;  /* 0x00007300ff0677ac */ /* 0x000e220008000800 */
[----:B-1----:R-:W-:Y:S01]  /*9d260*/  ISETP.LT.AND P1, PT, R60, UR4, !P1 ;  /* 0x000000043c007c0c */ /* 0x002fe2000cf21270 */
[----:B------:R-:W1:Y:S01]  /*9d270*/  LDCU UR4, c[0x0][0x39c] ;  /* 0x00007380ff0477ac */ /* 0x000e620008000800 */
[----:B----4-:R-:W-:-:S09]  /*9d280*/  IMAD.WIDE R52, R50, 0x2, R2 ;  /* 0x0000000232347825 */ /* 0x010fd200078e0202 */
[----:B---3--:R3:W-:Y:S01]  /*9d290*/  @P2 STG.E.U16 desc[UR8][R52.64], R7 ;  /* 0x0000000734002986 */ /* 0x0087e2000c101508 */
[----:B------:R-:W-:Y:S01]  /*9d2a0*/  PRMT R51, R7, 0x7632, R51 ;  /* 0x0000763207337816 */ /* 0x000fe20000000033 */
[----:B---3--:R-:W-:-:S05]  /*9d2b0*/  IMAD.WIDE R52, R50, 0x2, R46 ;  /* 0x0000000232347825 */ /* 0x008fca00078e022e */
[----:B------:R3:W-:Y:S02]  /*9d2c0*/  @P1 STG.E.U16 desc[UR8][R52.64], R51 ;  /* 0x0000003334001986 */ /* 0x0007e4000c101508 */
[----:B---3--:R-:W-:-:S05]  /*9d2d0*/  VIADD R51, R35, 0x9 ;  /* 0x0000000923337836 */ /* 0x008fca0000000000 */
[----:B-1----:R-:W-:Y:S01]  /*9d2e0*/  ISETP.GE.AND P1, PT, R51, UR4, PT ;  /* 0x0000000433007c0c */ /* 0x002fe2000bf26270 */
[----:B------:R-:W1:Y:S03]  /*9d2f0*/  LDCU UR4, c[0x0][0x398] ;  /* 0x00007300ff0477ac */ /* 0x000e660008000800 */
[----:B0-----:R-:W-:Y:S01]  /*9d300*/  ISETP.LT.AND P2, PT, R58, UR6, !P1 ;  /* 0x000000063a007c0c */ /* 0x001fe2000cf41270 */
[----:B------:R-:W-:Y:S01]  /*9d310*/  VIADD R50, R50, UR20 ;  /* 0x0000001432327c36 */ /* 0x000fe20008000000 */
[----:B------:R-:W-:Y:S01]  /*9d320*/  ISETP.LT.AND P3, PT, R59, UR10, !P1 ;  /* 0x0000000a3b007c0c */ /* 0x000fe2000cf61270 */
[----:B------:R-:W0:Y:S02]  /*9d330*/  LDCU UR6, c[0x0][0x398] ;  /* 0x00007300ff0677ac */ /* 0x000e240008000800 */
[----:B------:R-:W-:Y:S01]  /*9d340*/  IMAD.WIDE R52, R50, 0x2, R48 ;  /* 0x0000000232347825 */ /* 0x000fe200078e0230 */
[----:B------:R-:W3:Y:S07]  /*9d350*/  LDCU UR10, c[0x0][0x398] ;  /* 0x00007300ff0a77ac */ /* 0x000eee0008000800 */
[----:B------:R4:W-:Y:S01]  /*9d360*/  @P2 STG.E.U16 desc[UR8][R52.64], R6 ;  /* 0x0000000634002986 */ /* 0x0009e2000c101508 */
[----:B-1----:R-:W-:Y:S01]  /*9d370*/  ISETP.LT.AND P2, PT, R61, UR4, !P1 ;  /* 0x000000043d007c0c */ /* 0x002fe2000cf41270 */
[----:B------:R-:W1:Y:S01]  /*9d380*/  LDCU UR4, c[0x0][0x398] ;  /* 0x00007300ff0477ac */ /* 0x000e620008000800 */
[----:B------:R-:W-:Y:S01]  /*9d390*/  PRMT R51, R6, 0x7632, R51 ;  /* 0x0000763206337816 */ /* 0x000fe20000000033 */
[----:B----4-:R-:W-:-:S05]  /*9d3a0*/  IMAD.WIDE R52, R50, 0x2, R44 ;  /* 0x0000000232347825 */ /* 0x010fca00078e022c */
[----:B------:R4:W-:Y:S02]  /*9d3b0*/  @P3 STG.E.U16 desc[UR8][R52.64], R51 ;  /* 0x0000003334003986 */ /* 0x0009e4000c101508 */
[----:B----4-:R-:W-:-:S05]  /*9d3c0*/  IMAD.WIDE R52, R50, 0x2, R2 ;  /* 0x0000000232347825 */ /* 0x010fca00078e0202 */
[----:B--2---:R2:W-:Y:S01]  /*9d3d0*/  @P2 STG.E.U16 desc[UR8][R52.64], R5 ;  /* 0x0000000534002986 */ /* 0x0045e2000c101508 */
[----:B------:R-:W-:-:S03]  /*9d3e0*/  PRMT R51, R5, 0x7632, R51 ;  /* 0x0000763205337816 */ /* 0x000fc60000000033 */
[----:B--2---:R-:W2:Y:S04]  /*9d3f0*/  LDL.LU R5, [R1+0x104] ;  /* 0x0001040001057983 */ /* 0x004ea80000300800 */
[----:B------:R-:W4:Y:S04]  /*9d400*/  LDL.LU R7, [R1+0xf4] ;  /* 0x0000f40001077983 */ /* 0x000f280000300800 */
[----:B------:R-:W3:Y:S01]  /*9d410*/  LDL.LU R6, [R1+0xe4] ;  /* 0x0000e40001067983 */ /* 0x000ee20000300800 */
[----:B0-----:R-:W-:Y:S01]  /*9d420*/  ISETP.LT.AND P1, PT, R60, UR6, !P1 ;  /* 0x000000063c007c0c */ /* 0x001fe2000cf21270 */
[----:B------:R-:W0:Y:S01]  /*9d430*/  LDCU UR6, c[0x0][0x39c] ;  /* 0x00007380ff0677ac */ /* 0x000e220008000800 */
[----:B------:R-:W-:-:S11]  /*9d440*/  IMAD.WIDE R52, R50, 0x2, R46 ;  /* 0x0000000232347825 */ /* 0x000fd600078e022e */
[----:B------:R0:W-:Y:S02]  /*9d450*/  @P1 STG.E.U16 desc[UR8][R52.64], R51 ;  /* 0x0000003334001986 */ /* 0x0001e4000c101508 */
[----:B0-----:R-:W-:-:S05]  /*9d460*/  VIADD R51, R35, 0xa ;  /* 0x0000000a23337836 */ /* 0x001fca0000000000 */
[----:B------:R-:W-:Y:S01]  /*9d470*/  ISETP.GE.AND P1, PT, R51, UR6, PT ;  /* 0x0000000633007c0c */ /* 0x000fe2000bf26270 */
[----:B------:R-:W-:Y:S01]  /*9d480*/  VIADD R50, R50, UR20 ;  /* 0x0000001432327c36 */ /* 0x000fe20008000000 */
[----:B------:R-:W0:Y:S02]  /*9d490*/  LDCU UR6, c[0x0][0x398] ;  /* 0x00007300ff0677ac */ /* 0x000e240008000800 */
[----:B------:R-:W-:Y:S02]  /*9d4a0*/  ISETP.LT.AND P2, PT, R58, UR36, !P1 ;  /* 0x000000243a007c0c */ /* 0x000fe4000cf41270 */
[----:B------:R-:W-:Y:S01]  /*9d4b0*/  ISETP.LT.AND P3, PT, R59, UR56, !P1 ;  /* 0x000000383b007c0c */ /* 0x000fe2000cf61270 */
[----:B------:R-:W-:Y:S01]  /*9d4c0*/  IMAD.WIDE R52, R50, 0x2, R48 ;  /* 0x0000000232347825 */ /* 0x000fe200078e0230 */
[----:B------:R-:W-:Y:S01]  /*9d4d0*/  ISETP.LT.AND P4, PT, R61, UR40, !P1 ;  /* 0x000000283d007c0c */ /* 0x000fe2000cf81270 */
[----:B------:R-:W0:Y:S01]  /*9d4e0*/  LDCU UR36, c[0x0][0x398] ;  /* 0x00007300ff2477ac */ /* 0x000e220008000800 */
[----:B------:R-:W0:Y:S01]  /*9d4f0*/  LDCU UR40, c[0x0][0x398] ;  /* 0x00007300ff2877ac */ /* 0x000e220008000800 */
[----:B------:R-:W0:Y:S06]  /*9d500*/  LDCU UR56, c[0x0][0x3b8] ;  /* 0x00007700ff3877ac */ /* 0x000e2c0008000800 */
[----:B--2---:R2:W-:Y:S01]  /*9d510*/  @P2 STG.E.U16 desc[UR8][R52.64], R5 ;  /* 0x0000000534002986 */ /* 0x0045e2000c101508 */
[----:B------:R-:W-:-:S02]  /*9d520*/  PRMT R51, R5, 0x7632, R51 ;  /* 0x0000763205337816 */ /* 0x000fc40000000033 */
[----:B------:R-:W-:Y:S01]  /*9d530*/  ISETP.LT.AND P2, PT, R60, UR57, !P1 ;  /* 0x000000393c007c0c */ /* 0x000fe2000cf41270 */
[----:B------:R-:W0:Y:S01]  /*9d540*/  LDCU UR57, c[0x0][0x398] ;  /* 0x00007300ff3977ac */ /* 0x000e220008000800 */
[C---:B--2---:R-:W-:Y:S01]  /*9d550*/  IMAD.WIDE R52, R50.reuse, 0x2, R44 ;  /* 0x0000000232347825 */ /* 0x044fe200078e022c */
[----:B------:R-:W2:Y:S04]  /*9d560*/  LDL.LU R5, [R1+0xd4] ;  /* 0x0000d40001057983 */ /* 0x000ea80000300800 */
[----:B------:R0:W-:Y:S02]  /*9d570*/  @P3 STG.E.U16 desc[UR8][R52.64], R51 ;  /* 0x0000003334003986 */ /* 0x0001e4000c101508 */
[----:B0-----:R-:W-:Y:S02]  /*9d580*/  VIADD R51, R35, 0xb ;  /* 0x0000000b23337836 */ /* 0x001fe40000000000 */
[----:B------:R-:W-:-:S03]  /*9d590*/  IMAD.WIDE R52, R50, 0x2, R2 ;  /* 0x0000000232347825 */ /* 0x000fc600078e0202 */
[----:B------:R-:W-:Y:S01]  /*9d5a0*/  ISETP.GE.AND P1, PT, R51, UR28, PT ;  /* 0x0000001c33007c0c */ /* 0x000fe2000bf26270 */
[----:B------:R-:W0:Y:S01]  /*9d5b0*/  LDCU UR28, c[0x0][0x398] ;  /* 0x00007300ff1c77ac */ /* 0x000e220008000800 */
[----:B----4-:R4:W-:Y:S02]  /*9d5c0*/  @P4 STG.E.U16 desc[UR8][R52.64], R7 ;  /* 0x0000000734004986 */ /* 0x0109e4000c101508 */
[----:B------:R-:W-:Y:S01]  /*9d5d0*/  ISETP.LT.AND P3, PT, R58, UR37, !P1 ;  /* 0x000000253a007c0c */ /* 0x000fe2000cf61270 */
[----:B------:R-:W0:Y:S01]  /*9d5e0*/  LDCU UR37, c[0x0][0x398] ;  /* 0x00007300ff2577ac */ /* 0x000e220008000800 */
[----:B------:R-:W-:Y:S01]  /*9d5f0*/  PRMT R51, R7, 0x7632, R51 ;  /* 0x0000763207337816 */ /* 0x000fe20000000033 */
[C---:B----4-:R-:W-:Y:S01]  /*9d600*/  IMAD.WIDE R52, R50.reuse, 0x2, R46 ;  /* 0x0000000232347825 */ /* 0x050fe200078e022e */
[----:B------:R-:W4:Y:S03]  /*9d610*/  LDL.LU R7, [R1+0x108] ;  /* 0x0001080001077983 */ /* 0x000f260000300800 */
[----:B------:R-:W-:Y:S01]  /*9d620*/  VIADD R50, R50, UR20 ;  /* 0x0000001432327c36 */ /* 0x000fe20008000000 */
[----:B------:R0:W-:Y:S01]  /*9d630*/  @P2 STG.E.U16 desc[UR8][R52.64], R51 ;  /* 0x0000003334002986 */ /* 0x0001e2000c101508 */
[----:B---3--:R-:W-:-:S02]  /*9d640*/  PRMT R56, R6, 0x7632, R56 ;  /* 0x0000763206387816 */ /* 0x008fc40000000038 */
[----:B0-----:R-:W-:-:S05]  /*9d650*/  IMAD.WIDE R52, R50, 0x2, R48 ;  /* 0x0000000232347825 */ /* 0x001fca00078e0230 */
[----:B------:R0:W-:Y:S04]  /*9d660*/  @P3 STG.E.U16 desc[UR8][R52.64], R6 ;  /* 0x0000000634003986 */ /* 0x0001e8000c101508 */
[----:B0-----:R-:W3:Y:S01]  /*9d670*/  LDL.LU R6, [R1+0xf8] ;  /* 0x0000f80001067983 */ /* 0x001ee20000300800 */
[----:B------:R-:W-:Y:S02]  /*9d680*/  ISETP.LT.AND P4, PT, R59, UR53, !P1 ;  /* 0x000000353b007c0c */ /* 0x000fe4000cf81270 */
[----:B------:R-:W-:Y:S01]  /*9d690*/  ISETP.LT.AND P2, PT, R61, UR58, !P1 ;  /* 0x0000003a3d007c0c */ /* 0x000fe2000cf41270 */
[----:B------:R-:W-:Y:S01]  /*9d6a0*/  VIADD R51, R35, 0xc ;  /* 0x0000000c23337836 */ /* 0x000fe20000000000 */
[----:B------:R-:W-:Y:S01]  /*9d6b0*/  ISETP.LT.AND P1, PT, R60, UR22, !P1 ;  /* 0x000000163c007c0c */ /* 0x000fe2000cf21270 */
[C---:B------:R-:W-:Y:S01]  /*9d6c0*/  IMAD.WIDE R52, R50.reuse, 0x2, R44 ;  /* 0x0000000232347825 */ /* 0x040fe200078e022c */
[----:B------:R-:W0:Y:S02]  /*9d6d0*/  LDCU UR58, c[0x0][0x39c] ;  /* 0x00007380ff3a77ac */ /* 0x000e240008000800 */
[----:B------:R-:W-:Y:S01]  /*9d6e0*/  ISETP.GE.AND P5, PT, R51, UR54, PT ;  /* 0x0000003633007c0c */ /* 0x000fe2000bfa6270 */
[----:B------:R-:W-:Y:S01]  /*9d6f0*/  IMAD.WIDE R54, R50, 0x2, R2 ;  /* 0x0000000232367825 */ /* 0x000fe200078e0202 */
[----:B------:R-:W0:Y:S02]  /*9d700*/  LDCU UR22, c[0x0][0x398] ;  /* 0x00007300ff1677ac */ /* 0x000e240008000800 */
[----:B------:R-:W-:Y:S01]  /*9d710*/  ISETP.LT.AND P6, PT, R58, UR29, !P5 ;  /* 0x0000001d3a007c0c */ /* 0x000fe2000efc1270 */
[----:B------:R1:W-:Y:S01]  /*9d720*/  @P4 STG.E.U16 desc[UR8][R52.64], R56 ;  /* 0x0000003834004986 */ /* 0x0003e2000c101508 */
[----:B------:R-:W-:Y:S01]  /*9d730*/  ISETP.LT.AND P3, PT, R59, UR34, !P5 ;  /* 0x000000223b007c0c */ /* 0x000fe2000ef61270 */
[----:B------:R-:W0:Y:S01]  /*9d740*/  LDCU UR53, c[0x0][0x3b8] ;  /* 0x00007700ff3577ac */ /* 0x000e220008000800 */
[----:B------:R-:W0:Y:S01]  /*9d750*/  LDCU UR54, c[0x0][0x398] ;  /* 0x00007300ff3677ac */ /* 0x000e220008000800 */
[----:B------:R-:W0:Y:S01]  /*9d760*/  LDCU UR29, c[0x0][0x398] ;  /* 0x00007300ff1d77ac */ /* 0x000e220008000800 */
[C---:B-1----:R-:W-:Y:S01]  /*9d770*/  IMAD.WIDE R52, R50.reuse, 0x2, R46 ;  /* 0x0000000232347825 */ /* 0x042fe200078e022e */
[----:B------:R-:W1:Y:S03]  /*9d780*/  LDCU UR34, c[0x0][0x398] ;  /* 0x00007300ff2277ac */ /* 0x000e660008000800 */
[----:B------:R-:W-:Y:S01]  /*9d790*/  VIADD R56, R50, UR20 ;  /* 0x0000001432387c36 */ /* 0x000fe20008000000 */
[----:B--2---:R2:W-:Y:S01]  /*9d7a0*/  @P2 STG.E.U16 desc[UR8][R54.64], R5 ;  /* 0x0000000536002986 */ /* 0x0045e2000c101508 */
[----:B------:R-:W-:-:S02]  /*9d7b0*/  PRMT R51, R5, 0x7632, R51 ;  /* 0x0000763205337816 */ /* 0x000fc40000000033 */
[----:B------:R-:W-:Y:S02]  /*9d7c0*/  ISETP.LT.AND P2, PT, R61, UR50, !P5 ;  /* 0x000000323d007c0c */ /* 0x000fe4000ef41270 */
[----:B----4-:R-:W-:Y:S01]  /*9d7d0*/  PRMT R57, R7, 0x7632, R57 ;  /* 0x0000763207397816 */ /* 0x010fe20000000039 */
[----:B--2---:R-:W2:Y:S04]  /*9d7e0*/  LDL.LU R5, [R1+0xe8] ;  /* 0x0000e80001057983 */ /* 0x004ea80000300800 */
[----:B------:R4:W-:Y:S01]  /*9d7f0*/  @P1 STG.E.U16 desc[UR8][R52.64], R51 ;  /* 0x0000003334001986 */ /* 0x0009e2000c101508 */
[----:B------:R-:W-:Y:S01]  /*9d800*/  VIADD R54, R35, 0xd ;  /* 0x0000000d23367836 */ /* 0x000fe20000000000 */
[----:B------:R-:W0:Y:S01]  /*9d810*/  LDCU UR50, c[0x0][0x3b8] ;  /* 0x00007700ff3277ac */ /* 0x000e220008000800 */
[----:B----4-:R-:W-:-:S03]  /*9d820*/  IMAD.WIDE R52, R56, 0x2, R48 ;  /* 0x0000000238347825 */ /* 0x010fc600078e0230 */
[----:B------:R-:W-:Y:S01]  /*9d830*/  ISETP.GE.AND P4, PT, R54, UR77, PT ;  /* 0x0000004d36007c0c */ /* 0x000fe2000bf86270 */
[----:B------:R-:W4:Y:S01]  /*9d840*/  LDCU UR77, c[0x0][0x398] ;  /* 0x00007300ff4d77ac */ /* 0x000f220008000800 */
[----:B------:R0:W-:Y:S01]  /*9d850*/  @P6 STG.E.U16 desc[UR8][R52.64], R7 ;  /* 0x0000000734006986 */ /* 0x0001e2000c101508 */
[----:B------:R-:W-:-:S03]  /*9d860*/  IMAD.WIDE R54, R56, 0x2, R2 ;  /* 0x0000000238367825 */ /* 0x000fc600078e0202 */
[----:B0-----:R-:W4:Y:S01]  /*9d870*/  LDL.LU R7, [R1+0xd8] ;  /* 0x0000d80001077983 */ /* 0x001f220000300800 */
[----:B------:R-:W-:-:S05]  /*9d880*/  IMAD.WIDE R52, R56, 0x2, R44 ;  /* 0x0000000238347825 */ /* 0x000fca00078e022c */
[----:B------:R-:W-:Y:S04]  /*9d890*/  @P3 STG.E.U16 desc[UR8][R52.64], R57 ;  /* 0x0000003934003986 */ /* 0x000fe8000c101508 */
[----:B---3--:R0:W-:Y:S02]  /*9d8a0*/  @P2 STG.E.U16 desc[UR8][R54.64], R6 ;  /* 0x0000000636002986 */ /* 0x0081e4000c101508 */
[----:B0-----:R-:W-:Y:S02]  /*9d8b0*/  PRMT R55, R6, 0x7632, R55 ;  /* 0x0000763206377816 */ /* 0x001fe40000000037 */
[----:B------:R-:W3:Y:S01]  /*9d8c0*/  LDL.LU R6, [R1+0x10c] ;  /* 0x00010c0001067983 */ /* 0x000ee20000300800 */
[----:B------:R-:W-:Y:S02]  /*9d8d0*/  ISETP.LT.AND P5, PT, R60, UR55, !P5 ;  /* 0x000000373c007c0c */ /* 0x000fe4000efa1270 */
[----:B------:R-:W-:Y:S01]  /*9d8e0*/  ISETP.LT.AND P6, PT, R58, UR51, !P4 ;  /* 0x000000333a007c0c */ /* 0x000fe2000e7c1270 */
[C---:B------:R-:W-:Y:S01]  /*9d8f0*/  IMAD.WIDE R52, R56.reuse, 0x2, R46 ;  /* 0x0000000238347825 */ /* 0x040fe200078e022e */
[----:B------:R-:W-:Y:S01]  /*9d900*/  ISETP.LT.AND P3, PT, R59, UR4, !P4 ;  /* 0x000000043b007c0c */ /* 0x000fe2000e761270 */
[----:B------:R-:W0:Y:S02]  /*9d910*/  LDCU UR55, c[0x0][0x39c] ;  /* 0x00007380ff3777ac */ /* 0x000e240008000800 */
[----:B------:R-:W-:-:S02]  /*9d920*/  VIADD R50, R56, UR20 ;  /* 0x0000001438327c36 */ /* 0x000fc40008000000 */
[----:B------:R-:W-:Y:S01]  /*9d930*/  VIADD R54, R35, 0xe ;  /* 0x0000000e23367836 */ /* 0x000fe20000000000 */
[----:B------:R-:W-:Y:S01]  /*9d940*/  ISETP.LT.AND P2, PT, R61, UR35, !P4 ;  /* 0x000000233d007c0c */ /* 0x000fe2000e741270 */
[----:B------:R-:W0:Y:S02]  /*9d950*/  LDCU UR51, c[0x0][0x398] ;  /* 0x00007300ff3377ac */ /* 0x000e240008000800 */
[----:B------:R1:W-:Y:S01]  /*9d960*/  @P5 STG.E.U16 desc[UR8][R52.64], R55 ;  /* 0x0000003734005986 */ /* 0x0003e2000c101508 */
[----:B------:R-:W-:Y:S01]  /*9d970*/  ISETP.GE.AND P1, PT, R54, UR47, PT ;  /* 0x0000002f36007c0c */ /* 0x000fe2000bf26270 */
[----:B------:R-:W-:Y:S01]  /*9d980*/  VIADD R51, R50, UR20 ;  /* 0x0000001432337c36 */ /* 0x000fe20008000000 */
[----:B------:R-:W-:Y:S01]  /*9d990*/  ISETP.LT.AND P4, PT, R60, UR48, !P4 ;  /* 0x000000303c007c0c */ /* 0x000fe2000e781270 */
[----:B------:R-:W0:Y:S01]  /*9d9a0*/  LDCU UR20, c[0x0][0x398] ;  /* 0x00007300ff1477ac */ /* 0x000e220008000800 */
[----:B------:R-:W0:Y:S01]  /*9d9b0*/  LDCU UR4, c[0x0][0x398] ;  /* 0x00007300ff0477ac */ /* 0x000e220008000800 */
[C---:B-1----:R-:W-:Y:S01]  /*9d9c0*/  IMAD.WIDE R52, R50.reuse, 0x2, R48 ;  /* 0x0000000232347825 */ /* 0x042fe200078e0230 */
[----:B------:R-:W1:Y:S03]  /*9d9d0*/  LDCU UR35, c[0x0][0x3b8] ;  /* 0x00007700ff2377ac */ /* 0x000e660008000800 */
[----:B------:R-:W-:Y:S01]  /*9d9e0*/  IMAD.WIDE R54, R50, 0x2, R44 ;  /* 0x0000000232367825 */ /* 0x000fe200078e022c */
[----:B------:R-:W-:Y:S01]  /*9d9f0*/  ISETP.LT.AND P5, PT, R58, UR52, !P1 ;  /* 0x000000343a007c0c */ /* 0x000fe2000cfa1270 */
[----:B------:R-:W0:Y:S01]  /*9da00*/  LDCU UR48, c[0x0][0x39c] ;  /* 0x00007380ff3077ac */ /* 0x000e220008000800 */
[----:B------:R-:W0:Y:S01]  /*9da10*/  LDCU UR47, c[0x0][0x398] ;  /* 0x00007300ff2f77ac */ /* 0x000e220008000800 */
[----:B------:R-:W0:Y:S01]  /*9da20*/  LDCU UR52, c[0x0][0x398] ;  /* 0x00007300ff3477ac */ /* 0x000e220008000800 */
[----:B--2---:R-:W-:Y:S01]  /*9da30*/  PRMT R56, R5, 0x7632, R56 ;  /* 0x0000763205387816 */ /* 0x004fe20000000038 */
[----:B------:R2:W-:Y:S04]  /*9da40*/  @P6 STG.E.U16 desc[UR8][R52.64], R5 ;  /* 0x0000000534006986 */ /* 0x0005e8000c101508 */
[----:B------:R0:W-:Y:S04]  /*9da50*/  @P3 STG.E.U16 desc[UR8][R54.64], R56 ;  /* 0x0000003836003986 */ /* 0x0001e8000c101508 */
[----:B--2---:R-:W2:Y:S01]  /*9da60*/  LDL.LU R5, [R1+0xfc] ;  /* 0x0000fc0001057983 */ /* 0x004ea20000300800 */
[----:B0-----:R-:W-:-:S04]  /*9da70*/  IMAD.WIDE R54, R50, 0x2, R2 ;  /* 0x0000000232367825 */ /* 0x001fc800078e0202 */
[----:B------:R-:W-:Y:S01]  /*9da80*/  IMAD.WIDE R56, R50, 0x2, R46 ;  /* 0x0000000232387825 */ /* 0x000fe200078e022e */
[----:B----4-:R-:W-:Y:S01]  /*9da90*/  PRMT R50, R7, 0x7632, R50 ;  /* 0x0000763207327816 */ /* 0x010fe20000000032 */
[----:B------:R0:W-:Y:S04]  /*9daa0*/  @P2 STG.E.U16 desc[UR8][R54.64], R7 ;  /* 0x0000000736002986 */ /* 0x0001e8000c101508 */
[----:B0-----:R-:W4:Y:S01]  /*9dab0*/  LDL.LU R7, [R1+0xec] ;  /* 0x0000ec0001077983 */ /* 0x001f220000300800 */
[----:B------:R-:W-:-:S03]  /*9dac0*/  IMAD.WIDE R54, R51, 0x2, R48 ;  /* 0x0000000233367825 */ /* 0x000fc600078e0230 */
[----:B------:R0:W-:Y:S04]  /*9dad0*/  @P4 STG.E.U16 desc[UR8][R56.64], R50 ;  /* 0x0000003238004986 */ /* 0x0001e8000c101508 */
[----:B---3--:R3:W-:Y:S01]  /*9dae0*/  @P5 STG.E.U16 desc[UR8][R54.64], R6 ;  /* 0x0000000636005986 */ /* 0x0087e2000c101508 */
[----:B0-----:R-:W-:-:S03]  /*9daf0*/  PRMT R50, R6, 0x7632, R50 ;  /* 0x0000763206327816 */ /* 0x001fc60000000032 */
[----:B---3--:R-:W3:Y:S01]  /*9db00*/  LDL.LU R6, [R1+0xdc] ;  /* 0x0000dc0001067983 */ /* 0x008ee20000300800 */
[----:B------:R-:W-:Y:S02]  /*9db10*/  ISETP.LT.AND P6, PT, R59, UR76, !P1 ;  /* 0x0000004c3b007c0c */ /* 0x000fe4000cfc1270 */
[----:B------:R-:W-:Y:S01]  /*9db20*/  ISETP.LT.AND P3, PT, R61, UR32, !P1 ;  /* 0x000000203d007c0c */ /* 0x000fe2000cf61270 */
[----:B------:R-:W-:Y:S02]  /*9db30*/  VIADD R53, R35, 0xf ;  /* 0x0000000f23357836 */ /* 0x000fe40000000000 */
[----:B------:R-:W-:Y:S01]  /*9db40*/  IMAD.WIDE R56, R51, 0x2, R44 ;  /* 0x0000000233387825 */ /* 0x000fe200078e022c */
[----:B------:R-:W0:Y:S02]  /*9db50*/  LDCU UR76, c[0x0][0x398] ;  /* 0x00007300ff4c77ac */ /* 0x000e240008000800 */
[----:B------:R-:W-:Y:S01]  /*9db60*/  ISETP.GE.AND P2, PT, R53, UR26, PT ;  /* 0x0000001a35007c0c */ /* 0x000fe2000bf46270 */
[C---:B------:R-:W-:Y:S01]  /*9db70*/  IMAD.WIDE R54, R51.reuse, 0x2, R2 ;  /* 0x0000000233367825 */ /* 0x040fe200078e0202 */
[----:B------:R-:W-:Y:S01]  /*9db80*/  ISETP.LT.AND P1, PT, R60, UR44, !P1 ;  /* 0x0000002c3c007c0c */ /* 0x000fe2000cf21270 */
[----:B------:R-:W0:Y:S01]  /*9db90*/  LDCU UR44, c[0x0][0x3b8] ;  /* 0x00007700ff2c77ac */ /* 0x000e220008000800 */
[----:B------:R-:W-:Y:S01]  /*9dba0*/  ISETP.LT.AND P4, PT, R58, UR49, !P2 ;  /* 0x000000313a007c0c */ /* 0x000fe2000d781270 */
[----:B------:R1:W-:Y:S01]  /*9dbb0*/  @P6 STG.E.U16 desc[UR8][R56.64], R50 ;  /* 0x0000003238006986 */ /* 0x0003e2000c101508 */
[----:B------:R-:W-:Y:S01]  /*9dbc0*/  VIADD R52, R51, UR74 ;  /* 0x0000004a33347c36 */ /* 0x000fe20008000000 */
[----:B------:R-:W-:Y:S01]  /*9dbd0*/  ISETP.LT.AND P5, PT, R59, UR75, !P2 ;  /* 0x0000004b3b007c0c */ /* 0x000fe2000d7a1270 */
[----:B------:R-:W-:Y:S01]  /*9dbe0*/  VIADD R53, R35, 0x10 ;  /* 0x0000001023357836 */ /* 0x000fe20000000000 */
[----:B------:R-:W0:Y:S01]  /*9dbf0*/  LDCU UR32, c[0x0][0x398] ;  /* 0x00007300ff2077ac */ /* 0x000e220008000800 */
[----:B------:R-:W0:Y:S01]  /*9dc00*/  LDCU UR26, c[0x0][0x398] ;  /* 0x00007300ff1a77ac */ /* 0x000e220008000800 */
[----:B-1----:R-:W-:Y:S01]  /*9dc10*/  IMAD.WIDE R56, R51, 0x2, R46 ;  /* 0x0000000233387825 */ /* 0x002fe200078e022e */
[----:B------:R-:W-:Y:S01]  /*9dc20*/  ISETP.LT.AND P6, PT, R61, UR16, !P2 ;  /* 0x000000103d007c0c */ /* 0x000fe2000d7c1270 */
[----:B------:R-:W1:Y:S01]  /*9dc30*/  LDCU UR74, c[0x0][0x39c] ;  /* 0x00007380ff4a77ac */ /* 0x000e620008000800 */
[----:B------:R-:W0:Y:S01]  /*9dc40*/  LDCU UR49, c[0x0][0x398] ;  /* 0x00007300ff3177ac */ /* 0x000e220008000800 */
[----:B--2---:R2:W-:Y:S01]  /*9dc50*/  @P3 STG.E.U16 desc[UR8][R54.64], R5 ;  /* 0x0000000536003986 */ /* 0x0045e2000c101508 */
[----:B------:R-:W-:Y:S01]  /*9dc60*/  PRMT R51, R5, 0x7632, R51 ;  /* 0x0000763205337816 */ /* 0x000fe20000000033 */
[C---:B------:R-:W-:Y:S01]  /*9dc70*/  VIADD R50, R52.reuse, UR71 ;  /* 0x0000004734327c36 */ /* 0x040fe20008000000 */
[----:B------:R-:W0:Y:S01]  /*9dc80*/  LDCU UR75, c[0x0][0x398] ;  /* 0x00007300ff4b77ac */ /* 0x000e220008000800 */
[----:B------:R-:W0:Y:S01]  /*9dc90*/  LDCU UR16, c[0x0][0x398] ;  /* 0x00007300ff1077ac */ /* 0x000e220008000800 */
[----:B--2---:R-:W2:Y:S01]  /*9dca0*/  LDL.LU R5, [R1+0xc0] ;  /* 0x0000c00001057983 */ /* 0x004ea20000300800 */
[----:B------:R-:W-:Y:S01]  /*9dcb0*/  IMAD.WIDE R54, R52, 0x2, R48 ;  /* 0x0000000234367825 */ /* 0x000fe200078e0230 */
[----:B------:R-:W-:Y:S01]  /*9dcc0*/  ISETP.LT.AND P2, PT, R60, UR45, !P2 ;  /* 0x0000002d3c007c0c */ /* 0x000fe2000d741270 */
[----:B------:R-:W0:Y:S01]  /*9dcd0*/  LDCU UR71, c[0x0][0x39c] ;  /* 0x00007380ff4777ac */ /* 0x000e220008000800 */
[----:B------:R1:W-:Y:S01]  /*9dce0*/  @P1 STG.E.U16 desc[UR8][R56.64], R51 ;  /* 0x0000003338001986 */ /* 0x0003e2000c101508 */
[----:B------:R-:W-:Y:S01]  /*9dcf0*/  ISETP.GE.AND P3, PT, R53, UR24, PT ;  /* 0x0000001835007c0c */ /* 0x000fe2000bf66270 */
[----:B------:R-:W0:Y:S01]  /*9dd00*/  LDCU UR24, c[0x0][0x398] ;  /* 0x00007300ff1877ac */ /* 0x000e220008000800 */
[----:B------:R-:W0:Y:S01]  /*9dd10*/  LDCU UR45, c[0x0][0x3b8] ;  /* 0x00007700ff2d77ac */ /* 0x000e220008000800 */
[C---:B-1----:R-:W-:Y:S01]  /*9dd20*/  IMAD.WIDE R56, R52.reuse, 0x2, R44 ;  /* 0x0000000234387825 */ /* 0x042fe200078e022c */
[----:B----4-:R-:W-:Y:S01]  /*9dd30*/  PRMT R51, R7, 0x7632, R51 ;  /* 0x0000763207337816 */ /* 0x010fe20000000033 */
[----:B------:R1:W-:Y:S04]  /*9dd40*/  @P4 STG.E.U16 desc[UR8][R54.64], R7 ;  /* 0x0000000736004986 */ /* 0x0003e8000c101508 */
[----:B-1----:R-:W4:Y:S01]  /*9dd50*/  LDL.LU R7, [R1+0xb0] ;  /* 0x0000b00001077983 */ /* 0x002f220000300800 */
[----:B------:R-:W-:-:S03]  /*9dd60*/  IMAD.WIDE R54, R52, 0x2, R2 ;  /* 0x0000000234367825 */ /* 0x000fc600078e0202 */
[----:B------:R1:W-:Y:S04]  /*9dd70*/  @P5 STG.E.U16 desc[UR8][R56.64], R51 ;  /* 0x0000003338005986 */ /* 0x0003e8000c101508 */
[----:B---3--:R3:W-:Y:S01]  /*9dd80*/  @P6 STG.E.U16 desc[UR8][R54.64], R6 ;  /* 0x0000000636006986 */ /* 0x0087e2000c101508 */
[----:B-1----:R-:W-:-:S03]  /*9dd90*/  PRMT R57, R6, 0x7632, R57 ;  /* 0x0000763206397816 */ /* 0x002fc60000000039 */
[----:B---3--:R-:W3:Y:S01]  /*9dda0*/  LDL.LU R6, [R1+0xa0] ;  /* 0x0000a00001067983 */ /* 0x008ee20000300800 */
[----:B------:R-:W-:Y:S01]  /*9ddb0*/  ISETP.LT.AND P1, PT, R58, UR33, !P3 ;  /* 0x000000213a007c0c */ /* 0x000fe2000df21270 */
[----:B------:R-:W-:Y:S01]  /*9ddc0*/  IMAD.WIDE R52, R52, 0x2, R46 ;  /* 0x0000000234347825 */ /* 0x000fe200078e022e */
[----:B------:R-:W-:Y:S01]  /*9ddd0*/  ISETP.LT.AND P4, PT, R59, UR72, !P3 ;  /* 0x000000483b007c0c */ /* 0x000fe2000df81270 */
[----:B------:R-:W1:Y:S02]  /*9dde0*/  LDCU UR33, c[0x0][0x398] ;  /* 0x00007300ff2177ac */ /* 0x000e640008000800 */
[----:B------:R-:W-:Y:S01]  /*9ddf0*/  VIADD R56, R35, 0x11 ;  /* 0x0000001123387836 */ /* 0x000fe20000000000 */
[----:B------:R0:W-:Y:S01]  /*9de00*/  @P2 STG.E.U16 desc[UR8][R52.64], R57 ;  /* 0x0000003934002986 */ /* 0x0001e2000c101508 */
[----:B------:R-:W-:Y:S01]  /*9de10*/  ISETP.LT.AND P5, PT, R61, UR27, !P3 ;  /* 0x0000001b3d007c0c */ /* 0x000fe2000dfa1270 */
[----:B------:R-:W-:Y:S01]  /*9de20*/  IMAD.WIDE R54, R50, 0x2, R44 ;  /* 0x0000000232367825 */ /* 0x000fe200078e022c */
[----:B------:R-:W1:Y:S01]  /*9de30*/  LDCU UR72, c[0x0][0x398] ;  /* 0x00007300ff4877ac */ /* 0x000e620008000800 */
[----:B------:R-:W-:-:S02]  /*9de40*/  ISETP.GE.AND P6, PT, R56, UR73, PT ;  /* 0x0000004938007c0c */ /* 0x000fc4000bfc6270 */
[----:B0-----:R-:W-:Y:S01]  /*9de50*/  IMAD.WIDE R52, R50, 0x2, R48 ;  /* 0x0000000232347825 */ /* 0x001fe200078e0230 */
[----:B------:R-:W-:Y:S01]  /*9de60*/  ISETP.LT.AND P3, PT, R60, UR41, !P3 ;  /* 0x000000293c007c0c */ /* 0x000fe2000df61270 */
[----:B------:R-:W0:Y:S01]  /*9de70*/  LDCU UR27, c[0x0][0x398] ;  /* 0x00007300ff1b77ac */ /* 0x000e220008000800 */
[----:B------:R-:W-:Y:S01]  /*9de80*/  ISETP.LT.AND P2, PT, R58, UR46, !P6 ;  /* 0x0000002e3a007c0c */ /* 0x000fe2000f741270 */
[C---:B------:R-:W-:Y:S01]  /*9de90*/  VIADD R51, R50.reuse, UR68 ;  /* 0x0000004432337c36 */ /* 0x040fe20008000000 */
[----:B------:R-:W0:Y:S01]  /*9dea0*/  LDCU UR68, c[0x0][0x39c] ;  /* 0x00007380ff4477ac */ /* 0x000e220008000800 */
        /* <DEDUP_REMOVED lines=167> */
[----:B------:R-:W-:Y:S01]  /*9e920*/  ISETP.LT.AND P1, PT, R59, UR77, !P6 ;  /* 0x0000004d3b007c0c */ /* 0x000fe2000f721270 */
[----:B------:R-:W-:Y:S01]  /*9e930*/  VIADD R53, R35, 0x18 ;  /* 0x0000001823357836 */ /* 0x000fe20000000000 */
[----:B------:R-:W-:Y:S01]  /*9e940*/  ISETP.LT.AND P4, PT, R61, UR51, !P6 ;  /* 0x000000333d007c0c */ /* 0x000fe2000f781270 */
[----:B------:R-:W-:Y:S01]  /*9e950*/  IMAD.WIDE R56, R51, 0x2, R44 ;  /* 0x0000000233387825 */ /* 0x000fe200078e022c */
[----:B------:R-:W-:Y:S01]  /*9e960*/  ISETP.LT.AND P6, PT, R60, UR4, !P6 ;  /* 0x000000043c007c0c */ /* 0x000fe2000f7c1270 */
[----:B------:R-:W0:Y:S01]  /*9e970*/  LDCU UR77, c[0x0][0x398] ;  /* 0x00007300ff4d77ac */ /* 0x000e220008000800 */
[----:B------:R-:W-:Y:S01]  /*9e980*/  ISETP.GE.AND P5, PT, R53, UR48, PT ;  /* 0x0000003035007c0c */ /* 0x000fe2000bfa6270 */
[C---:B------:R-:W-:Y:S02]  /*9e990*/  VIADD R52, R51.reuse, UR35 ;  /* 0x0000002333347c36 */ /* 0x040fe40008000000 */
[----:B------:R-:W-:Y:S01]  /*9e9a0*/  IMAD.WIDE R54, R51, 0x2, R2 ;  /* 0x0000000233367825 */ /* 0x000fe200078e0202 */
[----:B------:R-:W-:Y:S01]  /*9e9b0*/  ISETP.LT.AND P3, PT, R58, UR47, !P5 ;  /* 0x0000002f3a007c0c */ /* 0x000fe2000ef61270 */
[----:B------:R-:W0:Y:S02]  /*9e9c0*/  LDCU UR4, c[0x0][0x3b8] ;  /* 0x00007700ff0477ac */ /* 0x000e240008000800 */
[----:B------:R1:W-:Y:S01]  /*9e9d0*/  @P1 STG.E.U16 desc[UR8][R56.64], R50 ;  /* 0x0000003238001986 */ /* 0x0003e2000c101508 */
[----:B------:R-:W-:Y:S01]  /*9e9e0*/  ISETP.LT.AND P2, PT, R59, UR52, !P5 ;  /* 0x000000343b007c0c */ /* 0x000fe2000ef41270 */
[----:B------:R-:W-:Y:S01]  /*9e9f0*/  VIADD R53, R52, UR44 ;  /* 0x0000002c34357c36 */ /* 0x000fe20008000000 */
[----:B------:R-:W-:Y:S01]  /*9ea00*/  ISETP.LT.AND P1, PT, R61, UR76, !P5 ;  /* 0x0000004c3d007c0c */ /* 0x000fe2000ef21270 */
[----:B------:R-:W0:Y:S01]  /*9ea10*/  LDCU UR35, c[0x0][0x39c] ;  /* 0x00007380ff2377ac */ /* 0x000e220008000800 */
[----:B------:R-:W0:Y:S01]  /*9ea20*/  LDCU UR51, c[0x0][0x398] ;  /* 0x00007300ff3377ac */ /* 0x000e220008000800 */
[----:B-1----:R-:W-:Y:S01]  /*9ea30*/  IMAD.WIDE R50, R51, 0x2, R46 ;  /* 0x0000000233327825 */ /* 0x002fe200078e022e */
[----:B------:R-:W1:Y:S03]  /*9ea40*/  LDCU UR48, c[0x0][0x398] ;  /* 0x00007300ff3077ac */ /* 0x000e660008000800 */
[----:B------:R-:W-:Y:S01]  /*9ea50*/  VIADD R56, R35, 0x19 ;  /* 0x0000001923387836 */ /* 0x000fe20000000000 */
[----:B------:R-:W0:Y:S01]  /*9ea60*/  LDCU UR47, c[0x0][0x398] ;  /* 0x00007300ff2f77ac */ /* 0x000e220008000800 */
[----:B--2---:R-:W-:Y:S01]  /*9ea70*/  PRMT R57, R5, 0x7632, R57 ;  /* 0x0000763205397816 */ /* 0x004fe20000000039 */
[----:B------:R2:W-:Y:S01]  /*9ea80*/  @P4 STG.E.U16 desc[UR8][R54.64], R5 ;  /* 0x0000000536004986 */ /* 0x0005e2000c101508 */
[----:B------:R-:W0:Y:S03]  /*9ea90*/  LDCU UR52, c[0x0][0x398] ;  /* 0x00007300ff3477ac */ /* 0x000e260008000800 */
[----:B------:R1:W-:Y:S01]  /*9eaa0*/  @P6 STG.E.U16 desc[UR8][R50.64], R57 ;  /* 0x0000003932006986 */ /* 0x0003e2000c101508 */
[----:B------:R-:W-:Y:S01]  /*9eab0*/  ISETP.GE.AND P4, PT, R56, UR74, PT ;  /* 0x0000004a38007c0c */ /* 0x000fe2000bf86270 */
[----:B------:R-:W0:Y:S01]  /*9eac0*/  LDCU UR76, c[0x0][0x398] ;  /* 0x00007300ff4c77ac */ /* 0x000e220008000800 */
[----:B------:R-:W0:Y:S01]  /*9ead0*/  LDCU UR44, c[0x0][0x39c] ;  /* 0x00007380ff2c77ac */ /* 0x000e220008000800 */
[----:B--2---:R-:W2:Y:S01]  /*9eae0*/  LDL.LU R5, [R1+0x60] ;  /* 0x0000600001057983 */ /* 0x004ea20000300800 */
[----:B-1----:R-:W-:Y:S01]  /*9eaf0*/  IMAD.WIDE R50, R52, 0x2, R48 ;  /* 0x0000000234327825 */ /* 0x002fe200078e0230 */
[----:B------:R-:W-:Y:S01]  /*9eb00*/  ISETP.LT.AND P5, PT, R60, UR32, !P5 ;  /* 0x000000203c007c0c */ /* 0x000fe2000efa1270 */
[----:B------:R-:W1:Y:S02]  /*9eb10*/  LDCU UR74, c[0x0][0x398] ;  /* 0x00007300ff4a77ac */ /* 0x000e640008000800 */
[----:B------:R-:W-:Y:S01]  /*9eb20*/  IMAD.WIDE R54, R52, 0x2, R44 ;  /* 0x0000000234367825 */ /* 0x000fe200078e022c */
[----:B----4-:R-:W-:Y:S01]  /*9eb30*/  PRMT R56, R7, 0x7632, R56 ;  /* 0x0000763207387816 */ /* 0x010fe20000000038 */
[----:B------:R4:W-:Y:S01]  /*9eb40*/  @P3 STG.E.U16 desc[UR8][R50.64], R7 ;  /* 0x0000000732003986 */ /* 0x0009e2000c101508 */
[----:B------:R-:W-:Y:S01]  /*9eb50*/  ISETP.LT.AND P6, PT, R58, UR26, !P4 ;  /* 0x0000001a3a007c0c */ /* 0x000fe2000e7c1270 */
[----:B------:R-:W0:Y:S02]  /*9eb60*/  LDCU UR32, c[0x0][0x3b8] ;  /* 0x00007700ff2077ac */ /* 0x000e240008000800 */
[----:B------:R1:W-:Y:S04]  /*9eb70*/  @P2 STG.E.U16 desc[UR8][R54.64], R56 ;  /* 0x0000003836002986 */ /* 0x0003e8000c101508 */
[----:B----4-:R-:W4:Y:S01]  /*9eb80*/  LDL.LU R7, [R1+0x50] ;  /* 0x0000500001077983 */ /* 0x010f220000300800 */
[----:B------:R-:W-:Y:S01]  /*9eb90*/  ISETP.LT.AND P3, PT, R59, UR49, !P4 ;  /* 0x000000313b007c0c */ /* 0x000fe2000e761270 */
[----:B------:R-:W-:Y:S01]  /*9eba0*/  VIADD R51, R35, 0x1a ;  /* 0x0000001a23337836 */ /* 0x000fe20000000000 */
[----:B------:R-:W0:Y:S01]  /*9ebb0*/  LDCU UR26, c[0x0][0x398] ;  /* 0x00007300ff1a77ac */ /* 0x000e220008000800 */
[----:B-1----:R-:W-:-:S04]  /*9ebc0*/  IMAD.WIDE R54, R52, 0x2, R2 ;  /* 0x0000000234367825 */ /* 0x002fc800078e0202 */
[----:B------:R-:W-:Y:S01]  /*9ebd0*/  IMAD.WIDE R56, R52, 0x2, R46 ;  /* 0x0000000234387825 */ /* 0x000fe200078e022e */
[----:B---3--:R-:W-:Y:S01]  /*9ebe0*/  PRMT R52, R6, 0x7632, R52 ;  /* 0x0000763206347816 */ /* 0x008fe20000000034 */
[----:B------:R1:W-:Y:S01]  /*9ebf0*/  @P1 STG.E.U16 desc[UR8][R54.64], R6 ;  /* 0x0000000636001986 */ /* 0x0003e2000c101508 */
[----:B------:R-:W-:Y:S01]  /*9ec00*/  ISETP.LT.AND P2, PT, R61, UR75, !P4 ;  /* 0x0000004b3d007c0c */ /* 0x000fe2000e741270 */
[C---:B------:R-:W-:Y:S01]  /*9ec10*/  VIADD R50, R53.reuse, UR45 ;  /* 0x0000002d35327c36 */ /* 0x040fe20008000000 */
[----:B------:R-:W3:Y:S01]  /*9ec20*/  LDCU UR49, c[0x0][0x398] ;  /* 0x00007300ff3177ac */ /* 0x000ee20008000800 */
[----:B-1----:R-:W3:Y:S01]  /*9ec30*/  LDL.LU R6, [R1+0x84] ;  /* 0x0000840001067983 */ /* 0x002ee20000300800 */
[----:B------:R-:W-:Y:S01]  /*9ec40*/  IMAD.WIDE R54, R53, 0x2, R48 ;  /* 0x0000000235367825 */ /* 0x000fe200078e0230 */
[----:B------:R-:W-:Y:S01]  /*9ec50*/  ISETP.LT.AND P4, PT, R60, UR16, !P4 ;  /* 0x000000103c007c0c */ /* 0x000fe2000e781270 */
[----:B------:R-:W1:Y:S01]  /*9ec60*/  LDCU UR45, c[0x0][0x39c] ;  /* 0x00007380ff2d77ac */ /* 0x000e620008000800 */
[----:B------:R-:W-:Y:S01]  /*9ec70*/  ISETP.GE.AND P1, PT, R51, UR71, PT ;  /* 0x0000004733007c0c */ /* 0x000fe2000bf26270 */
[----:B------:R0:W-:Y:S01]  /*9ec80*/  @P5 STG.E.U16 desc[UR8][R56.64], R52 ;  /* 0x0000003438005986 */ /* 0x0001e2000c101508 */
[----:B------:R-:W1:Y:S02]  /*9ec90*/  LDCU UR75, c[0x0][0x398] ;  /* 0x00007300ff4b77ac */ /* 0x000e640008000800 */
[----:B------:R-:W-:Y:S01]  /*9eca0*/  ISETP.LT.AND P5, PT, R58, UR24, !P1 ;  /* 0x000000183a007c0c */ /* 0x000fe2000cfa1270 */
[----:B------:R-:W1:Y:S01]  /*9ecb0*/  LDCU UR71, c[0x0][0x398] ;  /* 0x00007300ff4777ac */ /* 0x000e620008000800 */
[----:B------:R-:W1:Y:S01]  /*9ecc0*/  LDCU UR16, c[0x0][0x3b8] ;  /* 0x00007700ff1077ac */ /* 0x000e620008000800 */
[----:B0-----:R-:W-:Y:S01]  /*9ecd0*/  IMAD.WIDE R56, R53, 0x2, R44 ;  /* 0x0000000235387825 */ /* 0x001fe200078e022c */
[----:B------:R-:W0:Y:S01]  /*9ece0*/  LDCU UR24, c[0x0][0x398] ;  /* 0x00007300ff1877ac */ /* 0x000e220008000800 */
[----:B--2---:R-:W-:Y:S01]  /*9ecf0*/  PRMT R51, R5, 0x7632, R51 ;  /* 0x0000763205337816 */ /* 0x004fe20000000033 */
[----:B------:R2:W-:Y:S04]  /*9ed00*/  @P6 STG.E.U16 desc[UR8][R54.64], R5 ;  /* 0x0000000536006986 */ /* 0x0005e8000c101508 */
[----:B------:R0:W-:Y:S04]  /*9ed10*/  @P3 STG.E.U16 desc[UR8][R56.64], R51 ;  /* 0x0000003338003986 */ /* 0x0001e8000c101508 */
[----:B--2---:R-:W2:Y:S01]  /*9ed20*/  LDL.LU R5, [R1+0x74] ;  /* 0x0000740001057983 */ /* 0x004ea20000300800 */
[----:B------:R-:W-:-:S04]  /*9ed30*/  IMAD.WIDE R54, R53, 0x2, R2 ;  /* 0x0000000235367825 */ /* 0x000fc800078e0202 */
[----:B------:R-:W-:-:S04]  /*9ed40*/  IMAD.WIDE R52, R53, 0x2, R46 ;  /* 0x0000000235347825 */ /* 0x000fc800078e022e */
[----:B0-----:R-:W-:Y:S01]  /*9ed50*/  VIADD R56, R35, 0x1b ;  /* 0x0000001b23387836 */ /* 0x001fe20000000000 */
[----:B----4-:R-:W-:Y:S01]  /*9ed60*/  PRMT R57, R7, 0x7632, R57 ;  /* 0x0000763207397816 */ /* 0x010fe20000000039 */
[----:B------:R0:W-:Y:S04]  /*9ed70*/  @P2 STG.E.U16 desc[UR8][R54.64], R7 ;  /* 0x0000000736002986 */ /* 0x0001e8000c101508 */
[----:B------:R4:W-:Y:S04]  /*9ed80*/  @P4 STG.E.U16 desc[UR8][R52.64], R57 ;  /* 0x0000003934004986 */ /* 0x0009e8000c101508 */
[----:B0-----:R-:W2:Y:S01]  /*9ed90*/  LDL.LU R7, [R1+0x64] ;  /* 0x0000640001077983 */ /* 0x001ea20000300800 */
[----:B----4-:R-:W-:Y:S01]  /*9eda0*/  IMAD.WIDE R52, R50, 0x2, R48 ;  /* 0x0000000232347825 */ /* 0x010fe200078e0230 */
[----:B------:R-:W-:Y:S01]  /*9edb0*/  ISETP.GE.AND P2, PT, R56, UR68, PT ;  /* 0x0000004438007c0c */ /* 0x000fe2000bf46270 */
[----:B------:R-:W0:Y:S01]  /*9edc0*/  LDCU UR68, c[0x0][0x398] ;  /* 0x00007300ff4477ac */ /* 0x000e220008000800 */
[----:B---3--:R-:W-:-:S02]  /*9edd0*/  PRMT R56, R6, 0x7632, R56 ;  /* 0x0000763206387816 */ /* 0x008fc40000000038 */
[----:B------:R3:W-:Y:S04]  /*9ede0*/  @P5 STG.E.U16 desc[UR8][R52.64], R6 ;  /* 0x0000000634005986 */ /* 0x0007e8000c101508 */
[----:B---3--:R-:W3:Y:S01]  /*9edf0*/  LDL.LU R6, [R1+0x54] ;  /* 0x0000540001067983 */ /* 0x008ee20000300800 */
[----:B------:R-:W-:Y:S02]  /*9ee00*/  ISETP.LT.AND P6, PT, R59, UR33, !P1 ;  /* 0x000000213b007c0c */ /* 0x000fe4000cfc1270 */
[----:B------:R-:W-:Y:S01]  /*9ee10*/  ISETP.LT.AND P3, PT, R61, UR72, !P1 ;  /* 0x000000483d007c0c */ /* 0x000fe2000cf61270 */
[----:B------:R-:W-:Y:S01]  /*9ee20*/  IMAD.WIDE R54, R50, 0x2, R44 ;  /* 0x0000000232367825 */ /* 0x000fe200078e022c */
[----:B------:R-:W-:Y:S01]  /*9ee30*/  ISETP.LT.AND P1, PT, R60, UR27, !P1 ;  /* 0x0000001b3c007c0c */ /* 0x000fe2000cf21270 */
[----:B------:R-:W4:Y:S01]  /*9ee40*/  LDCU UR33, c[0x0][0x398] ;  /* 0x00007300ff2177ac */ /* 0x000f220008000800 */
[----:B------:R-:W-:Y:S01]  /*9ee50*/  ISETP.LT.AND P4, PT, R58, UR73, !P2 ;  /* 0x000000493a007c0c */ /* 0x000fe2000d781270 */
[C---:B------:R-:W-:Y:S01]  /*9ee60*/  VIADD R51, R50.reuse, UR41 ;  /* 0x0000002932337c36 */ /* 0x040fe20008000000 */
[----:B------:R-:W-:Y:S01]  /*9ee70*/  ISETP.LT.AND P5, PT, R59, UR46, !P2 ;  /* 0x0000002e3b007c0c */ /* 0x000fe2000d7a1270 */
[----:B------:R-:W-:Y:S01]  /*9ee80*/  VIADD R53, R35, 0x1c ;  /* 0x0000001c23357836 */ /* 0x000fe20000000000 */
[----:B------:R-:W0:Y:S03]  /*9ee90*/  LDCU UR27, c[0x0][0x3b8] ;  /* 0x00007700ff1b77ac */ /* 0x000e260008000800 */
[----:B------:R1:W-:Y:S01]  /*9eea0*/  @P6 STG.E.U16 desc[UR8][R54.64], R56 ;  /* 0x0000003836006986 */ /* 0x0003e2000c101508 */
[----:B------:R-:W-:Y:S01]  /*9eeb0*/  ISETP.LT.AND P6, PT, R61, UR69, !P2 ;  /* 0x000000453d007c0c */ /* 0x000fe2000d7c1270 */
[----:B------:R-:W-:Y:S01]  /*9eec0*/  VIADD R52, R51, UR42 ;  /* 0x0000002a33347c36 */ /* 0x000fe20008000000 */
[----:B------:R-:W0:Y:S01]  /*9eed0*/  LDCU UR72, c[0x0][0x398] ;  /* 0x00007300ff4877ac */ /* 0x000e220008000800 */
        /* <DEDUP_REMOVED lines=13> */
[----:B------:R-:W-:-:S04]  /*9efb0*/  IMAD.WIDE R54, R51, 0x2, R48 ;  /* 0x0000000233367825 */ /* 0x000fc800078e0230 */
[----:B0-----:R-:W-:Y:S01]  /*9efc0*/  IMAD.WIDE R56, R51, 0x2, R44 ;  /* 0x0000000233387825 */ /* 0x001fe200078e022c */
[----:B------:R-:W-:Y:S01]  /*9efd0*/  PRMT R50, R7, 0x7632, R50 ;  /* 0x0000763207327816 */ /* 0x000fe20000000032 */
[----:B------:R0:W-:Y:S04]  /*9efe0*/  @P4 STG.E.U16 desc[UR8][R54.64], R7 ;  /* 0x0000000736004986 */ /* 0x0001e8000c101508 */
[----:B------:R1:W-:Y:S04]  /*9eff0*/  @P5 STG.E.U16 desc[UR8][R56.64], R50 ;  /* 0x0000003238005986 */ /* 0x0003e8000c101508 */
[----:B0-----:R-:W4:Y:S01]  /*9f000*/  LDL.LU R7, [R1+0x78] ;  /* 0x0000780001077983 */ /* 0x001f220000300800 */
[----:B------:R-:W-:-:S04]  /*9f010*/  IMAD.WIDE R54, R51, 0x2, R2 ;  /* 0x0000000233367825 */ /* 0x000fc800078e0202 */
[----:B-1----:R-:W-:Y:S01]  /*9f020*/  IMAD.WIDE R56, R51, 0x2, R46 ;  /* 0x0000000233387825 */ /* 0x002fe200078e022e */
[----:B---3--:R-:W-:Y:S01]  /*9f030*/  PRMT R51, R6, 0x7632, R51 ;  /* 0x0000763206337816 */ /* 0x008fe20000000033 */
[----:B------:R0:W-:Y:S04]  /*9f040*/  @P6 STG.E.U16 desc[UR8][R54.64], R6 ;  /* 0x0000000636006986 */ /* 0x0001e8000c101508 */
[----:B0-----:R-:W3:Y:S01]  /*9f050*/  LDL.LU R6, [R1+0x68] ;  /* 0x0000680001067983 */ /* 0x001ee20000300800 */
[----:B------:R-:W-:Y:S01]  /*9f060*/  ISETP.GE.AND P3, PT, R53, UR65, PT ;  /* 0x0000004135007c0c */ /* 0x000fe2000bf66270 */
[----:B------:R-:W-:Y:S01]  /*9f070*/  VIADD R53, R35, 0x1d ;  /* 0x0000001d23357836 */ /* 0x000fe20000000000 */
[----:B------:R-:W0:Y:S02]  /*9f080*/  LDCU UR65, c[0x0][0x398] ;  /* 0x00007300ff4177ac */ /* 0x000e240008000800 */
[----:B------:R-:W-:-:S02]  /*9f090*/  ISETP.LT.AND P1, PT, R58, UR70, !P3 ;  /* 0x000000463a007c0c */ /* 0x000fc4000df21270 */
[----:B------:R-:W-:Y:S01]  /*9f0a0*/  ISETP.LT.AND P4, PT, R59, UR30, !P3 ;  /* 0x0000001e3b007c0c */ /* 0x000fe2000df81270 */
[----:B------:R-:W-:Y:S01]  /*9f0b0*/  IMAD.WIDE R54, R52, 0x2, R48 ;  /* 0x0000000234367825 */ /* 0x000fe200078e0230 */
[----:B------:R-:W-:Y:S01]  /*9f0c0*/  ISETP.LT.AND P5, PT, R61, UR66, !P3 ;  /* 0x000000423d007c0c */ /* 0x000fe2000dfa1270 */
[----:B------:R1:W-:Y:S01]  /*9f0d0*/  @P2 STG.E.U16 desc[UR8][R56.64], R51 ;  /* 0x0000003338002986 */ /* 0x0003e2000c101508 */
[----:B------:R-:W-:Y:S01]  /*9f0e0*/  ISETP.LT.AND P3, PT, R60, UR21, !P3 ;  /* 0x000000153c007c0c */ /* 0x000fe2000df61270 */
[----:B------:R-:W-:Y:S01]  /*9f0f0*/  VIADD R50, R52, UR38 ;  /* 0x0000002634327c36 */ /* 0x000fe20008000000 */
[----:B------:R-:W-:Y:S01]  /*9f100*/  ISETP.GE.AND P6, PT, R53, UR62, PT ;  /* 0x0000003e35007c0c */ /* 0x000fe2000bfc6270 */
[----:B------:R-:W0:Y:S03]  /*9f110*/  LDCU UR38, c[0x0][0x39c] ;  /* 0x00007380ff2677ac */ /* 0x000e260008000800 */
[----:B------:R-:W-:Y:S01]  /*9f120*/  ISETP.LT.AND P2, PT, R58, UR67, !P6 ;  /* 0x000000433a007c0c */ /* 0x000fe2000f741270 */
[----:B------:R-:W0:Y:S01]  /*9f130*/  LDCU UR70, c[0x0][0x398] ;  /* 0x00007300ff4677ac */ /* 0x000e220008000800 */
[C---:B-1----:R-:W-:Y:S01]  /*9f140*/  IMAD.WIDE R56, R52.reuse, 0x2, R44 ;  /* 0x0000000234387825 */ /* 0x042fe200078e022c */
[----:B------:R-:W1:Y:S01]  /*9f150*/  LDCU UR30, c[0x0][0x398] ;  /* 0x00007300ff1e77ac */ /* 0x000e620008000800 */
        /* <DEDUP_REMOVED lines=214> */
[----:B------:R1:W-:Y:S01]  /*9fec0*/  @P5 STG.E.U16 desc[UR8][R56.64], R51 ;  /* 0x0000003338005986 */ /* 0x0003e2000c101508 */
[----:B------:R-:W-:Y:S01]  /*9fed0*/  ISETP.LT.AND P2, PT, R61, UR46, !P4 ;  /* 0x0000002e3d007c0c */ /* 0x000fe2000e741270 */
[----:B------:R-:W-:Y:S01]  /*9fee0*/  IMAD.WIDE R54, R52, 0x2, R48 ;  /* 0x0000000234367825 */ /* 0x000fe200078e0230 */
[----:B------:R-:W-:Y:S01]  /*9fef0*/  ISETP.LT.AND P4, PT, R60, UR69, !P4 ;  /* 0x000000453c007c0c */ /* 0x000fe2000e781270 */
[----:B------:R-:W0:Y:S01]  /*9ff00*/  LDCU UR68, c[0x0][0x398] ;  /* 0x00007300ff4477ac */ /* 0x000e220008000800 */
[----:B------:R-:W-:Y:S01]  /*9ff10*/  ISETP.GE.AND P1, PT, R53, UR42, PT ;  /* 0x0000002a35007c0c */ /* 0x000fe2000bf26270 */
[C---:B------:R-:W-:Y:S01]  /*9ff20*/  VIADD R50, R52.reuse, UR23 ;  /* 0x0000001734327c36 */ /* 0x040fe20008000000 */
[----:B------:R-:W0:Y:S01]  /*9ff30*/  LDCU UR73, c[0x0][0x398] ;  /* 0x00007300ff4977ac */ /* 0x000e220008000800 */
[----:B-1----:R-:W-:Y:S01]  /*9ff40*/  IMAD.WIDE R56, R52, 0x2, R44 ;  /* 0x0000000234387825 */ /* 0x002fe200078e022c */
[----:B------:R-:W-:Y:S01]  /*9ff50*/  ISETP.LT.AND P5, PT, R58, UR65, !P1 ;  /* 0x000000413a007c0c */ /* 0x000fe2000cfa1270 */
[----:B------:R-:W1:Y:S01]  /*9ff60*/  LDCU UR23, c[0x0][0x39c] ;  /* 0x00007380ff1777ac */ /* 0x000e620008000800 */
[----:B------:R-:W0:Y:S01]  /*9ff70*/  LDCU UR46, c[0x0][0x398] ;  /* 0x00007300ff2e77ac */ /* 0x000e220008000800 */
[----:B------:R-:W0:Y:S01]  /*9ff80*/  LDCU UR42, c[0x0][0x398] ;  /* 0x00007300ff2a77ac */ /* 0x000e220008000800 */
[----:B------:R-:W0:Y:S01]  /*9ff90*/  LDCU UR69, c[0x0][0x3b8] ;  /* 0x00007700ff4577ac */ /* 0x000e220008000800 */
[----:B------:R-:W0:Y:S01]  /*9ffa0*/  LDCU UR65, c[0x0][0x398] ;  /* 0x00007300ff4177ac */ /* 0x000e220008000800 */
[----:B--2---:R-:W-:Y:S01]  /*9ffb0*/  PRMT R51, R5, 0x7632, R51 ;  /* 0x0000763205337816 */ /* 0x004fe20000000033 */
[----:B------:R2:W-:Y:S04]  /*9ffc0*/  @P6 STG.E.U16 desc[UR8][R54.64], R5 ;  /* 0x0000000536006986 */ /* 0x0005e8000c101508 */
[----:B------:R0:W-:Y:S01]  /*9ffd0*/  @P3 STG.E.U16 desc[UR8][R56.64], R51 ;  /* 0x0000003338003986 */ /* 0x0001e2000c101508 */
[----:B--2---:R-:W-:-:S03]  /*9ffe0*/  IMAD.WIDE R54, R52, 0x2, R2 ;  /* 0x0000000234367825 */ /* 0x004fc600078e0202 */
[----:B------:R-:W2:Y:S01]  /*9fff0*/  LDL.LU R5, [R1+0x3c] ;  /* 0x00003c0001057983 */ /* 0x000ea20000300800 */
[----:B------:R-:W-:-:S04]  /*a0000*/  IMAD.WIDE R52, R52, 0x2, R46 ;  /* 0x0000000234347825 */ /* 0x000fc800078e022e */
[----:B0-----:R-:W-:Y:S01]  /*a0010*/  VIADD R56, R35, 0x27 ;  /* 0x0000002723387836 */ /* 0x001fe20000000000 */
[----:B----4-:R-:W-:Y:S01]  /*a0020*/  PRMT R57, R7, 0x7632, R57 ;  /* 0x0000763207397816 */ /* 0x010fe20000000039 */
[----:B------:R0:W-:Y:S04]  /*a0030*/  @P2 STG.E.U16 desc[UR8][R54.64], R7 ;  /* 0x0000000736002986 */ /* 0x0001e8000c101508 */
[----:B------:R4:W-:Y:S01]  /*a0040*/  @P4 STG.E.U16 desc[UR8][R52.64], R57 ;  /* 0x0000003934004986 */ /* 0x0009e2000c101508 */
[----:B------:R-:W-:Y:S02]  /*a0050*/  ISETP.GE.AND P2, PT, R56, UR38, PT ;  /* 0x0000002638007c0c */ /* 0x000fe4000bf46270 */
[----:B------:R-:W-:Y:S01]  /*a0060*/  ISETP.LT.AND P6, PT, R59, UR70, !P1 ;  /* 0x000000463b007c0c */ /* 0x000fe2000cfc1270 */
[C---:B------:R-:W-:Y:S01]  /*a0070*/  VIADD R51, R50.reuse, UR21 ;  /* 0x0000001532337c36 */ /* 0x040fe20008000000 */
[----:B0-----:R-:W2:Y:S01]  /*a0080*/  LDL.LU R7, [R1+0x2c] ;  /* 0x00002c0001077983 */ /* 0x001ea20000300800 */
[----:B----4-:R-:W-:Y:S01]  /*a0090*/  IMAD.WIDE R52, R50, 0x2, R48 ;  /* 0x0000000232347825 */ /* 0x010fe200078e0230 */
[----:B---3--:R-:W-:-:S04]  /*a00a0*/  PRMT R56, R6, 0x7632, R56 ;  /* 0x0000763206387816 */ /* 0x008fc80000000038 */
[----:B------:R0:W-:Y:S01]  /*a00b0*/  @P5 STG.E.U16 desc[UR8][R52.64], R6 ;  /* 0x0000000634005986 */ /* 0x0001e2000c101508 */
[----:B------:R-:W-:Y:S01]  /*a00c0*/  ISETP.LT.AND P3, PT, R61, UR30, !P1 ;  /* 0x0000001e3d007c0c */ /* 0x000fe2000cf61270 */
[----:B------:R-:W-:Y:S01]  /*a00d0*/  IMAD.WIDE R54, R50, 0x2, R44 ;  /* 0x0000000232367825 */ /* 0x000fe200078e022c */
[----:B------:R-:W-:Y:S01]  /*a00e0*/  ISETP.LT.AND P4, PT, R58, UR62, !P2 ;  /* 0x0000003e3a007c0c */ /* 0x000fe2000d781270 */
[----:B------:R-:W3:Y:S01]  /*a00f0*/  LDCU UR70, c[0x0][0x398] ;  /* 0x00007300ff4677ac */ /* 0x000ee20008000800 */
[----:B------:R-:W4:Y:S01]  /*a0100*/  LDCU UR21, c[0x0][0x39c] ;  /* 0x00007380ff1577ac */ /* 0x000f220008000800 */
[----:B0-----:R-:W3:Y:S01]  /*a0110*/  LDL.LU R6, [R1+0x1c] ;  /* 0x00001c0001067983 */ /* 0x001ee20000300800 */
[C---:B------:R-:W-:Y:S01]  /*a0120*/  ISETP.LT.AND P1, PT, R60.reuse, UR66, !P1 ;  /* 0x000000423c007c0c */ /* 0x040fe2000cf21270 */
[----:B------:R-:W-:Y:S01]  /*a0130*/  VIADD R52, R51, UR31 ;  /* 0x0000001f33347c36 */ /* 0x000fe20008000000 */
[----:B------:R-:W-:Y:S01]  /*a0140*/  ISETP.LT.AND P5, PT, R59, UR67, !P2 ;  /* 0x000000433b007c0c */ /* 0x000fe2000d7a1270 */
[----:B------:R0:W-:Y:S01]  /*a0150*/  @P6 STG.E.U16 desc[UR8][R54.64], R56 ;  /* 0x0000003836006986 */ /* 0x0001e2000c101508 */
[----:B------:R-:W-:Y:S01]  /*a0160*/  ISETP.LT.AND P6, PT, R61, UR43, !P2 ;  /* 0x0000002b3d007c0c */ /* 0x000fe2000d7c1270 */
[----:B------:R-:W-:Y:S01]  /*a0170*/  VIADD R53, R35, 0x28 ;  /* 0x0000002823357836 */ /* 0x000fe20000000000 */
[----:B------:R-:W-:Y:S01]  /*a0180*/  ISETP.LT.AND P2, PT, R60, UR63, !P2 ;  /* 0x0000003f3c007c0c */ /* 0x000fe2000d741270 */
[----:B------:R-:W1:Y:S01]  /*a0190*/  LDCU UR30, c[0x0][0x398] ;  /* 0x00007300ff1e77ac */ /* 0x000e620008000800 */
[----:B------:R-:W1:Y:S01]  /*a01a0*/  LDCU UR38, c[0x0][0x398] ;  /* 0x00007300ff2677ac */ /* 0x000e620008000800 */
[C---:B0-----:R-:W-:Y:S01]  /*a01b0*/  IMAD.WIDE R54, R50.reuse, 0x2, R2 ;  /* 0x0000000232367825 */ /* 0x041fe200078e0202 */
[----:B------:R-:W0:Y:S03]  /*a01c0*/  LDCU UR66, c[0x0][0x3b8] ;  /* 0x00007700ff4277ac */ /* 0x000e260008000800 */
[----:B------:R-:W-:Y:S01]  /*a01d0*/  IMAD.WIDE R56, R50, 0x2, R46 ;  /* 0x0000000232387825 */ /* 0x000fe200078e022e */
[----:B------:R-:W0:Y:S01]  /*a01e0*/  LDCU UR62, c[0x0][0x398] ;  /* 0x00007300ff3e77ac */ /* 0x000e220008000800 */
        /* <DEDUP_REMOVED lines=9> */
[----:B0-----:R-:W-:Y:S01]  /*a0280*/  IMAD.WIDE R56, R51, 0x2, R44 ;  /* 0x0000000233387825 */ /* 0x001fe200078e022c */
[----:B------:R-:W-:Y:S02]  /*a0290*/  PRMT R50, R7, 0x7632, R50 ;  /* 0x0000763207327816 */ /* 0x000fe40000000032 */
[----:B------:R0:W-:Y:S04]  /*a02a0*/  @P4 STG.E.U16 desc[UR8][R54.64], R7 ;  /* 0x0000000736004986 */ /* 0x0001e8000c101508 */
[----:B------:R1:W-:Y:S01]  /*a02b0*/  @P5 STG.E.U16 desc[UR8][R56.64], R50 ;  /* 0x0000003238005986 */ /* 0x0003e2000c101508 */
[----:B0-----:R-:W-:-:S03]  /*a02c0*/  IMAD.WIDE R54, R51, 0x2, R2 ;  /* 0x0000000233367825 */ /* 0x001fc600078e0202 */
[----:B------:R-:W2:Y:S01]  /*a02d0*/  LDL.LU R7, [R1] ;  /* 0x0000000001077983 */ /* 0x000ea20000300800 */
[----:B-1----:R-:W-:Y:S01]  /*a02e0*/  IMAD.WIDE R50, R51, 0x2, R46 ;  /* 0x0000000233327825 */ /* 0x002fe200078e022e */
[----:B---3--:R-:W-:Y:S02]  /*a02f0*/  PRMT R57, R6, 0x7632, R57 ;  /* 0x0000763206397816 */ /* 0x008fe40000000039 */
[----:B------:R0:W-:Y:S04]  /*a0300*/  @P6 STG.E.U16 desc[UR8][R54.64], R6 ;  /* 0x0000000636006986 */ /* 0x0001e8000c101508 */
[----:B------:R1:W-:Y:S04]  /*a0310*/  @P2 STG.E.U16 desc[UR8][R50.64], R57 ;  /* 0x0000003932002986 */ /* 0x0003e8000c101508 */
[----:B0-----:R-:W3:Y:S04]  /*a0320*/  LDL.LU R6, [R1+0x2f78] ;  /* 0x002f780001067983 */ /* 0x001ee80000300800 */
[----:B-1----:R-:W2:Y:S01]  /*a0330*/  LDL.LU R57, [R1+0x320] ;  /* 0x0003200001397983 */ /* 0x002ea20000300800 */
[----:B------:R-:W-:Y:S01]  /*a0340*/  ISETP.GE.AND P3, PT, R53, UR39, PT ;  /* 0x0000002735007c0c */ /* 0x000fe2000bf66270 */
[----:B------:R-:W-:Y:S01]  /*a0350*/  VIADD R56, R35, 0x29 ;  /* 0x0000002923387836 */ /* 0x000fe20000000000 */
[----:B------:R-:W0:Y:S02]  /*a0360*/  LDCU UR39, c[0x0][0x398] ;  /* 0x00007300ff2777ac */ /* 0x000e240008000800 */
[----:B------:R-:W-:-:S02]  /*a0370*/  ISETP.LT.AND P1, PT, R58, UR59, !P3 ;  /* 0x0000003b3a007c0c */ /* 0x000fc4000df21270 */
[----:B------:R-:W-:Y:S01]  /*a0380*/  ISETP.LT.AND P4, PT, R59, UR64, !P3 ;  /* 0x000000403b007c0c */ /* 0x000fe2000df81270 */
[----:B------:R-:W-:Y:S01]  /*a0390*/  IMAD.WIDE R50, R52, 0x2, R48 ;  /* 0x0000000234327825 */ /* 0x000fe200078e0230 */
[----:B------:R-:W-:Y:S01]  /*a03a0*/  ISETP.LT.AND P5, PT, R61, UR25, !P3 ;  /* 0x000000193d007c0c */ /* 0x000fe2000dfa1270 */
[----:B------:R-:W1:Y:S01]  /*a03b0*/  LDCU UR59, c[0x0][0x398] ;  /* 0x00007300ff3b77ac */ /* 0x000e620008000800 */
[----:B------:R-:W-:Y:S01]  /*a03c0*/  ISETP.LT.AND P3, PT, R60, UR60, !P3 ;  /* 0x0000003c3c007c0c */ /* 0x000fe2000df61270 */
[----:B------:R-:W-:Y:S01]  /*a03d0*/  IMAD.WIDE R54, R52, 0x2, R44 ;  /* 0x0000000234367825 */ /* 0x000fe200078e022c */
[----:B------:R-:W-:Y:S01]  /*a03e0*/  ISETP.GE.AND P6, PT, R56, UR36, PT ;  /* 0x0000002438007c0c */ /* 0x000fe2000bfc6270 */
[----:B------:R-:W0:Y:S03]  /*a03f0*/  LDCU UR64, c[0x0][0x398] ;  /* 0x00007300ff4077ac */ /* 0x000e260008000800 */
[----:B------:R-:W-:Y:S01]  /*a0400*/  ISETP.LT.AND P2, PT, R58, UR56, !P6 ;  /* 0x000000383a007c0c */ /* 0x000fe2000f741270 */
[----:B------:R-:W-:Y:S01]  /*a0410*/  VIADD R53, R52, UR6 ;  /* 0x0000000634357c36 */ /* 0x000fe20008000000 */
[----:B------:R-:W0:Y:S01]  /*a0420*/  LDCU UR6, c[0x0][0x39c] ;  /* 0x00007380ff0677ac */ /* 0x000e220008000800 */
[----:B------:R-:W0:Y:S01]  /*a0430*/  LDCU UR25, c[0x0][0x398] ;  /* 0x00007300ff1977ac */ /* 0x000e220008000800 */
[----:B------:R-:W0:Y:S01]  /*a0440*/  LDCU UR36, c[0x0][0x398] ;  /* 0x00007300ff2477ac */ /* 0x000e220008000800 */
[----:B------:R-:W0:Y:S01]  /*a0450*/  LDCU UR60, c[0x0][0x3b8] ;  /* 0x00007700ff3c77ac */ /* 0x000e220008000800 */
[----:B------:R-:W0:Y:S01]  /*a0460*/  LDCU UR56, c[0x0][0x398] ;  /* 0x00007300ff3877ac */ /* 0x000e220008000800 */
[----:B--2---:R-:W-:Y:S01]  /*a0470*/  PRMT R56, R57, 0x7632, R56 ;  /* 0x0000763239387816 */ /* 0x004fe20000000038 */
[----:B------:R2:W-:Y:S01]  /*a0480*/  @P1 STG.E.U16 desc[UR8][R50.64], R57 ;  /* 0x0000003932001986 */ /* 0x0005e2000c101508 */
[----:B------:R-:W-:Y:S01]  /*a0490*/  ISETP.LT.AND P1, PT, R59, UR61, !P6 ;  /* 0x0000003d3b007c0c */ /* 0x000fe2000f721270 */
[----:B------:R-:W0:Y:S02]  /*a04a0*/  LDCU UR61, c[0x0][0x398] ;  /* 0x00007300ff3d77ac */ /* 0x000e240008000800 */
[----:B------:R1:W-:Y:S01]  /*a04b0*/  @P4 STG.E.U16 desc[UR8][R54.64], R56 ;  /* 0x0000003836004986 */ /* 0x0003e2000c101508 */
[----:B------:R-:W-:Y:S01]  /*a04c0*/  ISETP.LT.AND P4, PT, R61, UR40, !P6 ;  /* 0x000000283d007c0c */ /* 0x000fe2000f781270 */
[----:B------:R-:W0:Y:S01]  /*a04d0*/  LDCU UR40, c[0x0][0x398] ;  /* 0x00007300ff2877ac */ /* 0x000e220008000800 */
[----:B--2---:R-:W-:-:S02]  /*a04e0*/  VIADD R51, R35, 0x2a ;  /* 0x0000002a23337836 */ /* 0x004fc40000000000 */
[----:B-1----:R-:W-:-:S04]  /*a04f0*/  IMAD.WIDE R54, R52, 0x2, R2 ;  /* 0x0000000234367825 */ /* 0x002fc800078e0202 */
[----:B------:R-:W-:Y:S01]  /*a0500*/  IMAD.WIDE R56, R52, 0x2, R46 ;  /* 0x0000000234387825 */ /* 0x000fe200078e022e */
[----:B------:R-:W-:Y:S01]  /*a0510*/  PRMT R52, R7, 0x7632, R52 ;  /* 0x0000763207347816 */ /* 0x000fe20000000034 */
[----:B------:R1:W-:Y:S01]  /*a0520*/  @P5 STG.E.U16 desc[UR8][R54.64], R7 ;  /* 0x0000000736005986 */ /* 0x0003e2000c101508 */
[----:B------:R-:W-:Y:S01]  /*a0530*/  ISETP.GE.AND P5, PT, R51, UR37, PT ;  /* 0x0000002533007c0c */ /* 0x000fe2000bfa6270 */
[C---:B------:R-:W-:Y:S01]  /*a0540*/  VIADD R50, R53.reuse, UR28 ;  /* 0x0000001c35327c36 */ /* 0x040fe20008000000 */
[----:B------:R-:W-:Y:S01]  /*a0550*/  PRMT R51, R4, 0x7632, R51 ;  /* 0x0000763204337816 */ /* 0x000fe20000000033 */
[----:B------:R2:W-:Y:S01]  /*a0560*/  @P3 STG.E.U16 desc[UR8][R56.64], R52 ;  /* 0x0000003438003986 */ /* 0x0005e2000c101508 */
[----:B------:R-:W-:Y:S01]  /*a0570*/  ISETP.LT.AND P6, PT, R60, UR57, !P6 ;  /* 0x000000393c007c0c */ /* 0x000fe2000f7c1270 */
[----:B------:R-:W0:Y:S01]  /*a0580*/  LDCU UR28, c[0x0][0x39c] ;  /* 0x00007380ff1c77ac */ /* 0x000e220008000800 */
[----:B------:R-:W0:Y:S01]  /*a0590*/  LDCU UR37, c[0x0][0x398] ;  /* 0x00007300ff2577ac */ /* 0x000e220008000800 */
[C---:B-1----:R-:W-:Y:S01]  /*a05a0*/  IMAD.WIDE R54, R53.reuse, 0x2, R48 ;  /* 0x0000000235367825 */ /* 0x042fe200078e0230 */
[----:B------:R-:W3:Y:S03]  /*a05b0*/  LDL.LU R7, [R1+0x2f74] ;  /* 0x002f740001077983 */ /* 0x000ee60000300800 */
[C---:B--2---:R-:W-:Y:S01]  /*a05c0*/  IMAD.WIDE R56, R53.reuse, 0x2, R44 ;  /* 0x0000000235387825 */ /* 0x044fe200078e022c */
[----:B------:R1:W-:Y:S01]  /*a05d0*/  @P2 STG.E.U16 desc[UR8][R54.64], R4 ;  /* 0x0000000436002986 */ /* 0x0003e2000c101508 */
[----:B------:R-:W-:Y:S01]  /*a05e0*/  ISETP.LT.AND P3, PT, R58, UR53, !P5 ;  /* 0x000000353a007c0c */ /* 0x000fe2000ef61270 */
[----:B------:R-:W2:Y:S02]  /*a05f0*/  LDCU UR57, c[0x0][0x3b8] ;  /* 0x00007700ff3977ac */ /* 0x000ea40008000800 */
[----:B------:R0:W-:Y:S01]  /*a0600*/  @P1 STG.E.U16 desc[UR8][R56.64], R51 ;  /* 0x0000003338001986 */ /* 0x0001e2000c101508 */
[----:B-1----:R-:W-:Y:S01]  /*a0610*/  IMAD.WIDE R54, R53, 0x2, R2 ;  /* 0x0000000235367825 */ /* 0x002fe200078e0202 */
[----:B------:R-:W-:Y:S01]  /*a0620*/  ISETP.LT.AND P2, PT, R59, UR58, !P5 ;  /* 0x0000003a3b007c0c */ /* 0x000fe2000ef41270 */
[----:B------:R-:W1:Y:S02]  /*a0630*/  LDCU UR53, c[0x0][0x398] ;  /* 0x00007300ff3577ac */ /* 0x000e640008000800 */
[----:B0-----:R-:W-:Y:S01]  /*a0640*/  VIADD R51, R35, 0x2b ;  /* 0x0000002b23337836 */ /* 0x001fe20000000000 */
[----:B------:R0:W-:Y:S04]  /*a0650*/  @P4 STG.E.U16 desc[UR8][R54.64], R8 ;  /* 0x0000000836004986 */ /* 0x0001e8000c101508 */
[----:B------:R-:W2:Y:S01]  /*a0660*/  LDL.LU R57, [R1+0x4] ;  /* 0x0000040001397983 */ /* 0x000ea20000300800 */
[----:B------:R-:W-:Y:S01]  /*a0670*/  ISETP.GE.AND P4, PT, R51, UR34, PT ;  /* 0x0000002233007c0c */ /* 0x000fe2000bf86270 */
[----:B------:R-:W-:Y:S01]  /*a0680*/  IMAD.WIDE R52, R53, 0x2, R46 ;  /* 0x0000000235347825 */ /* 0x000fe200078e022e */
[----:B------:R-:W-:Y:S01]  /*a0690*/  PRMT R56, R8, 0x7632, R56 ;  /* 0x0000763208387816 */ /* 0x000fe20000000038 */
[----:B------:R-:W2:Y:S01]  /*a06a0*/  LDL.LU R51, [R1+0x324] ;  /* 0x0003240001337983 */ /* 0x000ea20000300800 */
[----:B------:R-:W-:Y:S01]  /*a06b0*/  ISETP.LT.AND P1, PT, R61, UR22, !P5 ;  /* 0x000000163d007c0c */ /* 0x000fe2000ef21270 */
[C---:B------:R-:W-:Y:S01]  /*a06c0*/  VIADD R4, R50.reuse, UR29 ;  /* 0x0000001d32047c36 */ /* 0x040fe20008000000 */
[----:B------:R-:W1:Y:S01]  /*a06d0*/  LDCU UR58, c[0x0][0x398] ;  /* 0x00007300ff3a77ac */ /* 0x000e620008000800 */
[----:B------:R4:W-:Y:S01]  /*a06e0*/  @P6 STG.E.U16 desc[UR8][R52.64], R56 ;  /* 0x0000003834006986 */ /* 0x0009e2000c101508 */
[----:B0-----:R-:W-:Y:S01]  /*a06f0*/  IMAD.WIDE R54, R50, 0x2, R44 ;  /* 0x0000000232367825 */ /* 0x001fe200078e022c */
[----:B------:R-:W-:Y:S01]  /*a0700*/  ISETP.LT.AND P5, PT, R60, UR54, !P5 ;  /* 0x000000363c007c0c */ /* 0x000fe2000efa1270 */
[----:B------:R-:W0:Y:S01]  /*a0710*/  LDCU UR29, c[0x0][0x39c] ;  /* 0x00007380ff1d77ac */ /* 0x000e220008000800 */
[----:B------:R-:W0:Y:S01]  /*a0720*/  LDCU UR22, c[0x0][0x398] ;  /* 0x00007300ff1677ac */ /* 0x000e220008000800 */
[----:B------:R-:W0:Y:S01]  /*a0730*/  LDCU UR34, c[0x0][0x398] ;  /* 0x00007300ff2277ac */ /* 0x000e220008000800 */
[----:B----4-:R-:W-:Y:S01]  /*a0740*/  IMAD.WIDE R52, R50, 0x2, R48 ;  /* 0x0000000232347825 */ /* 0x010fe200078e0230 */
[----:B------:R-:W4:Y:S01]  /*a0750*/  LDL.LU R56, [R1+0x328] ;  /* 0x0003280001387983 */ /* 0x000f220000300800 */
[----:B------:R-:W-:Y:S01]  /*a0760*/  ISETP.LT.AND P6, PT, R58, UR50, !P4 ;  /* 0x000000323a007c0c */ /* 0x000fe2000e7c1270 */
[----:B------:R-:W0:Y:S01]  /*a0770*/  LDCU UR54, c[0x0][0x3b8] ;  /* 0x00007700ff3677ac */ /* 0x000e220008000800 */
[----:B------:R-:W0:Y:S01]  /*a0780*/  LDCU UR50, c[0x0][0x398] ;  /* 0x00007300ff3277ac */ /* 0x000e220008000800 */
[----:B--2---:R-:W-:Y:S01]  /*a0790*/  PRMT R8, R51, 0x7632, R8 ;  /* 0x0000763233087816 */ /* 0x004fe20000000008 */
[----:B------:R2:W-:Y:S04]  /*a07a0*/  @P3 STG.E.U16 desc[UR8][R52.64], R51 ;  /* 0x0000003334003986 */ /* 0x0005e8000c101508 */
[----:B------:R0:W-:Y:S01]  /*a07b0*/  @P2 STG.E.U16 desc[UR8][R54.64], R8 ;  /* 0x0000000836002986 */ /* 0x0001e2000c101508 */
[----:B--2---:R-:W-:Y:S01]  /*a07c0*/  IMAD.WIDE R52, R50, 0x2, R2 ;  /* 0x0000000232347825 */ /* 0x004fe200078e0202 */
[----:B0-----:R-:W-:-:S04]  /*a07d0*/  PRMT R55, R57, 0x7632, R55 ;  /* 0x0000763239377816 */ /* 0x001fc80000000037 */
[----:B------:R0:W-:Y:S04]  /*a07e0*/  @P1 STG.E.U16 desc[UR8][R52.64], R57 ;  /* 0x0000003934001986 */ /* 0x0001e8000c101508 */
[----:B0-----:R-:W2:Y:S01]  /*a07f0*/  LDL.LU R57, [R1+0x8] ;  /* 0x0000080001397983 */ /* 0x001ea20000300800 */
[----:B------:R-:W-:Y:S01]  /*a0800*/  ISETP.LT.AND P3, PT, R59, UR55, !P4 ;  /* 0x000000373b007c0c */ /* 0x000fe2000e761270 */
[----:B------:R-:W-:Y:S01]  /*a0810*/  IMAD.WIDE R50, R50, 0x2, R46 ;  /* 0x0000000232327825 */ /* 0x000fe200078e022e */
[----:B------:R-:W-:Y:S01]  /*a0820*/  ISETP.LT.AND P2, PT, R61, UR20, !P4 ;  /* 0x000000143d007c0c */ /* 0x000fe2000e741270 */
[----:B------:R-:W0:Y:S02]  /*a0830*/  LDCU UR55, c[0x0][0x398] ;  /* 0x00007300ff3777ac */ /* 0x000e240008000800 */
[----:B------:R-:W-:Y:S01]  /*a0840*/  VIADD R54, R35, 0x2c ;  /* 0x0000002c23367836 */ /* 0x000fe20000000000 */
[----:B------:R-:W-:Y:S01]  /*a0850*/  ISETP.LT.AND P4, PT, R60, UR77, !P4 ;  /* 0x0000004d3c007c0c */ /* 0x000fe2000e781270 */
[----:B------:R1:W-:Y:S01]  /*a0860*/  @P5 STG.E.U16 desc[UR8][R50.64], R55 ;  /* 0x0000003732005986 */ /* 0x0003e2000c101508 */
[----:B------:R-:W-:Y:S01]  /*a0870*/  IMAD.WIDE R52, R4, 0x2, R44 ;  /* 0x0000000204347825 */ /* 0x000fe200078e022c */
[----:B------:R-:W0:Y:S01]  /*a0880*/  LDCU UR20, c[0x0][0x398] ;  /* 0x00007300ff1477ac */ /* 0x000e220008000800 */
[----:B------:R-:W-:-:S02]  /*a0890*/  ISETP.GE.AND P1, PT, R54, UR4, PT ;  /* 0x0000000436007c0c */ /* 0x000fc4000bf26270 */
[----:B------:R-:W-:Y:S01]  /*a08a0*/  PRMT R54, R5, 0x7632, R54 ;  /* 0x0000763205367816 */ /* 0x000fe20000000036 */
[----:B------:R-:W-:Y:S01]  /*a08b0*/  VIADD R8, R4, UR51 ;  /* 0x0000003304087c36 */ /* 0x000fe20008000000 */
[----:B------:R-:W-:Y:S01]  /*a08c0*/  ISETP.LT.AND P5, PT, R58, UR35, !P1 ;  /* 0x000000233a007c0c */ /* 0x000fe2000cfa1270 */
[----:B------:R-:W0:Y:S01]  /*a08d0*/  LDCU UR51, c[0x0][0x39c] ;  /* 0x00007380ff3377ac */ /* 0x000e220008000800 */
[C---:B-1----:R-:W-:Y:S01]  /*a08e0*/  IMAD.WIDE R50, R4.reuse, 0x2, R48 ;  /* 0x0000000204327825 */ /* 0x042fe200078e0230 */
[----:B------:R-:W1:Y:S04]  /*a08f0*/  LDCU UR4, c[0x0][0x398] ;  /* 0x00007300ff0477ac */ /* 0x000e680008000800 */
[----:B------:R0:W-:Y:S01]  /*a0900*/  @P6 STG.E.U16 desc[UR8][R50.64], R5 ;  /* 0x0000000532006986 */ /* 0x0001e2000c101508 */
[----:B------:R-:W1:Y:S03]  /*a0910*/  LDCU UR77, c[0x0][0x3b8] ;  /* 0x00007700ff4d77ac */ /* 0x000e660008000800 */
[----:B------:R3:W-:Y:S01]  /*a0920*/  @P3 STG.E.U16 desc[UR8][R52.64], R54 ;  /* 0x0000003634003986 */ /* 0x0007e2000c101508 */
[----:B------:R-:W1:Y:S01]  /*a0930*/  LDCU UR35, c[0x0][0x398] ;  /* 0x00007300ff2377ac */ /* 0x000e620008000800 */
[----:B0-----:R-:W-:-:S04]  /*a0940*/  IMAD.WIDE R50, R4, 0x2, R2 ;  /* 0x0000000204327825 */ /* 0x001fc800078e0202 */
[----:B------:R-:W-:Y:S01]  /*a0950*/  IMAD.WIDE R4, R4, 0x2, R46 ;  /* 0x0000000204047825 */ /* 0x000fe200078e022e */
[----:B---3--:R-:W-:Y:S01]  /*a0960*/  PRMT R54, R9, 0x7632, R54 ;  /* 0x0000763209367816 */ /* 0x008fe20000000036 */
[----:B------:R4:W-:Y:S01]  /*a0970*/  @P2 STG.E.U16 desc[UR8][R50.64], R9 ;  /* 0x0000000932002986 */ /* 0x0009e2000c101508 */
[----:B------:R-:W-:Y:S01]  /*a0980*/  ISETP.LT.AND P6, PT, R59, UR48, !P1 ;  /* 0x000000303b007c0c */ /* 0x000fe2000cfc1270 */
[----:B------:R-:W-:Y:S01]  /*a0990*/  VIADD R53, R35, 0x2d ;  /* 0x0000002d23357836 */ /* 0x000fe20000000000 */
[----:B------:R-:W-:Y:S01]  /*a09a0*/  ISETP.LT.AND P3, PT, R61, UR47, !P1 ;  /* 0x0000002f3d007c0c */ /* 0x000fe2000cf61270 */
[----:B------:R0:W-:Y:S01]  /*a09b0*/  @P4 STG.E.U16 desc[UR8][R4.64], R54 ;  /* 0x0000003604004986 */ /* 0x0001e2000c101508 */
[----:B------:R-:W-:Y:S01]  /*a09c0*/  VIADD R52, R8, UR76 ;  /* 0x0000004c08347c36 */ /* 0x000fe20008000000 */
[----:B------:R-:W3:Y:S01]  /*a09d0*/  LDCU UR48, c[0x0][0x398] ;  /* 0x00007300ff3077ac */ /* 0x000ee20008000800 */
[----:B----4-:R-:W-:Y:S01]  /*a09e0*/  PRMT R9, R56, 0x7632, R9 ;  /* 0x0000763238097816 */ /* 0x010fe20000000009 */
[C---:B------:R-:W-:Y:S01]  /*a09f0*/  IMAD.WIDE R50, R8.reuse, 0x2, R44 ;  /* 0x0000000208327825 */ /* 0x040fe200078e022c */
[----:B------:R-:W-:Y:S01]  /*a0a00*/  ISETP.GE.AND P2, PT, R53, UR32, PT ;  /* 0x0000002035007c0c */ /* 0x000fe2000bf46270 */
[----:B------:R-:W4:Y:S02]  /*a0a10*/  LDCU UR76, c[0x0][0x39c] ;  /* 0x00007380ff4c77ac */ /* 0x000f240008000800 */
[----:B0-----:R-:W-:Y:S01]  /*a0a20*/  IMAD.WIDE R4, R8, 0x2, R48 ;  /* 0x0000000208047825 */ /* 0x001fe200078e0230 */
[----:B------:R-:W-:Y:S01]  /*a0a30*/  ISETP.LT.AND P1, PT, R60, UR52, !P1 ;  /* 0x000000343c007c0c */ /* 0x000fe2000cf21270 */
[----:B------:R-:W0:Y:S03]  /*a0a40*/  LDCU UR52, c[0x0][0x3b8] ;  /* 0x00007700ff3477ac */ /* 0x000e260008000800 */
[----:B------:R1:W-:Y:S01]  /*a0a50*/  @P5 STG.E.U16 desc[UR8][R4.64], R56 ;  /* 0x0000003804005986 */ /* 0x0003e2000c101508 */
[----:B------:R-:W0:Y:S01]  /*a0a60*/  LDCU UR47, c[0x0][0x398] ;  /* 0x00007300ff2f77ac */ /* 0x000e220008000800 */
[----:B------:R-:W0:Y:S02]  /*a0a70*/  LDCU UR32, c[0x0][0x398] ;  /* 0x00007300ff2077ac */ /* 0x000e240008000800 */
[----:B-1----:R-:W3:Y:S01]  /*a0a80*/  LDL.LU R56, [R1+0x32c] ;  /* 0x00032c0001387983 */ /* 0x002ee20000300800 */
[----:B------:R-:W-:-:S03]  /*a0a90*/  IMAD.WIDE R4, R8, 0x2, R2 ;  /* 0x0000000208047825 */ /* 0x000fc600078e0202 */
[----:B------:R-:W-:Y:S01]  /*a0aa0*/  @P6 STG.E.U16 desc[UR8][R50.64], R9 ;  /* 0x0000000932006986 */ /* 0x000fe2000c101508 */
[----:B--2---:R-:W-:-:S03]  /*a0ab0*/  PRMT R53, R57, 0x7632, R53 ;  /* 0x0000763239357816 */ /* 0x004fc60000000035 */
[----:B------:R1:W-:Y:S04]  /*a0ac0*/  @P3 STG.E.U16 desc[UR8][R4.64], R57 ;  /* 0x0000003904003986 */ /* 0x0003e8000c101508 */
[----:B-1----:R-:W2:Y:S01]  /*a0ad0*/  LDL.LU R57, [R1+0xc] ;  /* 0x00000c0001397983 */ /* 0x002ea20000300800 */
[----:B------:R-:W-:Y:S01]  /*a0ae0*/  ISETP.LT.AND P4, PT, R58, UR44, !P2 ;  /* 0x0000002c3a007c0c */ /* 0x000fe2000d781270 */
[----:B------:R-:W-:Y:S01]  /*a0af0*/  VIADD R51, R35, 0x2e ;  /* 0x0000002e23337836 */ /* 0x000fe20000000000 */
[----:B------:R-:W-:Y:S01]  /*a0b00*/  ISETP.LT.AND P5, PT, R59, UR74, !P2 ;  /* 0x0000004a3b007c0c */ /* 0x000fe2000d7a1270 */
[----:B------:R-:W-:Y:S01]  /*a0b10*/  IMAD.WIDE R8, R8, 0x2, R46 ;  /* 0x0000000208087825 */ /* 0x000fe200078e022e */
[----:B------:R-:W-:Y:S01]  /*a0b20*/  ISETP.LT.AND P6, PT, R61, UR26, !P2 ;  /* 0x0000001a3d007c0c */ /* 0x000fe2000d7c1270 */
[----:B------:R-:W1:Y:S01]  /*a0b30*/  LDCU UR44, c[0x0][0x398] ;  /* 0x00007300ff2c77ac */ /* 0x000e620008000800 */
[----:B------:R-:W-:Y:S01]  /*a0b40*/  ISETP.GE.AND P3, PT, R51, UR16, PT ;  /* 0x0000001033007c0c */ /* 0x000fe2000bf66270 */
[----:B------:R-:W-:Y:S01]  /*a0b50*/  IMAD.WIDE R4, R52, 0x2, R48 ;  /* 0x0000000234047825 */ /* 0x000fe200078e0230 */
[----:B------:R-:W-:Y:S01]  /*a0b60*/  ISETP.LT.AND P2, PT, R60, UR49, !P2 ;  /* 0x000000313c007c0c */ /* 0x000fe2000d741270 */
[----:B------:R0:W-:Y:S01]  /*a0b70*/  @P1 STG.E.U16 desc[UR8][R8.64], R53 ;  /* 0x0000003508001986 */ /* 0x0001e2000c101508 */
[----:B------:R-:W-:Y:S01]  /*a0b80*/  ISETP.LT.AND P1, PT, R58, UR45, !P3 ;  /* 0x0000002d3a007c0c */ /* 0x000fe2000df21270 */
[----:B------:R-:W-:Y:S01]  /*a0b90*/  VIADD R50, R52, UR75 ;  /* 0x0000004b34327c36 */ /* 0x000fe20008000000 */
[----:B------:R-:W-:Y:S01]  /*a0ba0*/  PRMT R51, R6, 0x7632, R51 ;  /* 0x0000763206337816 */ /* 0x000fe20000000033 */
[----:B------:R1:W-:Y:S01]  /*a0bb0*/  @P4 STG.E.U16 desc[UR8][R4.64], R6 ;  /* 0x0000000604004986 */ /* 0x0003e2000c101508 */
[----:B------:R-:W2:Y:S01]  /*a0bc0*/  LDCU UR74, c[0x0][0x398] ;  /* 0x00007300ff4a77ac */ /* 0x000ea20008000800 */
[----:B------:R-:W2:Y:S01]  /*a0bd0*/  LDCU UR26, c[0x0][0x398] ;  /* 0x00007300ff1a77ac */ /* 0x000ea20008000800 */
[C---:B0-----:R-:W-:Y:S01]  /*a0be0*/  IMAD.WIDE R8, R52.reuse, 0x2, R44 ;  /* 0x0000000234087825 */ /* 0x041fe200078e022c */
[----:B------:R-:W0:Y:S03]  /*a0bf0*/  LDCU UR75, c[0x0][0x39c] ;  /* 0x00007380ff4b77ac */ /* 0x000e260008000800 */
[----:B-1----:R-:W-:Y:S01]  /*a0c00*/  IMAD.WIDE R4, R52, 0x2, R2 ;  /* 0x0000000234047825 */ /* 0x002fe200078e0202 */
[----:B------:R1:W-:Y:S01]  /*a0c10*/  @P5 STG.E.U16 desc[UR8][R8.64], R51 ;  /* 0x0000003308005986 */ /* 0x0003e2000c101508 */
[----:B------:R-:W-:Y:S01]  /*a0c20*/  ISETP.LT.AND P4, PT, R59, UR71, !P3 ;  /* 0x000000473b007c0c */ /* 0x000fe2000df81270 */
[----:B------:R-:W0:Y:S02]  /*a0c30*/  LDCU UR16, c[0x0][0x398] ;  /* 0x00007300ff1077ac */ /* 0x000e240008000800 */
[----:B------:R4:W-:Y:S01]  /*a0c40*/  @P6 STG.E.U16 desc[UR8][R4.64], R10 ;  /* 0x0000000a04006986 */ /* 0x0009e2000c101508 */
[----:B------:R-:W-:Y:S01]  /*a0c50*/  ISETP.LT.AND P5, PT, R61, UR24, !P3 ;  /* 0x000000183d007c0c */ /* 0x000fe2000dfa1270 */
[----:B------:R-:W-:Y:S01]  /*a0c60*/  VIADD R6, R50, UR72 ;  /* 0x0000004832067c36 */ /* 0x000fe20008000000 */
[----:B------:R-:W0:Y:S01]  /*a0c70*/  LDCU UR49, c[0x0][0x3b8] ;  /* 0x00007700ff3177ac */ /* 0x000e220008000800 */
[----:B------:R-:W0:Y:S01]  /*a0c80*/  LDCU UR45, c[0x0][0x398] ;  /* 0x00007300ff2d77ac */ /* 0x000e220008000800 */
[----:B-1----:R-:W-:Y:S01]  /*a0c90*/  IMAD.WIDE R8, R52, 0x2, R46 ;  /* 0x0000000234087825 */ /* 0x002fe200078e022e */
[----:B------:R-:W-:Y:S01]  /*a0ca0*/  PRMT R52, R10, 0x7632, R52 ;  /* 0x000076320a347816 */ /* 0x000fe20000000034 */
[----:B------:R-:W1:Y:S02]  /*a0cb0*/  LDCU UR71, c[0x0][0x398] ;  /* 0x00007300ff4777ac */ /* 0x000e640008000800 */
[----:B----4-:R-:W-:-:S02]  /*a0cc0*/  IMAD.WIDE R4, R50, 0x2, R48 ;  /* 0x0000000232047825 */ /* 0x010fc400078e0230 */
[----:B------:R4:W-:Y:S02]  /*a0cd0*/  @P2 STG.E.U16 desc[UR8][R8.64], R52 ;  /* 0x0000003408002986 */ /* 0x0009e4000c101508 */
[----:B------:R-:W-:Y:S01]  /*a0ce0*/  VIADD R51, R35, 0x2f ;  /* 0x0000002f23337836 */ /* 0x000fe20000000000 */
[----:B------:R-:W-:Y:S01]  /*a0cf0*/  ISETP.LT.AND P3, PT, R60, UR33, !P3 ;  /* 0x000000213c007c0c */ /* 0x000fe2000df61270 */
[----:B------:R-:W0:Y:S01]  /*a0d00*/  LDCU UR72, c[0x0][0x39c] ;  /* 0x00007380ff4877ac */ /* 0x000e220008000800 */
[----:B------:R-:W0:Y:S01]  /*a0d10*/  LDCU UR24, c[0x0][0x398] ;  /* 0x00007300ff1877ac */ /* 0x000e220008000800 */
[----:B----4-:R-:W-:Y:S01]  /*a0d20*/  IMAD.WIDE R8, R50, 0x2, R44 ;  /* 0x0000000232087825 */ /* 0x010fe200078e022c */
[----:B---3--:R-:W-:Y:S01]  /*a0d30*/  PRMT R10, R56, 0x7632, R10 ;  /* 0x00007632380a7816 */ /* 0x008fe2000000000a */
[----:B------:R3:W-:Y:S01]  /*a0d40*/  @P1 STG.E.U16 desc[UR8][R4.64], R56 ;  /* 0x0000003804001986 */ /* 0x0007e2000c101508 */
[----:B------:R-:W-:Y:S01]  /*a0d50*/  ISETP.GE.AND P6, PT, R51, UR27, PT ;  /* 0x0000001b33007c0c */ /* 0x000fe2000bfc6270 */
[----:B------:R-:W4:Y:S02]  /*a0d60*/  LDCU UR33, c[0x0][0x3b8] ;  /* 0x00007700ff2177ac */ /* 0x000f240008000800 */
[----:B------:R0:W-:Y:S04]  /*a0d70*/  @P4 STG.E.U16 desc[UR8][R8.64], R10 ;  /* 0x0000000a08004986 */ /* 0x0001e8000c101508 */
[----:B---3--:R-:W3:Y:S01]  /*a0d80*/  LDL.LU R56, [R1+0x310] ;  /* 0x0003100001387983 */ /* 0x008ee20000300800 */
[C---:B------:R-:W-:Y:S01]  /*a0d90*/  IMAD.WIDE R4, R50.reuse, 0x2, R2 ;  /* 0x0000000232047825 */ /* 0x040fe200078e0202 */
[----:B------:R-:W1:Y:S03]  /*a0da0*/  LDCU UR27, c[0x0][0x398] ;  /* 0x00007300ff1b77ac */ /* 0x000e660008000800 */
[----:B0-----:R-:W-:Y:S01]  /*a0db0*/  IMAD.WIDE R8, R50, 0x2, R46 ;  /* 0x0000000232087825 */ /* 0x001fe200078e022e */
[----:B--2---:R-:W-:Y:S01]  /*a0dc0*/  PRMT R50, R57, 0x7632, R50 ;  /* 0x0000763239327816 */ /* 0x004fe20000000032 */
[----:B------:R0:W-:Y:S04]  /*a0dd0*/  @P5 STG.E.U16 desc[UR8][R4.64], R57 ;  /* 0x0000003904005986 */ /* 0x0001e8000c101508 */
[----:B0-----:R-:W2:Y:S01]  /*a0de0*/  LDL.LU R57, [R1+0x300] ;  /* 0x0003000001397983 */ /* 0x001ea20000300800 */
[----:B------:R-:W-:Y:S01]  /*a0df0*/  ISETP.LT.AND P2, PT, R58, UR41, !P6 ;  /* 0x000000293a007c0c */ /* 0x000fe2000f741270 */
[----:B------:R-:W-:Y:S01]  /*a0e00*/  VIADD R51, R35, 0x30 ;  /* 0x0000003023337836 */ /* 0x000fe20000000000 */
[----:B------:R-:W-:-:S02]  /*a0e10*/  ISETP.LT.AND P1, PT, R59, UR68, !P6 ;  /* 0x000000443b007c0c */ /* 0x000fc4000f721270 */
[----:B------:R-:W-:Y:S01]  /*a0e20*/  ISETP.LT.AND P4, PT, R61, UR73, !P6 ;  /* 0x000000493d007c0c */ /* 0x000fe2000f781270 */
[----:B------:R-:W-:Y:S01]  /*a0e30*/  IMAD.WIDE R4, R6, 0x2, R48 ;  /* 0x0000000206047825 */ /* 0x000fe200078e0230 */
[----:B------:R-:W-:Y:S01]  /*a0e40*/  ISETP.GE.AND P5, PT, R51, UR23, PT ;  /* 0x0000001733007c0c */ /* 0x000fe2000bfa6270 */
[----:B------:R0:W-:Y:S01]  /*a0e50*/  @P3 STG.E.U16 desc[UR8][R8.64], R50 ;  /* 0x0000003208003986 */ /* 0x0001e2000c101508 */
[----:B------:R-:W-:Y:S01]  /*a0e60*/  ISETP.LT.AND P6, PT, R60, UR46, !P6 ;  /* 0x0000002e3c007c0c */ /* 0x000fe2000f7c1270 */
[----:B------:R-:W-:Y:S01]  /*a0e70*/  VIADD R10, R6, UR69 ;  /* 0x00000045060a7c36 */ /* 0x000fe20008000000 */
[----:B------:R-:W-:Y:S01]  /*a0e80*/  ISETP.LT.AND P3, PT, R58, UR42, !P5 ;  /* 0x0000002a3a007c0c */ /* 0x000fe2000ef61270 */
[----:B------:R-:W4:Y:S01]  /*a0e90*/  LDL.LU R55, [R1+0x2f0] ;  /* 0x0002f00001377983 */ /* 0x000f220000300800 */
[----:B------:R-:W1:Y:S03]  /*a0ea0*/  LDCU UR41, c[0x0][0x398] ;  /* 0x00007300ff2977ac */ /* 0x000e660008000800 */
[----:B------:R1:W-:Y:S01]  /*a0eb0*/  @P2 STG.E.U16 desc[UR8][R4.64], R7 ;  /* 0x0000000704002986 */ /* 0x0003e2000c101508 */
[----:B------:R-:W2:Y:S01]  /*a0ec0*/  LDCU UR68, c[0x0][0x398] ;  /* 0x00007300ff4477ac */ /* 0x000ea20008000800 */
[C---:B0-----:R-:W-:Y:S01]  /*a0ed0*/  IMAD.WIDE R8, R6.reuse, 0x2, R44 ;  /* 0x0000000206087825 */ /* 0x041fe200078e022c */
[----:B------:R-:W-:Y:S01]  /*a0ee0*/  PRMT R50, R7, 0x7632, R50 ;  /* 0x0000763207327816 */ /* 0x000fe20000000032 */
[----:B------:R-:W0:Y:S01]  /*a0ef0*/  LDCU UR69, c[0x0][0x39c] ;  /* 0x00007380ff4577ac */ /* 0x000e220008000800 */
[----:B------:R-:W-:Y:S01]  /*a0f00*/  ISETP.LT.AND P2, PT, R59, UR65, !P5 ;  /* 0x000000413b007c0c */ /* 0x000fe2000ef41270 */
[----:B------:R-:W0:Y:S01]  /*a0f10*/  LDCU UR73, c[0x0][0x398] ;  /* 0x00007300ff4977ac */ /* 0x000e220008000800 */
[C---:B-1----:R-:W-:Y:S01]  /*a0f20*/  IMAD.WIDE R4, R6.reuse, 0x2, R2 ;  /* 0x0000000206047825 */ /* 0x042fe200078e0202 */
[----:B------:R1:W-:Y:S01]  /*a0f30*/  @P1 STG.E.U16 desc[UR8][R8.64], R50 ;  /* 0x0000003208001986 */ /* 0x0003e2000c101508 */
[----:B------:R-:W0:Y:S02]  /*a0f40*/  LDCU UR23, c[0x0][0x398] ;  /* 0x00007300ff1777ac */ /* 0x000e240008000800 */
[----:B------:R-:W-:Y:S01]  /*a0f50*/  IMAD.WIDE R6, R6, 0x2, R46 ;  /* 0x0000000206067825 */ /* 0x000fe200078e022e */
[----:B------:R0:W-:Y:S01]  /*a0f60*/  @P4 STG.E.U16 desc[UR8][R4.64], R11 ;  /* 0x0000000b04004986 */ /* 0x0001e2000c101508 */
[----:B------:R-:W-:Y:S01]  /*a0f70*/  ISETP.LT.AND P1, PT, R61, UR70, !P5 ;  /* 0x000000463d007c0c */ /* 0x000fe2000ef21270 */
[----:B------:R-:W2:Y:S01]  /*a0f80*/  LDCU UR46, c[0x0][0x3b8] ;  /* 0x00007700ff2e77ac */ /* 0x000ea20008000800 */
[----:B------:R-:W2:Y:S01]  /*a0f90*/  LDCU UR42, c[0x0][0x398] ;  /* 0x00007300ff2a77ac */ /* 0x000ea20008000800 */
[----:B-1----:R-:W-:Y:S01]  /*a0fa0*/  VIADD R9, R35, 0x31 ;  /* 0x0000003123097836 */ /* 0x002fe20000000000 */
[----:B------:R-:W-:Y:S01]  /*a0fb0*/  PRMT R50, R11, 0x7632, R50 ;  /* 0x000076320b327816 */ /* 0x000fe20000000032 */
[C---:B------:R-:W-:Y:S01]  /*a0fc0*/  VIADD R8, R10.reuse, UR66 ;  /* 0x000000420a087c36 */ /* 0x040fe20008000000 */
[----:B------:R-:W1:Y:S01]  /*a0fd0*/  LDCU UR65, c[0x0][0x398] ;  /* 0x00007300ff4177ac */ /* 0x000e620008000800 */
[----:B0-----:R-:W-:Y:S01]  /*a0fe0*/  IMAD.WIDE R4, R10, 0x2, R48 ;  /* 0x000000020a047825 */ /* 0x001fe200078e0230 */
[----:B------:R-:W-:Y:S01]  /*a0ff0*/  ISETP.GE.AND P4, PT, R9, UR21, PT ;  /* 0x0000001509007c0c */ /* 0x000fe2000bf86270 */
[----:B------:R0:W-:Y:S01]  /*a1000*/  @P6 STG.E.U16 desc[UR8][R6.64], R50 ;  /* 0x0000003206006986 */ /* 0x0001e2000c101508 */
[----:B------:R-:W-:Y:S01]  /*a1010*/  ISETP.LT.AND P5, PT, R60, UR30, !P5 ;  /* 0x0000001e3c007c0c */ /* 0x000fe2000efa1270 */
[----:B------:R-:W1:Y:S01]  /*a1020*/  LDCU UR66, c[0x0][0x39c] ;  /* 0x00007380ff4277ac */ /* 0x000e620008000800 */
[----:B------:R-:W1:Y:S01]  /*a1030*/  LDCU UR70, c[0x0][0x398] ;  /* 0x00007300ff4677ac */ /* 0x000e620008000800 */
[----:B------:R-:W1:Y:S01]  /*a1040*/  LDCU UR21, c[0x0][0x398] ;  /* 0x00007300ff1577ac */ /* 0x000e620008000800 */
[----:B0-----:R-:W-:Y:S01]  /*a1050*/  IMAD.WIDE R6, R10, 0x2, R44 ;  /* 0x000000020a067825 */ /* 0x001fe200078e022c */
[----:B---3--:R-:W-:Y:S01]  /*a1060*/  PRMT R9, R56, 0x7632, R9 ;  /* 0x0000763238097816 */ /* 0x008fe20000000009 */
[----:B------:R0:W-:Y:S01]  /*a1070*/  @P3 STG.E.U16 desc[UR8][R4.64], R56 ;  /* 0x0000003804003986 */ /* 0x0001e2000c101508 */
[----:B------:R-:W-:Y:S01]  /*a1080*/  ISETP.LT.AND P6, PT, R58, UR38, !P4 ;  /* 0x000000263a007c0c */ /* 0x000fe2000e7c1270 */
[----:B------:R-:W3:Y:S02]  /*a1090*/  LDCU UR30, c[0x0][0x3b8] ;  /* 0x00007700ff1e77ac */ /* 0x000ee40008000800 */
[----:B------:R1:W-:Y:S04]  /*a10a0*/  @P2 STG.E.U16 desc[UR8][R6.64], R9 ;  /* 0x0000000906002986 */ /* 0x0003e8000c101508 */
[----:B0-----:R-:W3:Y:S01]  /*a10b0*/  LDL.LU R56, [R1+0x2e0] ;  /* 0x0002e00001387983 */ /* 0x001ee20000300800 */
[----:B------:R-:W-:Y:S01]  /*a10c0*/  VIADD R5, R35, 0x32 ;  /* 0x0000003223057836 */ /* 0x000fe20000000000 */
[----:B------:R-:W-:Y:S01]  /*a10d0*/  ISETP.LT.AND P3, PT, R59, UR62, !P4 ;  /* 0x0000003e3b007c0c */ /* 0x000fe2000e761270 */
[----:B------:R-:W-:Y:S01]  /*a10e0*/  VIADD R4, R8, UR63 ;  /* 0x0000003f08047c36 */ /* 0x000fe20008000000 */
[----:B------:R-:W0:Y:S01]  /*a10f0*/  LDCU UR38, c[0x0][0x398] ;  /* 0x00007300ff2677ac */ /* 0x000e220008000800 */
[----:B-1----:R-:W-:Y:S01]  /*a1100*/  IMAD.WIDE R6, R10, 0x2, R2 ;  /* 0x000000020a067825 */ /* 0x002fe200078e0202 */
[----:B--2---:R-:W-:-:S04]  /*a1110*/  PRMT R9, R57, 0x7632, R9 ;  /* 0x0000763239097816 */ /* 0x004fc80000000009 */
[----:B------:R1:W-:Y:S01]  /*a1120*/  @P1 STG.E.U16 desc[UR8][R6.64], R57 ;  /* 0x0000003906001986 */ /* 0x0003e2000c101508 */
[----:B------:R-:W-:Y:S01]  /*a1130*/  ISETP.LT.AND P2, PT, R61, UR67, !P4 ;  /* 0x000000433d007c0c */ /* 0x000fe2000e741270 */
[----:B------:R-:W-:Y:S01]  /*a1140*/  IMAD.WIDE R10, R10, 0x2, R46 ;  /* 0x000000020a0a7825 */ /* 0x000fe200078e022e */
[----:B------:R-:W2:Y:S01]  /*a1150*/  LDCU UR62, c[0x0][0x398] ;  /* 0x00007300ff3e77ac */ /* 0x000ea20008000800 */
[----:B------:R-:W0:Y:S01]  /*a1160*/  LDCU UR63, c[0x0][0x39c] ;  /* 0x00007380ff3f77ac */ /* 0x000e220008000800 */
[----:B-1----:R-:W2:Y:S01]  /*a1170*/  LDL.LU R57, [R1+0x314] ;  /* 0x0003140001397983 */ /* 0x002ea20000300800 */
[----:B------:R-:W-:Y:S01]  /*a1180*/  IMAD.WIDE R6, R8, 0x2, R48 ;  /* 0x0000000208067825 */ /* 0x000fe200078e0230 */
[----:B------:R-:W-:Y:S01]  /*a1190*/  ISETP.GE.AND P1, PT, R5, UR31, PT ;  /* 0x0000001f05007c0c */ /* 0x000fe2000bf26270 */
[----:B------:R-:W1:Y:S01]  /*a11a0*/  LDCU UR67, c[0x0][0x398] ;  /* 0x00007300ff4377ac */ /* 0x000e620008000800 */
[----:B------:R0:W-:Y:S01]  /*a11b0*/  @P5 STG.E.U16 desc[UR8][R10.64], R9 ;  /* 0x000000090a005986 */ /* 0x0001e2000c101508 */
[----:B----4-:R-:W-:-:S02]  /*a11c0*/  PRMT R5, R55, 0x7632, R5 ;  /* 0x0000763237057816 */ /* 0x010fc40000000005 */
[----:B------:R-:W-:Y:S01]  /*a11d0*/  ISETP.LT.AND P4, PT, R60, UR43, !P4 ;  /* 0x0000002b3c007c0c */ /* 0x000fe2000e781270 */
[----:B------:R4:W-:Y:S01]  /*a11e0*/  @P6 STG.E.U16 desc[UR8][R6.64], R55 ;  /* 0x0000003706006986 */ /* 0x0009e2000c101508 */
[----:B------:R-:W-:Y:S01]  /*a11f0*/  ISETP.LT.AND P5, PT, R58, UR39, !P1 ;  /* 0x000000273a007c0c */ /* 0x000fe2000cfa1270 */
[----:B------:R-:W1:Y:S01]  /*a1200*/  LDCU UR31, c[0x0][0x398] ;  /* 0x00007300ff1f77ac */ /* 0x000e620008000800 */
[----:B------:R-:W1:Y:S01]  /*a1210*/  LDCU UR43, c[0x0][0x3b8] ;  /* 0x00007700ff2b77ac */ /* 0x000e620008000800 */
[C---:B0-----:R-:W-:Y:S01]  /*a1220*/  IMAD.WIDE R10, R8.reuse, 0x2, R44 ;  /* 0x00000002080a7825 */ /* 0x041fe200078e022c */
[----:B----4-:R-:W4:Y:S03]  /*a1230*/  LDL.LU R55, [R1+0x304] ;  /* 0x0003040001377983 */ /* 0x010f260000300800 */
[C---:B------:R-:W-:Y:S01]  /*a1240*/  IMAD.WIDE R6, R8.reuse, 0x2, R2 ;  /* 0x0000000208067825 */ /* 0x040fe200078e0202 */
[----:B------:R-:W-:Y:S01]  /*a1250*/  ISETP.LT.AND P6, PT, R59, UR59, !P1 ;  /* 0x0000003b3b007c0c */ /* 0x000fe2000cfc1270 */
[----:B------:R-:W0:Y:S01]  /*a1260*/  LDCU UR39, c[0x0][0x398] ;  /* 0x00007300ff2777ac */ /* 0x000e220008000800 */
[----:B------:R1:W-:Y:S01]  /*a1270*/  @P3 STG.E.U16 desc[UR8][R10.64], R5 ;  /* 0x000000050a003986 */ /* 0x0003e2000c101508 */
[----:B------:R-:W-:Y:S01]  /*a1280*/  IMAD.WIDE R8, R8, 0x2, R46 ;  /* 0x0000000208087825 */ /* 0x000fe200078e022e */
[----:B------:R-:W0:Y:S03]  /*a1290*/  LDCU UR59, c[0x0][0x398] ;  /* 0x00007300ff3b77ac */ /* 0x000e260008000800 */
[----:B-1----:R-:W-:Y:S01]  /*a12a0*/  VIADD R10, R35, 0x33 ;  /* 0x00000033230a7836 */ /* 0x002fe20000000000 */
[----:B---3--:R-:W-:Y:S01]  /*a12b0*/  PRMT R11, R56, 0x7632, R11 ;  /* 0x00007632380b7816 */ /* 0x008fe2000000000b */
[----:B------:R1:W-:Y:S03]  /*a12c0*/  @P2 STG.E.U16 desc[UR8][R6.64], R56 ;  /* 0x0000003806002986 */ /* 0x0003e6000c101508 */
[----:B------:R-:W-:Y:S01]  /*a12d0*/  ISETP.GE.AND P2, PT, R10, UR6, PT ;  /* 0x000000060a007c0c */ /* 0x000fe2000bf46270 */
[C---:B------:R-:W-:Y:S01]  /*a12e0*/  VIADD R5, R4.reuse, UR60 ;  /* 0x0000003c04057c36 */ /* 0x040fe20008000000 */
[----:B------:R-:W-:Y:S01]  /*a12f0*/  ISETP.LT.AND P3, PT, R61, UR64, !P1 ;  /* 0x000000403d007c0c */ /* 0x000fe2000cf61270 */
[----:B-1----:R-:W3:Y:S01]  /*a1300*/  LDL.LU R56, [R1+0x2f4] ;  /* 0x0002f40001387983 */ /* 0x002ee20000300800 */
[----:B------:R-:W-:-:S03]  /*a1310*/  IMAD.WIDE R6, R4, 0x2, R48 ;  /* 0x0000000204067825 */ /* 0x000fc600078e0230 */
[----:B------:R-:W-:Y:S01]  /*a1320*/  @P4 STG.E.U16 desc[UR8][R8.64], R11 ;  /* 0x0000000b08004986 */ /* 0x000fe2000c101508 */
[----:B------:R-:W1:Y:S01]  /*a1330*/  LDCU UR60, c[0x0][0x39c] ;  /* 0x00007380ff3c77ac */ /* 0x000e620008000800 */
[----:B------:R-:W0:Y:S01]  /*a1340*/  LDCU UR64, c[0x0][0x398] ;  /* 0x00007300ff4077ac */ /* 0x000e220008000800 */
[----:B------:R-:W0:Y:S01]  /*a1350*/  LDCU UR6, c[0x0][0x398] ;  /* 0x00007300ff0677ac */ /* 0x000e220008000800 */
[----:B--2---:R-:W-:Y:S01]  /*a1360*/  PRMT R10, R57, 0x7632, R10 ;  /* 0x00007632390a7816 */ /* 0x004fe2000000000a */
[----:B------:R2:W-:Y:S04]  /*a1370*/  @P5 STG.E.U16 desc[UR8][R6.64], R57 ;  /* 0x0000003906005986 */ /* 0x0005e8000c101508 */
[----:B--2---:R-:W2:Y:S01]  /*a1380*/  LDL.LU R57, [R1+0x2e4] ;  /* 0x0002e40001397983 */ /* 0x004ea20000300800 */
[----:B------:R-:W-:Y:S01]  /*a1390*/  IMAD.WIDE R8, R4, 0x2, R44 ;  /* 0x0000000204087825 */ /* 0x000fe200078e022c */
[----:B------:R-:W-:Y:S01]  /*a13a0*/  ISETP.LT.AND P1, PT, R60, UR25, !P1 ;  /* 0x000000193c007c0c */ /* 0x000fe2000cf21270 */
[----:B------:R-:W0:Y:S03]  /*a13b0*/  LDCU UR25, c[0x0][0x3b8] ;  /* 0x00007700ff1977ac */ /* 0x000e260008000800 */
[----:B------:R1:W-:Y:S01]  /*a13c0*/  @P6 STG.E.U16 desc[UR8][R8.64], R10 ;  /* 0x0000000a08006986 */ /* 0x0003e2000c101508 */
[----:B------:R-:W-:Y:S01]  /*a13d0*/  ISETP.LT.AND P4, PT, R58, UR36, !P2 ;  /* 0x000000243a007c0c */ /* 0x000fe2000d781270 */
[----:B------:R-:W-:-:S02]  /*a13e0*/  VIADD R7, R35, 0x34 ;  /* 0x0000003423077836 */ /* 0x000fc40000000000 */
[----:B-1----:R-:W-:-:S04]  /*a13f0*/  IMAD.WIDE R8, R4, 0x2, R2 ;  /* 0x0000000204087825 */ /* 0x002fc800078e0202 */
[----:B------:R-:W-:Y:S01]  /*a1400*/  IMAD.WIDE R10, R4, 0x2, R46 ;  /* 0x00000002040a7825 */ /* 0x000fe200078e022e */
[----:B----4-:R-:W-:Y:S01]  /*a1410*/  PRMT R4, R55, 0x7632, R4 ;  /* 0x0000763237047816 */ /* 0x010fe20000000004 */
[----:B------:R1:W-:Y:S01]  /*a1420*/  @P3 STG.E.U16 desc[UR8][R8.64], R55 ;  /* 0x0000003708003986 */ /* 0x0003e2000c101508 */
[----:B------:R-:W-:Y:S01]  /*a1430*/  ISETP.LT.AND P5, PT, R59, UR56, !P2 ;  /* 0x000000383b007c0c */ /* 0x000fe2000d7a1270 */
[----:B------:R-:W-:Y:S01]  /*a1440*/  VIADD R6, R5, UR57 ;  /* 0x0000003905067c36 */ /* 0x000fe20008000000 */
[----:B------:R-:W-:Y:S01]  /*a1450*/  ISETP.LT.AND P6, PT, R61, UR61, !P2 ;  /* 0x0000003d3d007c0c */ /* 0x000fe2000d7c1270 */
[----:B------:R-:W4:Y:S01]  /*a1460*/  LDCU UR36, c[0x0][0x398] ;  /* 0x00007300ff2477ac */ /* 0x000f220008000800 */
[----:B-1----:R-:W4:Y:S01]  /*a1470*/  LDL.LU R55, [R1+0x318] ;  /* 0x0003180001377983 */ /* 0x002f220000300800 */
[----:B------:R-:W-:-:S03]  /*a1480*/  IMAD.WIDE R8, R5, 0x2, R48 ;  /* 0x0000000205087825 */ /* 0x000fc600078e0230 */
[----:B------:R1:W-:Y:S01]  /*a1490*/  @P1 STG.E.U16 desc[UR8][R10.64], R4 ;  /* 0x000000040a001986 */ /* 0x0003e2000c101508 */
[----:B------:R-:W-:Y:S01]  /*a14a0*/  ISETP.GE.AND P3, PT, R7, UR28, PT ;  /* 0x0000001c07007c0c */ /* 0x000fe2000bf66270 */
[----:B------:R-:W0:Y:S01]  /*a14b0*/  LDCU UR56, c[0x0][0x398] ;  /* 0x00007300ff3877ac */ /* 0x000e220008000800 */
[----:B------:R-:W0:Y:S01]  /*a14c0*/  LDCU UR57, c[0x0][0x39c] ;  /* 0x00007380ff3977ac */ /* 0x000e220008000800 */
[----:B------:R-:W0:Y:S01]  /*a14d0*/  LDCU UR61, c[0x0][0x398] ;  /* 0x00007300ff3d77ac */ /* 0x000e220008000800 */
[C---:B-1----:R-:W-:Y:S01]  /*a14e0*/  IMAD.WIDE R10, R5.reuse, 0x2, R44 ;  /* 0x00000002050a7825 */ /* 0x042fe200078e022c */
[----:B---3--:R-:W-:Y:S01]  /*a14f0*/  PRMT R4, R56, 0x7632, R4 ;  /* 0x0000763238047816 */ /* 0x008fe20000000004 */
[----:B------:R1:W-:Y:S01]  /*a1500*/  @P4 STG.E.U16 desc[UR8][R8.64], R56 ;  /* 0x0000003808004986 */ /* 0x0003e2000c101508 */
[----:B------:R-:W-:Y:S01]  /*a1510*/  ISETP.LT.AND P2, PT, R60, UR40, !P2 ;  /* 0x000000283c007c0c */ /* 0x000fe2000d741270 */
[----:B------:R-:W-:Y:S01]  /*a1520*/  VIADD R7, R6, UR54 ;  /* 0x0000003606077c36 */ /* 0x000fe20008000000 */
[----:B------:R-:W3:Y:S01]  /*a1530*/  LDCU UR28, c[0x0][0x398] ;  /* 0x00007300ff1c77ac */ /* 0x000ee20008000800 */
[----:B-1----:R-:W3:Y:S01]  /*a1540*/  LDL.LU R56, [R1+0x308] ;  /* 0x0003080001387983 */ /* 0x002ee20000300800 */
[----:B------:R-:W-:Y:S01]  /*a1550*/  IMAD.WIDE R8, R5, 0x2, R2 ;  /* 0x0000000205087825 */ /* 0x000fe200078e0202 */
[----:B------:R-:W-:Y:S01]  /*a1560*/  ISETP.LT.AND P1, PT, R58, UR37, !P3 ;  /* 0x000000253a007c0c */ /* 0x000fe2000df21270 */
[----:B------:R-:W1:Y:S01]  /*a1570*/  LDCU UR40, c[0x0][0x3b8] ;  /* 0x00007700ff2877ac */ /* 0x000e620008000800 */
[----:B------:R2:W-:Y:S01]  /*a1580*/  @P5 STG.E.U16 desc[UR8][R10.64], R4 ;  /* 0x000000040a005986 */ /* 0x0005e2000c101508 */
[----:B------:R-:W-:Y:S01]  /*a1590*/  ISETP.LT.AND P4, PT, R59, UR53, !P3 ;  /* 0x000000353b007c0c */ /* 0x000fe2000df81270 */
[----:B------:R-:W0:Y:S01]  /*a15a0*/  LDCU UR54, c[0x0][0x39c] ;  /* 0x00007380ff3677ac */ /* 0x000e220008000800 */
[----:B------:R-:W0:Y:S01]  /*a15b0*/  LDCU UR37, c[0x0][0x398] ;  /* 0x00007300ff2577ac */ /* 0x000e220008000800 */
[----:B--2---:R-:W-:Y:S01]  /*a15c0*/  PRMT R11, R57, 0x7632, R11 ;  /* 0x00007632390b7816 */ /* 0x004fe2000000000b */
[----:B------:R2:W-:Y:S01]  /*a15d0*/  @P6 STG.E.U16 desc[UR8][R8.64], R57 ;  /* 0x0000003908006986 */ /* 0x0005e2000c101508 */
[----:B------:R-:W-:-:S04]  /*a15e0*/  IMAD.WIDE R4, R5, 0x2, R46 ;  /* 0x0000000205047825 */ /* 0x000fc800078e022e */
[----:B------:R-:W-:Y:S01]  /*a15f0*/  VIADD R10, R35, 0x35 ;  /* 0x00000035230a7836 */ /* 0x000fe20000000000 */
[----:B------:R-:W-:Y:S01]  /*a1600*/  ISETP.LT.AND P5, PT, R61, UR58, !P3 ;  /* 0x0000003a3d007c0c */ /* 0x000fe2000dfa1270 */
[----:B------:R-:W0:Y:S01]  /*a1610*/  LDCU UR53, c[0x0][0x398] ;  /* 0x00007300ff3577ac */ /* 0x000e220008000800 */
[----:B--2---:R-:W2:Y:S04]  /*a1620*/  LDL.LU R57, [R1+0x2f8] ;  /* 0x0002f80001397983 */ /* 0x004ea80000300800 */
[----:B------:R0:W-:Y:S01]  /*a1630*/  @P2 STG.E.U16 desc[UR8][R4.64], R11 ;  /* 0x0000000b04002986 */ /* 0x0001e2000c101508 */
[----:B------:R-:W-:Y:S01]  /*a1640*/  ISETP.GE.AND P6, PT, R10, UR29, PT ;  /* 0x0000001d0a007c0c */ /* 0x000fe2000bfc6270 */
[----:B------:R-:W-:Y:S01]  /*a1650*/  IMAD.WIDE R8, R6, 0x2, R44 ;  /* 0x0000000206087825 */ /* 0x000fe200078e022c */
[----:B------:R-:W-:Y:S01]  /*a1660*/  ISETP.LT.AND P3, PT, R60, UR22, !P3 ;  /* 0x000000163c007c0c */ /* 0x000fe2000df61270 */
[----:B------:R-:W1:Y:S02]  /*a1670*/  LDCU UR58, c[0x0][0x398] ;  /* 0x00007300ff3a77ac */ /* 0x000e640008000800 */
[----:B0-----:R-:W-:Y:S01]  /*a1680*/  IMAD.WIDE R4, R6, 0x2, R48 ;  /* 0x0000000206047825 */ /* 0x001fe200078e0230 */
[----:B----4-:R-:W-:-:S04]  /*a1690*/  PRMT R10, R55, 0x7632, R10 ;  /* 0x00007632370a7816 */ /* 0x010fc8000000000a */
[----:B------:R0:W-:Y:S01]  /*a16a0*/  @P1 STG.E.U16 desc[UR8][R4.64], R55 ;  /* 0x0000003704001986 */ /* 0x0001e2000c101508 */
[----:B------:R-:W-:Y:S01]  /*a16b0*/  ISETP.LT.AND P2, PT, R58, UR34, !P6 ;  /* 0x000000223a007c0c */ /* 0x000fe2000f741270 */
[----:B------:R-:W-:Y:S01]  /*a16c0*/  VIADD R11, R35, 0x36 ;  /* 0x00000036230b7836 */ /* 0x000fe20000000000 */
[----:B------:R-:W4:Y:S01]  /*a16d0*/  LDCU UR29, c[0x0][0x398] ;  /* 0x00007300ff1d77ac */ /* 0x000f220008000800 */
[----:B------:R1:W-:Y:S01]  /*a16e0*/  @P4 STG.E.U16 desc[UR8][R8.64], R10 ;  /* 0x0000000a08004986 */ /* 0x0003e2000c101508 */
[----:B------:R-:W2:Y:S03]  /*a16f0*/  LDCU UR22, c[0x0][0x3b8] ;  /* 0x00007700ff1677ac */ /* 0x000ea60008000800 */
[----:B0-----:R-:W4:Y:S01]  /*a1700*/  LDL.LU R55, [R1+0x2e8] ;  /* 0x0002e80001377983 */ /* 0x001f220000300800 */
[C---:B------:R-:W-:Y:S01]  /*a1710*/  IMAD.WIDE R4, R6.reuse, 0x2, R2 ;  /* 0x0000000206047825 */ /* 0x040fe200078e0202 */
[----:B------:R-:W-:Y:S01]  /*a1720*/  ISETP.LT.AND P1, PT, R59, UR50, !P6 ;  /* 0x000000323b007c0c */ /* 0x000fe2000f721270 */
[----:B------:R-:W0:Y:S02]  /*a1730*/  LDCU UR34, c[0x0][0x398] ;  /* 0x00007300ff2277ac */ /* 0x000e240008000800 */
[----:B-1----:R-:W-:Y:S01]  /*a1740*/  IMAD.WIDE R8, R6, 0x2, R46 ;  /* 0x0000000206087825 */ /* 0x002fe200078e022e */
[----:B------:R-:W-:Y:S01]  /*a1750*/  ISETP.LT.AND P4, PT, R61, UR55, !P6 ;  /* 0x000000373d007c0c */ /* 0x000fe2000f781270 */
[----:B------:R-:W1:Y:S01]  /*a1760*/  LDCU UR50, c[0x0][0x398] ;  /* 0x00007300ff3277ac */ /* 0x000e620008000800 */
[----:B---3--:R-:W-:Y:S01]  /*a1770*/  PRMT R6, R56, 0x7632, R6 ;  /* 0x0000763238067816 */ /* 0x008fe20000000006 */
[----:B------:R3:W-:Y:S01]  /*a1780*/  @P5 STG.E.U16 desc[UR8][R4.64], R56 ;  /* 0x0000003804005986 */ /* 0x0007e2000c101508 */
[C---:B------:R-:W-:Y:S01]  /*a1790*/  VIADD R10, R7.reuse, UR77 ;  /* 0x0000004d070a7c36 */ /* 0x040fe20008000000 */
[----:B------:R-:W0:Y:S02]  /*a17a0*/  LDCU UR55, c[0x0][0x398] ;  /* 0x00007300ff3777ac */ /* 0x000e240008000800 */
[----:B---3--:R-:W3:Y:S01]  /*a17b0*/  LDL.LU R56, [R1+0x31c] ;  /* 0x00031c0001387983 */ /* 0x008ee20000300800 */
[----:B------:R-:W-:Y:S01]  /*a17c0*/  IMAD.WIDE R4, R7, 0x2, R48 ;  /* 0x0000000207047825 */ /* 0x000fe200078e0230 */
[----:B------:R-:W-:Y:S01]  /*a17d0*/  ISETP.GE.AND P5, PT, R11, UR51, PT ;  /* 0x000000330b007c0c */ /* 0x000fe2000bfa6270 */
[----:B------:R-:W0:Y:S01]  /*a17e0*/  LDCU UR77, c[0x0][0x39c] ;  /* 0x00007380ff4d77ac */ /* 0x000e220008000800 */
[----:B------:R2:W-:Y:S01]  /*a17f0*/  @P3 STG.E.U16 desc[UR8][R8.64], R6 ;  /* 0x0000000608003986 */ /* 0x0005e2000c101508 */
[----:B------:R-:W-:Y:S01]  /*a1800*/  ISETP.LT.AND P6, PT, R60, UR20, !P6 ;  /* 0x000000143c007c0c */ /* 0x000fe2000f7c1270 */
[----:B------:R-:W0:Y:S01]  /*a1810*/  LDCU UR51, c[0x0][0x398] ;  /* 0x00007300ff3377ac */ /* 0x000e220008000800 */
[----:B--2---:R-:W-:Y:S01]  /*a1820*/  PRMT R6, R57, 0x7632, R6 ;  /* 0x0000763239067816 */ /* 0x004fe20000000006 */
[----:B------:R2:W-:Y:S01]  /*a1830*/  @P2 STG.E.U16 desc[UR8][R4.64], R57 ;  /* 0x0000003904002986 */ /* 0x0005e2000c101508 */
[C---:B------:R-:W-:Y:S01]  /*a1840*/  IMAD.WIDE R8, R7.reuse, 0x2, R44 ;  /* 0x0000000207087825 */ /* 0x040fe200078e022c */
[----:B------:R-:W-:Y:S01]  /*a1850*/  ISETP.LT.AND P3, PT, R58, UR4, !P5 ;  /* 0x000000043a007c0c */ /* 0x000fe2000ef61270 */
[----:B------:R-:W0:Y:S01]  /*a1860*/  LDCU UR20, c[0x0][0x3b8] ;  /* 0x00007700ff1477ac */ /* 0x000e220008000800 */
[----:B--2---:R-:W2:Y:S01]  /*a1870*/  LDL.LU R57, [R1+0x30c] ;  /* 0x00030c0001397983 */ /* 0x004ea20000300800 */
[----:B------:R-:W-:Y:S01]  /*a1880*/  IMAD.WIDE R4, R7, 0x2, R2 ;  /* 0x0000000207047825 */ /* 0x000fe200078e0202 */
[----:B------:R-:W-:Y:S01]  /*a1890*/  ISETP.LT.AND P2, PT, R59, UR35, !P5 ;  /* 0x000000233b007c0c */ /* 0x000fe2000ef41270 */
[----:B------:R-:W0:Y:S01]  /*a18a0*/  LDCU UR4, c[0x0][0x398] ;  /* 0x00007300ff0477ac */ /* 0x000e220008000800 */
[----:B------:R1:W-:Y:S01]  /*a18b0*/  @P1 STG.E.U16 desc[UR8][R8.64], R6 ;  /* 0x0000000608001986 */ /* 0x0003e2000c101508 */
[----:B------:R-:W-:Y:S01]  /*a18c0*/  ISETP.LT.AND P1, PT, R61, UR48, !P5 ;  /* 0x000000303d007c0c */ /* 0x000fe2000ef21270 */
[----:B------:R-:W0:Y:S01]  /*a18d0*/  LDCU UR35, c[0x0][0x398] ;  /* 0x00007300ff2377ac */ /* 0x000e220008000800 */
[----:B-1----:R-:W-:-:S02]  /*a18e0*/  VIADD R9, R35, 0x37 ;  /* 0x0000003723097836 */ /* 0x002fc40000000000 */
[----:B------:R-:W-:Y:S01]  /*a18f0*/  IMAD.WIDE R6, R7, 0x2, R46 ;  /* 0x0000000207067825 */ /* 0x000fe200078e022e */
[----:B----4-:R-:W-:Y:S01]  /*a1900*/  PRMT R11, R55, 0x7632, R11 ;  /* 0x00007632370b7816 */ /* 0x010fe2000000000b */
[----:B------:R1:W-:Y:S01]  /*a1910*/  @P4 STG.E.U16 desc[UR8][R4.64], R55 ;  /* 0x0000003704004986 */ /* 0x0003e2000c101508 */
[----:B------:R-:W-:Y:S01]  /*a1920*/  ISETP.GE.AND P4, PT, R9, UR76, PT ;  /* 0x0000004c09007c0c */ /* 0x000fe2000bf86270 */
[----:B------:R-:W-:Y:S01]  /*a1930*/  VIADD R8, R10, UR52 ;  /* 0x000000340a087c36 */ /* 0x000fe20008000000 */
[----:B------:R-:W-:Y:S01]  /*a1940*/  ISETP.LT.AND P5, PT, R60, UR47, !P5 ;  /* 0x0000002f3c007c0c */ /* 0x000fe2000efa1270 */
[----:B------:R-:W4:Y:S01]  /*a1950*/  LDCU UR48, c[0x0][0x398] ;  /* 0x00007300ff3077ac */ /* 0x000f220008000800 */
[----:B-1----:R-:W4:Y:S01]  /*a1960*/  LDL.LU R55, [R1+0x2fc] ;  /* 0x0002fc0001377983 */ /* 0x002f220000300800 */
[C---:B------:R-:W-:Y:S01]  /*a1970*/  IMAD.WIDE R4, R10.reuse, 0x2, R48 ;  /* 0x000000020a047825 */ /* 0x040fe200078e0230 */
[----:B------:R-:W1:Y:S02]  /*a1980*/  LDCU UR52, c[0x0][0x39c] ;  /* 0x00007380ff3477ac */ /* 0x000e640008000800 */
[----:B------:R0:W-:Y:S01]  /*a1990*/  @P6 STG.E.U16 desc[UR8][R6.64], R11 ;  /* 0x0000000b06006986 */ /* 0x0001e2000c101508 */
[----:B------:R-:W1:Y:S01]  /*a19a0*/  LDCU UR76, c[0x0][0x398] ;  /* 0x00007300ff4c77ac */ /* 0x000e620008000800 */
[----:B------:R-:W1:Y:S01]  /*a19b0*/  LDCU UR47, c[0x0][0x3b8] ;  /* 0x00007700ff2f77ac */ /* 0x000e620008000800 */
[----:B0-----:R-:W-:Y:S01]  /*a19c0*/  IMAD.WIDE R6, R10, 0x2, R44 ;  /* 0x000000020a067825 */ /* 0x001fe200078e022c */
[----:B---3--:R-:W-:Y:S01]  /*a19d0*/  PRMT R9, R56, 0x7632, R9 ;  /* 0x0000763238097816 */ /* 0x008fe20000000009 */
[----:B------:R0:W-:Y:S04]  /*a19e0*/  @P3 STG.E.U16 desc[UR8][R4.64], R56 ;  /* 0x0000003804003986 */ /* 0x0001e8000c101508 */
[----:B------:R3:W-:Y:S04]  /*a19f0*/  @P2 STG.E.U16 desc[UR8][R6.64], R9 ;  /* 0x0000000906002986 */ /* 0x0007e8000c101508 */
[----:B0-----:R-:W4:Y:S01]  /*a1a00*/  LDL.LU R56, [R1+0x2ec] ;  /* 0x0002ec0001387983 */ /* 0x001f220000300800 */
[----:B------:R-:W-:-:S04]  /*a1a10*/  IMAD.WIDE R4, R10, 0x2, R2 ;  /* 0x000000020a047825 */ /* 0x000fc800078e0202 */
[----:B---3--:R-:W-:Y:S01]  /*a1a20*/  IMAD.WIDE R6, R10, 0x2, R46 ;  /* 0x000000020a067825 */ /* 0x008fe200078e022e */
[----:B--2---:R-:W-:Y:S01]  /*a1a30*/  PRMT R10, R57, 0x7632, R10 ;  /* 0x00007632390a7816 */ /* 0x004fe2000000000a */
[----:B------:R0:W-:Y:S04]  /*a1a40*/  @P1 STG.E.U16 desc[UR8][R4.64], R57 ;  /* 0x0000003904001986 */ /* 0x0001e8000c101508 */
[----:B0-----:R-:W2:Y:S01]  /*a1a50*/  LDL.LU R57, [R1+0x2d0] ;  /* 0x0002d00001397983 */ /* 0x001ea20000300800 */
[----:B------:R-:W-:Y:S01]  /*a1a60*/  ISETP.LT.AND P6, PT, R58, UR32, !P4 ;  /* 0x000000203a007c0c */ /* 0x000fe2000e7c1270 */
[----:B------:R-:W-:Y:S01]  /*a1a70*/  IMAD.WIDE R4, R8, 0x2, R48 ;  /* 0x0000000208047825 */ /* 0x000fe200078e0230 */
[----:B------:R-:W-:Y:S01]  /*a1a80*/  ISETP.LT.AND P3, PT, R59, UR44, !P4 ;  /* 0x0000002c3b007c0c */ /* 0x000fe2000e761270 */
[----:B------:R0:W-:Y:S01]  /*a1a90*/  @P5 STG.E.U16 desc[UR8][R6.64], R10 ;  /* 0x0000000a06005986 */ /* 0x0001e2000c101508 */
[----:B------:R-:W-:Y:S01]  /*a1aa0*/  ISETP.LT.AND P2, PT, R61, UR74, !P4 ;  /* 0x0000004a3d007c0c */ /* 0x000fe2000e741270 */
[----:B------:R-:W-:Y:S01]  /*a1ab0*/  VIADD R11, R35, 0x38 ;  /* 0x00000038230b7836 */ /* 0x000fe20000000000 */
[----:B------:R-:W-:Y:S01]  /*a1ac0*/  ISETP.LT.AND P4, PT, R60, UR26, !P4 ;  /* 0x0000001a3c007c0c */ /* 0x000fe2000e781270 */
[C---:B------:R-:W-:Y:S01]  /*a1ad0*/  VIADD R9, R8.reuse, UR49 ;  /* 0x0000003108097c36 */ /* 0x040fe20008000000 */
[----:B------:R-:W3:Y:S02]  /*a1ae0*/  LDCU UR49, c[0x0][0x39c] ;  /* 0x00007380ff3177ac */ /* 0x000ee40008000800 */
[----:B------:R-:W-:Y:S01]  /*a1af0*/  ISETP.GE.AND P1, PT, R11, UR75, PT ;  /* 0x0000004b0b007c0c */ /* 0x000fe2000bf26270 */
[----:B------:R-:W1:Y:S01]  /*a1b00*/  LDCU UR32, c[0x0][0x398] ;  /* 0x00007300ff2077ac */ /* 0x000e620008000800 */
[----:B0-----:R-:W-:Y:S01]  /*a1b10*/  IMAD.WIDE R6, R8, 0x2, R44 ;  /* 0x0000000208067825 */ /* 0x001fe200078e022c */
[----:B------:R-:W0:Y:S01]  /*a1b20*/  LDCU UR44, c[0x0][0x398] ;  /* 0x00007300ff2c77ac */ /* 0x000e220008000800 */
[----:B----4-:R-:W-:Y:S01]  /*a1b30*/  PRMT R10, R55, 0x7632, R10 ;  /* 0x00007632370a7816 */ /* 0x010fe2000000000a */
[----:B------:R4:W-:Y:S01]  /*a1b40*/  @P6 STG.E.U16 desc[UR8][R4.64], R55 ;  /* 0x0000003704006986 */ /* 0x0009e2000c101508 */
[----:B------:R-:W-:Y:S01]  /*a1b50*/  ISETP.LT.AND P5, PT, R58, UR16, !P1 ;  /* 0x000000103a007c0c */ /* 0x000fe2000cfa1270 */
[----:B------:R-:W-:Y:S01]  /*a1b60*/  VIADD R11, R35, 0x39 ;  /* 0x00000039230b7836 */ /* 0x000fe20000000000 */
[----:B------:R-:W0:Y:S01]  /*a1b70*/  LDCU UR74, c[0x0][0x398] ;  /* 0x00007300ff4a77ac */ /* 0x000e220008000800 */
[----:B------:R1:W-:Y:S01]  /*a1b80*/  @P3 STG.E.U16 desc[UR8][R6.64], R10 ;  /* 0x0000000a06003986 */ /* 0x0003e2000c101508 */
[----:B------:R-:W0:Y:S01]  /*a1b90*/  LDCU UR75, c[0x0][0x398] ;  /* 0x00007300ff4b77ac */ /* 0x000e220008000800 */
[----:B------:R-:W0:Y:S02]  /*a1ba0*/  LDCU UR26, c[0x0][0x3b8] ;  /* 0x00007700ff1a77ac */ /* 0x000e240008000800 */
[----:B----4-:R-:W4:Y:S01]  /*a1bb0*/  LDL.LU R55, [R1+0x2c0] ;  /* 0x0002c00001377983 */ /* 0x010f220000300800 */
[C---:B------:R-:W-:Y:S01]  /*a1bc0*/  IMAD.WIDE R4, R8.reuse, 0x2, R2 ;  /* 0x0000000208047825 */ /* 0x040fe200078e0202 */
[----:B------:R-:W-:Y:S01]  /*a1bd0*/  ISETP.LT.AND P6, PT, R59, UR45, !P1 ;  /* 0x0000002d3b007c0c */ /* 0x000fe2000cfc1270 */
[----:B------:R-:W0:Y:S02]  /*a1be0*/  LDCU UR16, c[0x0][0x398] ;  /* 0x00007300ff1077ac */ /* 0x000e240008000800 */
[----:B-1----:R-:W-:Y:S01]  /*a1bf0*/  IMAD.WIDE R6, R8, 0x2, R46 ;  /* 0x0000000208067825 */ /* 0x002fe200078e022e */
[----:B------:R-:W-:Y:S01]  /*a1c00*/  ISETP.LT.AND P3, PT, R61, UR71, !P1 ;  /* 0x000000473d007c0c */ /* 0x000fe2000cf61270 */
[----:B------:R-:W1:Y:S01]  /*a1c10*/  LDCU UR45, c[0x0][0x398] ;  /* 0x00007300ff2d77ac */ /* 0x000e620008000800 */
[----:B------:R-:W-:Y:S01]  /*a1c20*/  PRMT R8, R56, 0x7632, R8 ;  /* 0x0000763238087816 */ /* 0x000fe20000000008 */
[----:B------:R0:W-:Y:S01]  /*a1c30*/  @P2 STG.E.U16 desc[UR8][R4.64], R56 ;  /* 0x0000003804002986 */ /* 0x0001e2000c101508 */
[C---:B------:R-:W-:Y:S01]  /*a1c40*/  VIADD R10, R9.reuse, UR33 ;  /* 0x00000021090a7c36 */ /* 0x040fe20008000000 */
[----:B------:R-:W1:Y:S02]  /*a1c50*/  LDCU UR71, c[0x0][0x398] ;  /* 0x00007300ff4777ac */ /* 0x000e640008000800 */
[----:B0-----:R-:W3:Y:S01]  /*a1c60*/  LDL.LU R56, [R1+0x2b0] ;  /* 0x0002b00001387983 */ /* 0x001ee20000300800 */
        /* <DEDUP_REMOVED lines=8> */
[----:B------:R-:W-:Y:S01]  /*a1cf0*/  IMAD.WIDE R6, R9, 0x2, R44 ;  /* 0x0000000209067825 */ /* 0x000fe200078e022c */
[----:B------:R-:W-:Y:S01]  /*a1d00*/  ISETP.LT.AND P4, PT, R58, UR27, !P2 ;  /* 0x0000001b3a007c0c */ /* 0x000fe2000d781270 */
[----:B------:R-:W0:Y:S01]  /*a1d10*/  LDCU UR24, c[0x0][0x3b8] ;  /* 0x00007700ff1877ac */ /* 0x000e220008000800 */
[----:B--2---:R-:W2:Y:S01]  /*a1d20*/  LDL.LU R57, [R1+0x2a0] ;  /* 0x0002a00001397983 */ /* 0x004ea20000300800 */
[----:B------:R-:W-:Y:S01]  /*a1d30*/  VIADD R5, R35, 0x3a ;  /* 0x0000003a23057836 */ /* 0x000fe20000000000 */
[----:B------:R-:W-:-:S02]  /*a1d40*/  ISETP.LT.AND P5, PT, R59, UR41, !P2 ;  /* 0x000000293b007c0c */ /* 0x000fc4000d7a1270 */
[----:B----4-:R-:W-:Y:S01]  /*a1d50*/  PRMT R11, R55, 0x7632, R11 ;  /* 0x00007632370b7816 */ /* 0x010fe2000000000b */
[----:B------:R4:W-:Y:S01]  /*a1d60*/  @P6 STG.E.U16 desc[UR8][R6.64], R8 ;  /* 0x0000000806006986 */ /* 0x0009e2000c101508 */
[C---:B------:R-:W-:Y:S01]  /*a1d70*/  VIADD R4, R10.reuse, UR46 ;  /* 0x0000002e0a047c36 */ /* 0x040fe20008000000 */
[----:B------:R-:W0:Y:S01]  /*a1d80*/  LDCU UR27, c[0x0][0x398] ;  /* 0x00007300ff1b77ac */ /* 0x000e220008000800 */
[----:B------:R-:W0:Y:S01]  /*a1d90*/  LDCU UR41, c[0x0][0x398] ;  /* 0x00007300ff2977ac */ /* 0x000e220008000800 */
[----:B----4-:R-:W-:Y:S01]  /*a1da0*/  IMAD.WIDE R6, R9, 0x2, R2 ;  /* 0x0000000209067825 */ /* 0x010fe200078e0202 */
[----:B------:R-:W-:Y:S01]  /*a1db0*/  ISETP.LT.AND P6, PT, R61, UR68, !P2 ;  /* 0x000000443d007c0c */ /* 0x000fe2000d7c1270 */
[----:B------:R-:W4:Y:S03]  /*a1dc0*/  LDCU UR68, c[0x0][0x398] ;  /* 0x00007300ff4477ac */ /* 0x000f260008000800 */
[----:B------:R0:W-:Y:S01]  /*a1dd0*/  @P3 STG.E.U16 desc[UR8][R6.64], R55 ;  /* 0x0000003706003986 */ /* 0x0001e2000c101508 */
[----:B------:R-:W-:Y:S01]  /*a1de0*/  IMAD.WIDE R8, R9, 0x2, R46 ;  /* 0x0000000209087825 */ /* 0x000fe200078e022e */
[----:B------:R-:W-:Y:S01]  /*a1df0*/  ISETP.GE.AND P3, PT, R5, UR69, PT ;  /* 0x0000004505007c0c */ /* 0x000fe2000bf66270 */
[----:B------:R-:W1:Y:S01]  /*a1e00*/  LDCU UR46, c[0x0][0x39c] ;  /* 0x00007380ff2e77ac */ /* 0x000e620008000800 */
[----:B0-----:R-:W4:Y:S01]  /*a1e10*/  LDL.LU R55, [R1+0x2d4] ;  /* 0x0002d40001377983 */ /* 0x001f220000300800 */
[----:B------:R-:W-:Y:S01]  /*a1e20*/  IMAD.WIDE R6, R10, 0x2, R48 ;  /* 0x000000020a067825 */ /* 0x000fe200078e0230 */
[----:B------:R-:W-:Y:S01]  /*a1e30*/  ISETP.LT.AND P2, PT, R60, UR73, !P2 ;  /* 0x000000493c007c0c */ /* 0x000fe2000d741270 */
[----:B------:R-:W0:Y:S01]  /*a1e40*/  LDCU UR69, c[0x0][0x398] ;  /* 0x00007300ff4577ac */ /* 0x000e220008000800 */
[----:B------:R1:W-:Y:S01]  /*a1e50*/  @P1 STG.E.U16 desc[UR8][R8.64], R11 ;  /* 0x0000000b08001986 */ /* 0x0003e2000c101508 */
[----:B------:R-:W0:Y:S01]  /*a1e60*/  LDCU UR73, c[0x0][0x3b8] ;  /* 0x00007700ff4977ac */ /* 0x000e220008000800 */
[----:B---3--:R-:W-:-:S02]  /*a1e70*/  PRMT R5, R56, 0x7632, R5 ;  /* 0x0000763238057816 */ /* 0x008fc40000000005 */
[----:B------:R3:W-:Y:S01]  /*a1e80*/  @P4 STG.E.U16 desc[UR8][R6.64], R56 ;  /* 0x0000003806004986 */ /* 0x0007e2000c101508 */
[----:B-1----:R-:W-:-:S03]  /*a1e90*/  IMAD.WIDE R8, R10, 0x2, R44 ;  /* 0x000000020a087825 */ /* 0x002fc600078e022c */
[----:B---3--:R-:W3:Y:S01]  /*a1ea0*/  LDL.LU R56, [R1+0x2c4] ;  /* 0x0002c40001387983 */ /* 0x008ee20000300800 */
[----:B------:R-:W-:-:S03]  /*a1eb0*/  IMAD.WIDE R6, R10, 0x2, R2 ;  /* 0x000000020a067825 */ /* 0x000fc600078e0202 */
[----:B------:R2:W-:Y:S02]  /*a1ec0*/  @P5 STG.E.U16 desc[UR8][R8.64], R5 ;  /* 0x0000000508005986 */ /* 0x0005e4000c101508 */
[----:B--2---:R-:W-:Y:S02]  /*a1ed0*/  PRMT R9, R57, 0x7632, R9 ;  /* 0x0000763239097816 */ /* 0x004fe40000000009 */
[----:B------:R1:W-:Y:S04]  /*a1ee0*/  @P6 STG.E.U16 desc[UR8][R6.64], R57 ;  /* 0x0000003906006986 */ /* 0x0003e8000c101508 */
[----:B-1----:R-:W2:Y:S01]  /*a1ef0*/  LDL.LU R57, [R1+0x2b4] ;  /* 0x0002b40001397983 */ /* 0x002ea20000300800 */
[----:B------:R-:W-:Y:S02]  /*a1f00*/  ISETP.LT.AND P1, PT, R58, UR23, !P3 ;  /* 0x000000173a007c0c */ /* 0x000fe4000df21270 */
[----:B------:R-:W-:Y:S01]  /*a1f10*/  ISETP.LT.AND P4, PT, R59, UR42, !P3 ;  /* 0x0000002a3b007c0c */ /* 0x000fe2000df81270 */
[----:B------:R-:W-:-:S02]  /*a1f20*/  VIADD R8, R35, 0x3b ;  /* 0x0000003b23087836 */ /* 0x000fc40000000000 */
[----:B------:R-:W-:Y:S01]  /*a1f30*/  IMAD.WIDE R10, R10, 0x2, R46 ;  /* 0x000000020a0a7825 */ /* 0x000fe200078e022e */
[----:B------:R-:W-:Y:S01]  /*a1f40*/  ISETP.LT.AND P5, PT, R61, UR65, !P3 ;  /* 0x000000413d007c0c */ /* 0x000fe2000dfa1270 */
[----:B------:R-:W1:Y:S02]  /*a1f50*/  LDCU UR23, c[0x0][0x398] ;  /* 0x00007300ff1777ac */ /* 0x000e640008000800 */
[----:B------:R-:W-:Y:S01]  /*a1f60*/  IMAD.WIDE R6, R4, 0x2, R48 ;  /* 0x0000000204067825 */ /* 0x000fe200078e0230 */
[----:B------:R-:W-:Y:S01]  /*a1f70*/  ISETP.GE.AND P6, PT, R8, UR66, PT ;  /* 0x0000004208007c0c */ /* 0x000fe2000bfc6270 */
[----:B------:R0:W-:Y:S01]  /*a1f80*/  @P2 STG.E.U16 desc[UR8][R10.64], R9 ;  /* 0x000000090a002986 */ /* 0x0001e2000c101508 */
[----:B------:R-:W-:Y:S01]  /*a1f90*/  ISETP.LT.AND P3, PT, R60, UR70, !P3 ;  /* 0x000000463c007c0c */ /* 0x000fe2000df61270 */
[----:B------:R-:W-:Y:S01]  /*a1fa0*/  VIADD R5, R4, UR30 ;  /* 0x0000001e04057c36 */ /* 0x000fe20008000000 */
[----:B------:R-:W-:Y:S01]  /*a1fb0*/  ISETP.LT.AND P2, PT, R58, UR21, !P6 ;  /* 0x000000153a007c0c */ /* 0x000fe2000f741270 */
[----:B------:R-:W1:Y:S01]  /*a1fc0*/  LDCU UR30, c[0x0][0x39c] ;  /* 0x00007380ff1e77ac */ /* 0x000e620008000800 */
[----:B------:R-:W1:Y:S01]  /*a1fd0*/  LDCU UR42, c[0x0][0x398] ;  /* 0x00007300ff2a77ac */ /* 0x000e620008000800 */
[C---:B0-----:R-:W-:Y:S01]  /*a1fe0*/  IMAD.WIDE R8, R4.reuse, 0x2, R44 ;  /* 0x0000000204087825 */ /* 0x041fe200078e022c */
[----:B------:R-:W0:Y:S01]  /*a1ff0*/  LDCU UR65, c[0x0][0x398] ;  /* 0x00007300ff4177ac */ /* 0x000e220008000800 */
[----:B------:R-:W0:Y:S01]  /*a2000*/  LDCU UR66, c[0x0][0x398] ;  /* 0x00007300ff4277ac */ /* 0x000e220008000800 */
[----:B------:R-:W0:Y:S01]  /*a2010*/  LDCU UR70, c[0x0][0x3b8] ;  /* 0x00007700ff4677ac */ /* 0x000e220008000800 */
[----:B------:R-:W0:Y:S01]  /*a2020*/  LDCU UR21, c[0x0][0x398] ;  /* 0x00007300ff1577ac */ /* 0x000e220008000800 */
[----:B----4-:R-:W-:Y:S01]  /*a2030*/  PRMT R10, R55, 0x7632, R10 ;  /* 0x00007632370a7816 */ /* 0x010fe2000000000a */
[----:B------:R4:W-:Y:S04]  /*a2040*/  @P1 STG.E.U16 desc[UR8][R6.64], R55 ;  /* 0x0000003706001986 */ /* 0x0009e8000c101508 */
[----:B------:R0:W-:Y:S04]  /*a2050*/  @P4 STG.E.U16 desc[UR8][R8.64], R10 ;  /* 0x0000000a08004986 */ /* 0x0001e8000c101508 */
[----:B----4-:R-:W4:Y:S01]  /*a2060*/  LDL.LU R55, [R1+0x2a4] ;  /* 0x0002a40001377983 */ /* 0x010f220000300800 */
[----:B0-----:R-:W-:-:S04]  /*a2070*/  IMAD.WIDE R8, R4, 0x2, R2 ;  /* 0x0000000204087825 */ /* 0x001fc800078e0202 */
[----:B------:R-:W-:Y:S01]  /*a2080*/  IMAD.WIDE R10, R4, 0x2, R46 ;  /* 0x00000002040a7825 */ /* 0x000fe200078e022e */
[----:B---3--:R-:W-:Y:S01]  /*a2090*/  PRMT R4, R56, 0x7632, R4 ;  /* 0x0000763238047816 */ /* 0x008fe20000000004 */
[----:B------:R0:W-:Y:S04]  /*a20a0*/  @P5 STG.E.U16 desc[UR8][R8.64], R56 ;  /* 0x0000003808005986 */ /* 0x0001e8000c101508 */
[----:B0-----:R-:W3:Y:S01]  /*a20b0*/  LDL.LU R56, [R1+0x2d8] ;  /* 0x0002d80001387983 */ /* 0x001ee20000300800 */
[----:B------:R-:W-:-:S03]  /*a20c0*/  IMAD.WIDE R8, R5, 0x2, R48 ;  /* 0x0000000205087825 */ /* 0x000fc600078e0230 */
[----:B------:R2:W-:Y:S02]  /*a20d0*/  @P3 STG.E.U16 desc[UR8][R10.64], R4 ;  /* 0x000000040a003986 */ /* 0x0005e4000c101508 */
[----:B--2---:R-:W-:Y:S02]  /*a20e0*/  PRMT R4, R57, 0x7632, R4 ;  /* 0x0000763239047816 */ /* 0x004fe40000000004 */
[----:B------:R0:W-:Y:S04]  /*a20f0*/  @P2 STG.E.U16 desc[UR8][R8.64], R57 ;  /* 0x0000003908002986 */ /* 0x0001e8000c101508 */
[----:B0-----:R-:W2:Y:S01]  /*a2100*/  LDL.LU R57, [R1+0x2c8] ;  /* 0x0002c80001397983 */ /* 0x001ea20000300800 */
[----:B------:R-:W-:Y:S02]  /*a2110*/  ISETP.LT.AND P1, PT, R59, UR38, !P6 ;  /* 0x000000263b007c0c */ /* 0x000fe4000f721270 */
[----:B------:R-:W-:Y:S01]  /*a2120*/  ISETP.LT.AND P4, PT, R61, UR62, !P6 ;  /* 0x0000003e3d007c0c */ /* 0x000fe2000f781270 */
[----:B------:R-:W-:Y:S01]  /*a2130*/  VIADD R7, R35, 0x3c ;  /* 0x0000003c23077836 */ /* 0x000fe20000000000 */
[----:B------:R-:W-:Y:S01]  /*a2140*/  ISETP.LT.AND P6, PT, R60, UR67, !P6 ;  /* 0x000000433c007c0c */ /* 0x000fe2000f7c1270 */
[----:B------:R-:W-:Y:S01]  /*a2150*/  IMAD.WIDE R10, R5, 0x2, R44 ;  /* 0x00000002050a7825 */ /* 0x000fe200078e022c */
[----:B------:R-:W0:Y:S02]  /*a2160*/  LDCU UR38, c[0x0][0x398] ;  /* 0x00007300ff2677ac */ /* 0x000e240008000800 */
[----:B------:R-:W-:Y:S01]  /*a2170*/  ISETP.GE.AND P5, PT, R7, UR63, PT ;  /* 0x0000003f07007c0c */ /* 0x000fe2000bfa6270 */
[C---:B------:R-:W-:Y:S01]  /*a2180*/  IMAD.WIDE R8, R5.reuse, 0x2, R2 ;  /* 0x0000000205087825 */ /* 0x040fe200078e0202 */
[----:B------:R-:W0:Y:S02]  /*a2190*/  LDCU UR62, c[0x0][0x398] ;  /* 0x00007300ff3e77ac */ /* 0x000e240008000800 */
[----:B------:R-:W-:Y:S01]  /*a21a0*/  ISETP.LT.AND P3, PT, R58, UR31, !P5 ;  /* 0x0000001f3a007c0c */ /* 0x000fe2000ef61270 */
[----:B------:R-:W-:Y:S01]  /*a21b0*/  VIADD R6, R5, UR43 ;  /* 0x0000002b05067c36 */ /* 0x000fe20008000000 */
[----:B------:R1:W-:Y:S01]  /*a21c0*/  @P1 STG.E.U16 desc[UR8][R10.64], R4 ;  /* 0x000000040a001986 */ /* 0x0003e2000c101508 */
[----:B------:R-:W-:Y:S01]  /*a21d0*/  ISETP.LT.AND P2, PT, R59, UR39, !P5 ;  /* 0x000000273b007c0c */ /* 0x000fe2000ef41270 */
[----:B------:R-:W0:Y:S01]  /*a21e0*/  LDCU UR43, c[0x0][0x39c] ;  /* 0x00007380ff2b77ac */ /* 0x000e220008000800 */
[----:B------:R-:W-:Y:S01]  /*a21f0*/  ISETP.LT.AND P1, PT, R61, UR59, !P5 ;  /* 0x0000003b3d007c0c */ /* 0x000fe2000ef21270 */
[----:B------:R-:W0:Y:S01]  /*a2200*/  LDCU UR63, c[0x0][0x398] ;  /* 0x00007300ff3f77ac */ /* 0x000e220008000800 */
[----:B------:R-:W0:Y:S01]  /*a2210*/  LDCU UR67, c[0x0][0x3b8] ;  /* 0x00007700ff4377ac */ /* 0x000e220008000800 */
[----:B-1----:R-:W-:Y:S01]  /*a2220*/  IMAD.WIDE R4, R5, 0x2, R46 ;  /* 0x0000000205047825 */ /* 0x002fe200078e022e */
[----:B------:R-:W1:Y:S03]  /*a2230*/  LDCU UR31, c[0x0][0x398] ;  /* 0x00007300ff1f77ac */ /* 0x000e660008000800 */
[----:B------:R-:W-:Y:S01]  /*a2240*/  VIADD R10, R35, 0x3d ;  /* 0x0000003d230a7836 */ /* 0x000fe20000000000 */
[----:B----4-:R-:W-:Y:S01]  /*a2250*/  PRMT R11, R55, 0x7632, R11 ;  /* 0x00007632370b7816 */ /* 0x010fe2000000000b */
[----:B------:R4:W-:Y:S01]  /*a2260*/  @P4 STG.E.U16 desc[UR8][R8.64], R55 ;  /* 0x0000003708004986 */ /* 0x0009e2000c101508 */
[----:B------:R-:W-:-:S02]  /*a2270*/  VIADD R7, R6, UR25 ;  /* 0x0000001906077c36 */ /* 0x000fc40008000000 */
[----:B------:R-:W-:Y:S01]  /*a2280*/  ISETP.GE.AND P4, PT, R10, UR60, PT ;  /* 0x0000003c0a007c0c */ /* 0x000fe2000bf86270 */
[----:B------:R-:W0:Y:S01]  /*a2290*/  LDCU UR39, c[0x0][0x398] ;  /* 0x00007300ff2777ac */ /* 0x000e220008000800 */
[----:B------:R1:W-:Y:S01]  /*a22a0*/  @P6 STG.E.U16 desc[UR8][R4.64], R11 ;  /* 0x0000000b04006986 */ /* 0x0003e2000c101508 */
[----:B------:R-:W-:Y:S01]  /*a22b0*/  ISETP.LT.AND P5, PT, R60, UR64, !P5 ;  /* 0x000000403c007c0c */ /* 0x000fe2000efa1270 */
[----:B------:R-:W0:Y:S01]  /*a22c0*/  LDCU UR25, c[0x0][0x39c] ;  /* 0x00007380ff1977ac */ /* 0x000e220008000800 */
[----:B------:R-:W0:Y:S01]  /*a22d0*/  LDCU UR59, c[0x0][0x398] ;  /* 0x00007300ff3b77ac */ /* 0x000e220008000800 */
[----:B----4-:R-:W4:Y:S01]  /*a22e0*/  LDL.LU R55, [R1+0x2b8] ;  /* 0x0002b80001377983 */ /* 0x010f220000300800 */
[C---:B------:R-:W-:Y:S01]  /*a22f0*/  IMAD.WIDE R8, R6.reuse, 0x2, R44 ;  /* 0x0000000206087825 */ /* 0x040fe200078e022c */
[----:B------:R-:W0:Y:S03]  /*a2300*/  LDCU UR60, c[0x0][0x398] ;  /* 0x00007300ff3c77ac */ /* 0x000e260008000800 */
[----:B-1----:R-:W-:Y:S01]  /*a2310*/  IMAD.WIDE R4, R6, 0x2, R48 ;  /* 0x0000000206047825 */ /* 0x002fe200078e0230 */
[----:B---3--:R-:W-:-:S04]  /*a2320*/  PRMT R10, R56, 0x7632, R10 ;  /* 0x00007632380a7816 */ /* 0x008fc8000000000a */
[----:B------:R1:W-:Y:S01]  /*a2330*/  @P3 STG.E.U16 desc[UR8][R4.64], R56 ;  /* 0x0000003804003986 */ /* 0x0003e2000c101508 */
[----:B------:R-:W-:Y:S01]  /*a2340*/  ISETP.LT.AND P6, PT, R58, UR6, !P4 ;  /* 0x000000063a007c0c */ /* 0x000fe2000e7c1270 */
[----:B------:R-:W-:Y:S01]  /*a2350*/  VIADD R11, R35, 0x3e ;  /* 0x0000003e230b7836 */ /* 0x000fe20000000000 */
[----:B------:R-:W3:Y:S01]  /*a2360*/  LDCU UR64, c[0x0][0x3b8] ;  /* 0x00007700ff4077ac */ /* 0x000ee20008000800 */
[----:B------:R0:W-:Y:S04]  /*a2370*/  @P2 STG.E.U16 desc[UR8][R8.64], R10 ;  /* 0x0000000a08002986 */ /* 0x0001e8000c101508 */
[----:B-1----:R-:W3:Y:S01]  /*a2380*/  LDL.LU R56, [R1+0x2a8] ;  /* 0x0002a80001387983 */ /* 0x002ee20000300800 */
[C---:B------:R-:W-:Y:S01]  /*a2390*/  IMAD.WIDE R4, R6.reuse, 0x2, R2 ;  /* 0x0000000206047825 */ /* 0x040fe200078e0202 */
[----:B------:R-:W-:Y:S01]  /*a23a0*/  ISETP.LT.AND P3, PT, R59, UR36, !P4 ;  /* 0x000000243b007c0c */ /* 0x000fe2000e761270 */
[----:B------:R-:W1:Y:S02]  /*a23b0*/  LDCU UR6, c[0x0][0x398] ;  /* 0x00007300ff0677ac */ /* 0x000e640008000800 */
[----:B0-----:R-:W-:Y:S01]  /*a23c0*/  IMAD.WIDE R8, R6, 0x2, R46 ;  /* 0x0000000206087825 */ /* 0x001fe200078e022e */
[----:B------:R-:W-:Y:S01]  /*a23d0*/  ISETP.LT.AND P2, PT, R61, UR56, !P4 ;  /* 0x000000383d007c0c */ /* 0x000fe2000e741270 */
[----:B------:R-:W0:Y:S01]  /*a23e0*/  LDCU UR36, c[0x0][0x398] ;  /* 0x00007300ff2477ac */ /* 0x000e220008000800 */
[----:B--2---:R-:W-:Y:S01]  /*a23f0*/  PRMT R6, R57, 0x7632, R6 ;  /* 0x0000763239067816 */ /* 0x004fe20000000006 */
[----:B------:R2:W-:Y:S01]  /*a2400*/  @P1 STG.E.U16 desc[UR8][R4.64], R57 ;  /* 0x0000003904001986 */ /* 0x0005e2000c101508 */
[C---:B------:R-:W-:Y:S01]  /*a2410*/  VIADD R10, R7.reuse, UR40 ;  /* 0x00000028070a7c36 */ /* 0x040fe20008000000 */
[----:B------:R-:W0:Y:S02]  /*a2420*/  LDCU UR56, c[0x0][0x398] ;  /* 0x00007300ff3877ac */ /* 0x000e240008000800 */
[----:B--2---:R-:W2:Y:S01]  /*a2430*/  LDL.LU R57, [R1+0x2dc] ;  /* 0x0002dc0001397983 */ /* 0x004ea20000300800 */
[----:B------:R-:W-:Y:S01]  /*a2440*/  IMAD.WIDE R4, R7, 0x2, R48 ;  /* 0x0000000207047825 */ /* 0x000fe200078e0230 */
[----:B------:R-:W-:Y:S01]  /*a2450*/  ISETP.GE.AND P1, PT, R11, UR57, PT ;  /* 0x000000390b007c0c */ /* 0x000fe2000bf26270 */
[----:B------:R-:W0:Y:S01]  /*a2460*/  LDCU UR40, c[0x0][0x39c] ;  /* 0x00007380ff2877ac */ /* 0x000e220008000800 */
[----:B------:R1:W-:Y:S01]  /*a2470*/  @P5 STG.E.U16 desc[UR8][R8.64], R6 ;  /* 0x0000000608005986 */ /* 0x0003e2000c101508 */
[----:B------:R-:W-:-:S02]  /*a2480*/  ISETP.LT.AND P4, PT, R60, UR61, !P4 ;  /* 0x0000003d3c007c0c */ /* 0x000fc4000e781270 */
[----:B------:R-:W-:Y:S01]  /*a2490*/  ISETP.LT.AND P5, PT, R58, UR28, !P1 ;  /* 0x0000001c3a007c0c */ /* 0x000fe2000cfa1270 */
[----:B------:R-:W0:Y:S01]  /*a24a0*/  LDCU UR57, c[0x0][0x398] ;  /* 0x00007300ff3977ac */ /* 0x000e220008000800 */
[----:B------:R-:W0:Y:S01]  /*a24b0*/  LDCU UR61, c[0x0][0x3b8] ;  /* 0x00007700ff3d77ac */ /* 0x000e220008000800 */
[----:B-1----:R-:W-:Y:S01]  /*a24c0*/  IMAD.WIDE R8, R7, 0x2, R44 ;  /* 0x0000000207087825 */ /* 0x002fe200078e022c */
[----:B------:R-:W1:Y:S01]  /*a24d0*/  LDCU UR28, c[0x0][0x398] ;  /* 0x00007300ff1c77ac */ /* 0x000e620008000800 */
[----:B----4-:R-:W-:Y:S01]  /*a24e0*/  PRMT R6, R55, 0x7632, R6 ;  /* 0x0000763237067816 */ /* 0x010fe20000000006 */
[----:B------:R4:W-:Y:S04]  /*a24f0*/  @P6 STG.E.U16 desc[UR8][R4.64], R55 ;  /* 0x0000003704006986 */ /* 0x0009e8000c101508 */
[----:B----4-:R-:W4:Y:S01]  /*a2500*/  LDL.LU R55, [R1+0x2cc] ;  /* 0x0002cc0001377983 */ /* 0x010f220000300800 */
[----:B------:R-:W-:-:S03]  /*a2510*/  IMAD.WIDE R4, R7, 0x2, R2 ;  /* 0x0000000207047825 */ /* 0x000fc600078e0202 */
[----:B------:R0:W-:Y:S01]  /*a2520*/  @P3 STG.E.U16 desc[UR8][R8.64], R6 ;  /* 0x0000000608003986 */ /* 0x0001e2000c101508 */
[----:B---3--:R-:W-:-:S03]  /*a2530*/  PRMT R11, R56, 0x7632, R11 ;  /* 0x00007632380b7816 */ /* 0x008fc6000000000b */
[----:B------:R3:W-:Y:S01]  /*a2540*/  @P2 STG.E.U16 desc[UR8][R4.64], R56 ;  /* 0x0000003804002986 */ /* 0x0007e2000c101508 */
[----:B0-----:R-:W-:Y:S02]  /*a2550*/  VIADD R9, R35, 0x3f ;  /* 0x0000003f23097836 */ /* 0x001fe40000000000 */
[----:B------:R-:W-:Y:S01]  /*a2560*/  IMAD.WIDE R6, R7, 0x2, R46 ;  /* 0x0000000207067825 */ /* 0x000fe200078e022e */
[----:B---3--:R-:W3:Y:S03]  /*a2570*/  LDL.LU R56, [R1+0x2bc] ;  /* 0x0002bc0001387983 */ /* 0x008ee60000300800 */
[----:B------:R-:W-:Y:S01]  /*a2580*/  IMAD.WIDE R4, R10, 0x2, R48 ;  /* 0x000000020a047825 */ /* 0x000fe200078e0230 */
[----:B------:R-:W-:Y:S01]  /*a2590*/  ISETP.GE.AND P2, PT, R9, UR54, PT ;  /* 0x0000003609007c0c */ /* 0x000fe2000bf46270 */
[----:B------:R-:W0:Y:S01]  /*a25a0*/  LDCU UR54, c[0x0][0x398] ;  /* 0x00007300ff3677ac */ /* 0x000e220008000800 */
[----:B------:R-:W-:Y:S01]  /*a25b0*/  @P4 STG.E.U16 desc[UR8][R6.64], R11 ;  /* 0x0000000b06004986 */ /* 0x000fe2000c101508 */
[----:B--2---:R-:W-:-:S03]  /*a25c0*/  PRMT R9, R57, 0x7632, R9 ;  /* 0x0000763239097816 */ /* 0x004fc60000000009 */
[----:B------:R2:W-:Y:S04]  /*a25d0*/  @P5 STG.E.U16 desc[UR8][R4.64], R57 ;  /* 0x0000003904005986 */ /* 0x0005e8000c101508 */
[----:B--2---:R-:W2:Y:S01]  /*a25e0*/  LDL.LU R57, [R1+0x2ac] ;  /* 0x0002ac0001397983 */ /* 0x004ea20000300800 */
[----:B------:R-:W-:Y:S02]  /*a25f0*/  ISETP.LT.AND P6, PT, R59, UR37, !P1 ;  /* 0x000000253b007c0c */ /* 0x000fe4000cfc1270 */
[----:B------:R-:W-:Y:S01]  /*a2600*/  ISETP.LT.AND P3, PT, R61, UR53, !P1 ;  /* 0x000000353d007c0c */ /* 0x000fe2000cf61270 */
[----:B------:R-:W-:Y:S01]  /*a2610*/  IMAD.WIDE R6, R10, 0x2, R44 ;  /* 0x000000020a067825 */ /* 0x000fe200078e022c */
[----:B------:R-:W-:Y:S01]  /*a2620*/  ISETP.LT.AND P1, PT, R60, UR58, !P1 ;  /* 0x0000003a3c007c0c */ /* 0x000fe2000cf21270 */
[----:B------:R-:W0:Y:S02]  /*a2630*/  LDCU UR37, c[0x0][0x398] ;  /* 0x00007300ff2577ac */ /* 0x000e240008000800 */
[----:B------:R-:W-:Y:S01]  /*a2640*/  IMAD.WIDE R4, R10, 0x2, R2 ;  /* 0x000000020a047825 */ /* 0x000fe200078e0202 */
[----:B------:R-:W-:Y:S01]  /*a2650*/  ISETP.LT.AND P4, PT, R58, UR29, !P2 ;  /* 0x0000001d3a007c0c */ /* 0x000fe2000d781270 */
[----:B------:R-:W0:Y:S02]  /*a2660*/  LDCU UR53, c[0x0][0x398] ;  /* 0x00007300ff3577ac */ /* 0x000e240008000800 */
[----:B------:R-:W-:-:S02]  /*a2670*/  VIADD R8, R10, UR22 ;  /* 0x000000160a087c36 */ /* 0x000fc40008000000 */
[----:B------:R1:W-:Y:S01]  /*a2680*/  @P6 STG.E.U16 desc[UR8][R6.64], R9 ;  /* 0x0000000906006986 */ /* 0x0003e2000c101508 */
[----:B------:R-:W-:Y:S01]  /*a2690*/  ISETP.LT.AND P5, PT, R59, UR34, !P2 ;  /* 0x000000223b007c0c */ /* 0x000fe2000d7a1270 */
[----:B------:R-:W-:Y:S01]  /*a26a0*/  VIADD R11, R35, 0x40 ;  /* 0x00000040230b7836 */ /* 0x000fe20000000000 */
[----:B------:R-:W0:Y:S01]  /*a26b0*/  LDCU UR22, c[0x0][0x39c] ;  /* 0x00007380ff1677ac */ /* 0x000e220008000800 */
[----:B------:R-:W0:Y:S01]  /*a26c0*/  LDCU UR58, c[0x0][0x3b8] ;  /* 0x00007700ff3a77ac */ /* 0x000e220008000800 */
[----:B------:R-:W0:Y:S01]  /*a26d0*/  LDCU UR29, c[0x0][0x398] ;  /* 0x00007300ff1d77ac */ /* 0x000e220008000800 */
[----:B-1----:R-:W-:Y:S01]  /*a26e0*/  IMAD.WIDE R6, R10, 0x2, R46 ;  /* 0x000000020a067825 */ /* 0x002fe200078e022e */
[----:B------:R-:W-:Y:S01]  /*a26f0*/  ISETP.LT.AND P6, PT, R61, UR50, !P2 ;  /* 0x000000323d007c0c */ /* 0x000fe2000d7c1270 */
[----:B------:R-:W1:Y:S01]  /*a2700*/  LDCU UR34, c[0x0][0x398] ;  /* 0x00007300ff2277ac */ /* 0x000e620008000800 */
[----:B----4-:R-:W-:Y:S01]  /*a2710*/  PRMT R10, R55, 0x7632, R10 ;  /* 0x00007632370a7816 */ /* 0x010fe2000000000a */
[----:B------:R4:W-:Y:S01]  /*a2720*/  @P3 STG.E.U16 desc[UR8][R4.64], R55 ;  /* 0x0000003704003986 */ /* 0x0009e2000c101508 */
[C---:B------:R-:W-:Y:S01]  /*a2730*/  VIADD R9, R8.reuse, UR20 ;  /* 0x0000001408097c36 */ /* 0x040fe20008000000 */
[----:B------:R-:W0:Y:S02]  /*a2740*/  LDCU UR50, c[0x0][0x398] ;  /* 0x00007300ff3277ac */ /* 0x000e240008000800 */
[----:B----4-:R-:W4:Y:S01]  /*a2750*/  LDL.LU R55, [R1+0x290] ;  /* 0x0002900001377983 */ /* 0x010f220000300800 */
[----:B------:R-:W-:Y:S01]  /*a2760*/  IMAD.WIDE R4, R8, 0x2, R48 ;  /* 0x0000000208047825 */ /* 0x000fe200078e0230 */
[----:B------:R-:W-:Y:S01]  /*a2770*/  ISETP.GE.AND P3, PT, R11, UR77, PT ;  /* 0x0000004d0b007c0c */ /* 0x000fe2000bf66270 */
[----:B------:R-:W0:Y:S01]  /*a2780*/  LDCU UR20, c[0x0][0x39c] ;  /* 0x00007380ff1477ac */ /* 0x000e220008000800 */
[----:B------:R1:W-:Y:S01]  /*a2790*/  @P1 STG.E.U16 desc[UR8][R6.64], R10 ;  /* 0x0000000a06001986 */ /* 0x0003e2000c101508 */
[----:B------:R-:W-:Y:S01]  /*a27a0*/  ISETP.LT.AND P2, PT, R60, UR55, !P2 ;  /* 0x000000373c007c0c */ /* 0x000fe2000d741270 */
[----:B------:R-:W-:Y:S01]  /*a27b0*/  VIADD R11, R35, 0x41 ;  /* 0x00000041230b7836 */ /* 0x000fe20000000000 */
[----:B------:R-:W0:Y:S01]  /*a27c0*/  LDCU UR77, c[0x0][0x398] ;  /* 0x00007300ff4d77ac */ /* 0x000e220008000800 */
[----:B---3--:R3:W-:Y:S01]  /*a27d0*/  @P4 STG.E.U16 desc[UR8][R4.64], R56 ;  /* 0x0000003804004986 */ /* 0x0087e2000c101508 */
[----:B-1----:R-:W-:Y:S01]  /*a27e0*/  PRMT R10, R56, 0x7632, R10 ;  /* 0x00007632380a7816 */ /* 0x002fe2000000000a */
[----:B------:R-:W-:Y:S01]  /*a27f0*/  IMAD.WIDE R6, R8, 0x2, R44 ;  /* 0x0000000208067825 */ /* 0x000fe200078e022c */
[----:B------:R-:W-:Y:S01]  /*a2800*/  ISETP.LT.AND P1, PT, R58, UR51, !P3 ;  /* 0x000000333a007c0c */ /* 0x000fe2000df21270 */
[----:B------:R-:W1:Y:S01]  /*a2810*/  LDCU UR55, c[0x0][0x3b8] ;  /* 0x00007700ff3777ac */ /* 0x000e620008000800 */
[----:B---3--:R-:W3:Y:S01]  /*a2820*/  LDL.LU R56, [R1+0x280] ;  /* 0x0002800001387983 */ /* 0x008ee20000300800 */
[C---:B------:R-:W-:Y:S01]  /*a2830*/  IMAD.WIDE R4, R8.reuse, 0x2, R2 ;  /* 0x0000000208047825 */ /* 0x040fe200078e0202 */
[----:B------:R-:W-:Y:S01]  /*a2840*/  ISETP.LT.AND P4, PT, R59, UR4, !P3 ;  /* 0x000000043b007c0c */ /* 0x000fe2000df81270 */
[----:B------:R-:W0:Y:S01]  /*a2850*/  LDCU UR51, c[0x0][0x398] ;  /* 0x00007300ff3377ac */ /* 0x000e220008000800 */
[----:B------:R1:W-:Y:S01]  /*a2860*/  @P5 STG.E.U16 desc[UR8][R6.64], R10 ;  /* 0x0000000a06005986 */ /* 0x0003e2000c101508 */
[----:B------:R-:W0:Y:S01]  /*a2870*/  LDCU UR4, c[0x0][0x398] ;  /* 0x00007300ff0477ac */ /* 0x000e220008000800 */
[----:B-1----:R-:W-:Y:S01]  /*a2880*/  IMAD.WIDE R6, R8, 0x2, R46 ;  /* 0x0000000208067825 */ /* 0x002fe200078e022e */
[----:B--2---:R-:W-:Y:S01]  /*a2890*/  PRMT R8, R57, 0x7632, R8 ;  /* 0x0000763239087816 */ /* 0x004fe20000000008 */
[----:B------:R1:W-:Y:S04]  /*a28a0*/  @P6 STG.E.U16 desc[UR8][R4.64], R57 ;  /* 0x0000003904006986 */ /* 0x0003e8000c101508 */
[----:B-1----:R-:W2:Y:S01]  /*a28b0*/  LDL.LU R57, [R1+0x270] ;  /* 0x0002700001397983 */ /* 0x002ea20000300800 */
[----:B------:R-:W-:Y:S01]  /*a28c0*/  IMAD.WIDE R4, R9, 0x2, R48 ;  /* 0x0000000209047825 */ /* 0x000fe200078e0230 */
[----:B------:R-:W-:Y:S01]  /*a28d0*/  ISETP.LT.AND P5, PT, R61, UR35, !P3 ;  /* 0x000000233d007c0c */ /* 0x000fe2000dfa1270 */
[----:B------:R-:W1:Y:S01]  /*a28e0*/  LDCU UR35, c[0x0][0x398] ;  /* 0x00007300ff2377ac */ /* 0x000e620008000800 */
[----:B------:R0:W-:Y:S01]  /*a28f0*/  @P2 STG.E.U16 desc[UR8][R6.64], R8 ;  /* 0x0000000806002986 */ /* 0x0001e2000c101508 */
[----:B------:R-:W-:-:S02]  /*a2900*/  ISETP.GE.AND P6, PT, R11, UR52, PT ;  /* 0x000000340b007c0c */ /* 0x000fc4000bfc6270 */
[----:B------:R-:W-:Y:S01]  /*a2910*/  ISETP.LT.AND P3, PT, R60, UR48, !P3 ;  /* 0x000000303c007c0c */ /* 0x000fe2000df61270 */
[C---:B------:R-:W-:Y:S02]  /*a2920*/  VIADD R10, R9.reuse, UR47 ;  /* 0x0000002f090a7c36 */ /* 0x040fe40008000000 */
[----:B0-----:R-:W-:Y:S01]  /*a2930*/  IMAD.WIDE R6, R9, 0x2, R44 ;  /* 0x0000000209067825 */ /* 0x001fe200078e022c */
[----:B------:R-:W-:Y:S01]  /*a2940*/  ISETP.LT.AND P2, PT, R58, UR76, !P6 ;  /* 0x0000004c3a007c0c */ /* 0x000fe2000f741270 */
        /* <DEDUP_REMOVED lines=8> */
[----:B0-----:R-:W-:Y:S01]  /*a29d0*/  IMAD.WIDE R6, R9, 0x2, R2 ;  /* 0x0000000209067825 */ /* 0x001fe200078e0202 */
[----:B---3--:R-:W-:-:S04]  /*a29e0*/  PRMT R11, R56, 0x7632, R11 ;  /* 0x00007632380b7816 */ /* 0x008fc8000000000b */
[----:B------:R0:W-:Y:S01]  /*a29f0*/  @P5 STG.E.U16 desc[UR8][R6.64], R56 ;  /* 0x0000003806005986 */ /* 0x0001e2000c101508 */
[----:B------:R-:W-:Y:S02]  /*a2a00*/  VIADD R5, R35, 0x42 ;  /* 0x0000004223057836 */ /* 0x000fe40000000000 */
[----:B------:R-:W-:Y:S01]  /*a2a10*/  IMAD.WIDE R8, R9, 0x2, R46 ;  /* 0x0000000209087825 */ /* 0x000fe200078e022e */
[----:B0-----:R-:W3:Y:S03]  /*a2a20*/  LDL.LU R56, [R1+0x294] ;  /* 0x0002940001387983 */ /* 0x001ee60000300800 */
        /* <DEDUP_REMOVED lines=14> */
[----:B------:R-:W0:Y:S04]  /*a2b10*/  LDCU UR44, c[0x0][0x398] ;  /* 0x00007300ff2c77ac */ /* 0x000e280008000800 */
[----:B------:R1:W-:Y:S01]  /*a2b20*/  @P1 STG.E.U16 desc[UR8][R8.64], R5 ;  /* 0x0000000508001986 */ /* 0x0003e2000c101508 */
[C---:B------:R-:W-:Y:S01]  /*a2b30*/  VIADD R4, R10.reuse, UR26 ;  /* 0x0000001a0a047c36 */ /* 0x040fe20008000000 */
[----:B------:R-:W-:Y:S01]  /*a2b40*/  ISETP.LT.AND P2, PT, R59, UR16, !P5 ;  /* 0x000000103b007c0c */ /* 0x000fe2000ef41270 */
[----:B------:R-:W-:Y:S01]  /*a2b50*/  IMAD.WIDE R10, R10, 0x2, R46 ;  /* 0x000000020a0a7825 */ /* 0x000fe200078e022e */
[----:B------:R-:W-:Y:S01]  /*a2b60*/  ISETP.LT.AND P1, PT, R61, UR45, !P5 ;  /* 0x0000002d3d007c0c */ /* 0x000fe2000ef21270 */
[----:B------:R-:W0:Y:S01]  /*a2b70*/  LDCU UR26, c[0x0][0x39c] ;  /* 0x00007380ff1a77ac */ /* 0x000e220008000800 */
[----:B------:R-:W0:Y:S01]  /*a2b80*/  LDCU UR74, c[0x0][0x3b8] ;  /* 0x00007700ff4a77ac */ /* 0x000e220008000800 */
[----:B-1----:R-:W-:Y:S01]  /*a2b90*/  VIADD R8, R35, 0x43 ;  /* 0x0000004323087836 */ /* 0x002fe20000000000 */
[----:B------:R-:W1:Y:S01]  /*a2ba0*/  LDCU UR75, c[0x0][0x398] ;  /* 0x00007300ff4b77ac */ /* 0x000e620008000800 */
[----:B----4-:R-:W-:Y:S01]  /*a2bb0*/  PRMT R9, R55, 0x7632, R9 ;  /* 0x0000763237097816 */ /* 0x010fe20000000009 */
[----:B------:R4:W-:Y:S02]  /*a2bc0*/  @P4 STG.E.U16 desc[UR8][R6.64], R55 ;  /* 0x0000003706004986 */ /* 0x0009e4000c101508 */
[----:B------:R-:W-:Y:S01]  /*a2bd0*/  ISETP.GE.AND P4, PT, R8, UR33, PT ;  /* 0x0000002108007c0c */ /* 0x000fe2000bf86270 */
[----:B------:R-:W-:Y:S01]  /*a2be0*/  VIADD R5, R4, UR24 ;  /* 0x0000001804057c36 */ /* 0x000fe20008000000 */
[----:B------:R-:W-:Y:S01]  /*a2bf0*/  ISETP.LT.AND P5, PT, R60, UR71, !P5 ;  /* 0x000000473c007c0c */ /* 0x000fe2000efa1270 */
[----:B------:R-:W0:Y:S01]  /*a2c00*/  LDCU UR16, c[0x0][0x398] ;  /* 0x00007300ff1077ac */ /* 0x000e220008000800 */
[----:B------:R-:W0:Y:S01]  /*a2c10*/  LDCU UR45, c[0x0][0x398] ;  /* 0x00007300ff2d77ac */ /* 0x000e220008000800 */
[----:B----4-:R-:W4:Y:S01]  /*a2c20*/  LDL.LU R55, [R1+0x274] ;  /* 0x0002740001377983 */ /* 0x010f220000300800 */
[C---:B------:R-:W-:Y:S01]  /*a2c30*/  IMAD.WIDE R6, R4.reuse, 0x2, R48 ;  /* 0x0000000204067825 */ /* 0x040fe200078e0230 */
[----:B------:R-:W0:Y:S02]  /*a2c40*/  LDCU UR24, c[0x0][0x39c] ;  /* 0x00007380ff1877ac */ /* 0x000e240008000800 */
[----:B------:R1:W-:Y:S01]  /*a2c50*/  @P6 STG.E.U16 desc[UR8][R10.64], R9 ;  /* 0x000000090a006986 */ /* 0x0003e2000c101508 */
[----:B------:R-:W0:Y:S03]  /*a2c60*/  LDCU UR33, c[0x0][0x398] ;  /* 0x00007300ff2177ac */ /* 0x000e260008000800 */
[----:B---3--:R3:W-:Y:S01]  /*a2c70*/  @P3 STG.E.U16 desc[UR8][R6.64], R56 ;  /* 0x0000003806003986 */ /* 0x0087e2000c101508 */
[----:B------:R-:W0:Y:S01]  /*a2c80*/  LDCU UR71, c[0x0][0x3b8] ;  /* 0x00007700ff4777ac */ /* 0x000e220008000800 */
[----:B-1----:R-:W-:Y:S01]  /*a2c90*/  IMAD.WIDE R8, R4, 0x2, R44 ;  /* 0x0000000204087825 */ /* 0x002fe200078e022c */
[----:B------:R-:W-:-:S02]  /*a2ca0*/  PRMT R10, R56, 0x7632, R10 ;  /* 0x00007632380a7816 */ /* 0x000fc4000000000a */
[----:B---3--:R-:W3:Y:S04]  /*a2cb0*/  LDL.LU R56, [R1+0x264] ;  /* 0x0002640001387983 */ /* 0x008ee80000300800 */
[----:B------:R1:W-:Y:S02]  /*a2cc0*/  @P2 STG.E.U16 desc[UR8][R8.64], R10 ;  /* 0x0000000a08002986 */ /* 0x0003e4000c101508 */
[----:B-1----:R-:W-:-:S04]  /*a2cd0*/  IMAD.WIDE R8, R4, 0x2, R2 ;  /* 0x0000000204087825 */ /* 0x002fc800078e0202 */
[----:B------:R-:W-:Y:S01]  /*a2ce0*/  IMAD.WIDE R10, R4, 0x2, R46 ;  /* 0x00000002040a7825 */ /* 0x000fe200078e022e */
[----:B--2---:R-:W-:Y:S01]  /*a2cf0*/  PRMT R4, R57, 0x7632, R4 ;  /* 0x0000763239047816 */ /* 0x004fe20000000004 */
[----:B------:R1:W-:Y:S04]  /*a2d00*/  @P1 STG.E.U16 desc[UR8][R8.64], R57 ;  /* 0x0000003908001986 */ /* 0x0003e8000c101508 */
[----:B-1----:R-:W2:Y:S01]  /*a2d10*/  LDL.LU R57, [R1+0x298] ;  /* 0x0002980001397983 */ /* 0x002ea20000300800 */
[----:B------:R-:W-:Y:S01]  /*a2d20*/  ISETP.LT.AND P6, PT, R58, UR72, !P4 ;  /* 0x000000483a007c0c */ /* 0x000fe2000e7c1270 */
[----:B------:R-:W-:Y:S01]  /*a2d30*/  IMAD.WIDE R8, R5, 0x2, R48 ;  /* 0x0000000205087825 */ /* 0x000fe200078e0230 */
[----:B------:R-:W-:Y:S01]  /*a2d40*/  ISETP.LT.AND P3, PT, R59, UR27, !P4 ;  /* 0x0000001b3b007c0c */ /* 0x000fe2000e761270 */
[----:B------:R1:W-:Y:S01]  /*a2d50*/  @P5 STG.E.U16 desc[UR8][R10.64], R4 ;  /* 0x000000040a005986 */ /* 0x0003e2000c101508 */
[----:B------:R-:W-:Y:S01]  /*a2d60*/  ISETP.LT.AND P2, PT, R61, UR41, !P4 ;  /* 0x000000293d007c0c */ /* 0x000fe2000e741270 */
[----:B------:R-:W-:Y:S01]  /*a2d70*/  VIADD R7, R35, 0x44 ;  /* 0x0000004423077836 */ /* 0x000fe20000000000 */
[----:B------:R-:W-:Y:S01]  /*a2d80*/  ISETP.LT.AND P4, PT, R60, UR68, !P4 ;  /* 0x000000443c007c0c */ /* 0x000fe2000e781270 */
[----:B------:R-:W-:Y:S01]  /*a2d90*/  VIADD R6, R5, UR73 ;  /* 0x0000004905067c36 */ /* 0x000fe20008000000 */
[----:B------:R-:W0:Y:S02]  /*a2da0*/  LDCU UR72, c[0x0][0x398] ;  /* 0x00007300ff4877ac */ /* 0x000e240008000800 */
[----:B------:R-:W-:Y:S01]  /*a2db0*/  ISETP.GE.AND P1, PT, R7, UR46, PT ;  /* 0x0000002e07007c0c */ /* 0x000fe2000bf26270 */
[----:B------:R-:W0:Y:S01]  /*a2dc0*/  LDCU UR27, c[0x0][0x398] ;  /* 0x00007300ff1b77ac */ /* 0x000e220008000800 */
[----:B-1----:R-:W-:-:S02]  /*a2dd0*/  IMAD.WIDE R10, R5, 0x2, R44 ;  /* 0x00000002050a7825 */ /* 0x002fc400078e022c */
[----:B------:R-:W-:Y:S01]  /*a2de0*/  ISETP.LT.AND P5, PT, R58, UR69, !P1 ;  /* 0x000000453a007c0c */ /* 0x000fe2000cfa1270 */
[----:B------:R-:W1:Y:S01]  /*a2df0*/  LDCU UR73, c[0x0][0x39c] ;  /* 0x00007380ff4977ac */ /* 0x000e620008000800 */
[----:B----4-:R-:W-:Y:S01]  /*a2e00*/  PRMT R4, R55, 0x7632, R4 ;  /* 0x0000763237047816 */ /* 0x010fe20000000004 */
[----:B------:R4:W-:Y:S01]  /*a2e10*/  @P6 STG.E.U16 desc[UR8][R8.64], R55 ;  /* 0x0000003708006986 */ /* 0x0009e2000c101508 */
[----:B------:R-:W-:Y:S01]  /*a2e20*/  VIADD R7, R6, UR70 ;  /* 0x0000004606077c36 */ /* 0x000fe20008000000 */
[----:B------:R-:W0:Y:S01]  /*a2e30*/  LDCU UR41, c[0x0][0x398] ;  /* 0x00007300ff2977ac */ /* 0x000e220008000800 */
[----:B------:R-:W0:Y:S01]  /*a2e40*/  LDCU UR46, c[0x0][0x398] ;  /* 0x00007300ff2e77ac */ /* 0x000e220008000800 */
[----:B------:R-:W0:Y:S01]  /*a2e50*/  LDCU UR68, c[0x0][0x3b8] ;  /* 0x00007700ff4477ac */ /* 0x000e220008000800 */
[----:B----4-:R-:W4:Y:S01]  /*a2e60*/  LDL.LU R55, [R1+0x288] ;  /* 0x0002880001377983 */ /* 0x010f220000300800 */
[----:B------:R-:W-:Y:S01]  /*a2e70*/  IMAD.WIDE R8, R5, 0x2, R2 ;  /* 0x0000000205087825 */ /* 0x000fe200078e0202 */
[----:B------:R-:W-:Y:S01]  /*a2e80*/  ISETP.LT.AND P6, PT, R59, UR23, !P1 ;  /* 0x000000173b007c0c */ /* 0x000fe2000cfc1270 */
[----:B------:R-:W0:Y:S01]  /*a2e90*/  LDCU UR69, c[0x0][0x398] ;  /* 0x00007300ff4577ac */ /* 0x000e220008000800 */
[----:B------:R1:W-:Y:S01]  /*a2ea0*/  @P3 STG.E.U16 desc[UR8][R10.64], R4 ;  /* 0x000000040a003986 */ /* 0x0003e2000c101508 */
[----:B------:R-:W0:Y:S03]  /*a2eb0*/  LDCU UR23, c[0x0][0x398] ;  /* 0x00007300ff1777ac */ /* 0x000e260008000800 */
[----:B---3--:R3:W-:Y:S01]  /*a2ec0*/  @P2 STG.E.U16 desc[UR8][R8.64], R56 ;  /* 0x0000003808002986 */ /* 0x0087e2000c101508 */
[----:B------:R-:W0:Y:S01]  /*a2ed0*/  LDCU UR70, c[0x0][0x39c] ;  /* 0x00007380ff4677ac */ /* 0x000e220008000800 */
[----:B-1----:R-:W-:Y:S01]  /*a2ee0*/  IMAD.WIDE R4, R5, 0x2, R46 ;  /* 0x0000000205047825 */ /* 0x002fe200078e022e */
[----:B------:R-:W-:-:S02]  /*a2ef0*/  PRMT R11, R56, 0x7632, R11 ;  /* 0x00007632380b7816 */ /* 0x000fc4000000000b */
[----:B---3--:R-:W3:Y:S01]  /*a2f00*/  LDL.LU R56, [R1+0x278] ;  /* 0x0002780001387983 */ /* 0x008ee20000300800 */
[----:B------:R-:W-:-:S03]  /*a2f10*/  VIADD R10, R35, 0x45 ;  /* 0x00000045230a7836 */ /* 0x000fc60000000000 */
[----:B------:R1:W-:Y:S02]  /*a2f20*/  @P4 STG.E.U16 desc[UR8][R4.64], R11 ;  /* 0x0000000b04004986 */ /* 0x0003e4000c101508 */
[----:B------:R-:W-:Y:S02]  /*a2f30*/  ISETP.GE.AND P2, PT, R10, UR30, PT ;  /* 0x0000001e0a007c0c */ /* 0x000fe4000bf46270 */
[----:B------:R-:W-:Y:S01]  /*a2f40*/  ISETP.LT.AND P3, PT, R61, UR42, !P1 ;  /* 0x0000002a3d007c0c */ /* 0x000fe2000cf61270 */
[----:B------:R-:W-:-:S04]  /*a2f50*/  IMAD.WIDE R8, R6, 0x2, R44 ;  /* 0x0000000206087825 */ /* 0x000fc800078e022c */
[----:B-1----:R-:W-:Y:S01]  /*a2f60*/  IMAD.WIDE R4, R6, 0x2, R48 ;  /* 0x0000000206047825 */ /* 0x002fe200078e0230 */
[----:B--2---:R-:W-:-:S04]  /*a2f70*/  PRMT R10, R57, 0x7632, R10 ;  /* 0x00007632390a7816 */ /* 0x004fc8000000000a */
[----:B------:R1:W-:Y:S01]  /*a2f80*/  @P5 STG.E.U16 desc[UR8][R4.64], R57 ;  /* 0x0000003904005986 */ /* 0x0003e2000c101508 */
[----:B------:R-:W-:Y:S01]  /*a2f90*/  ISETP.LT.AND P4, PT, R58, UR66, !P2 ;  /* 0x000000423a007c0c */ /* 0x000fe2000d781270 */
[----:B------:R-:W-:Y:S01]  /*a2fa0*/  VIADD R11, R35, 0x46 ;  /* 0x00000046230b7836 */ /* 0x000fe20000000000 */
[----:B------:R-:W2:Y:S01]  /*a2fb0*/  LDCU UR42, c[0x0][0x398] ;  /* 0x00007300ff2a77ac */ /* 0x000ea20008000800 */
[----:B------:R-:W0:Y:S01]  /*a2fc0*/  LDCU UR30, c[0x0][0x398] ;  /* 0x00007300ff1e77ac */ /* 0x000e220008000800 */
[----:B-1----:R-:W2:Y:S01]  /*a2fd0*/  LDL.LU R57, [R1+0x268] ;  /* 0x0002680001397983 */ /* 0x002ea20000300800 */
[----:B------:R-:W-:Y:S01]  /*a2fe0*/  IMAD.WIDE R4, R6, 0x2, R2 ;  /* 0x0000000206047825 */ /* 0x000fe200078e0202 */
[----:B------:R-:W-:Y:S01]  /*a2ff0*/  ISETP.LT.AND P1, PT, R60, UR65, !P1 ;  /* 0x000000413c007c0c */ /* 0x000fe2000cf21270 */
[----:B------:R-:W1:Y:S01]  /*a3000*/  LDCU UR65, c[0x0][0x3b8] ;  /* 0x00007700ff4177ac */ /* 0x000e620008000800 */
[----:B------:R0:W-:Y:S01]  /*a3010*/  @P6 STG.E.U16 desc[UR8][R8.64], R10 ;  /* 0x0000000a08006986 */ /* 0x0001e2000c101508 */
[----:B------:R-:W-:Y:S01]  /*a3020*/  ISETP.LT.AND P5, PT, R59, UR21, !P2 ;  /* 0x000000153b007c0c */ /* 0x000fe2000d7a1270 */
[----:B------:R-:W1:Y:S01]  /*a3030*/  LDCU UR66, c[0x0][0x398] ;  /* 0x00007300ff4277ac */ /* 0x000e620008000800 */
[----:B0-----:R-:W-:Y:S01]  /*a3040*/  IMAD.WIDE R8, R6, 0x2, R46 ;  /* 0x0000000206087825 */ /* 0x001fe200078e022e */
[----:B------:R-:W-:Y:S01]  /*a3050*/  ISETP.LT.AND P6, PT, R61, UR38, !P2 ;  /* 0x000000263d007c0c */ /* 0x000fe2000d7c1270 */
[----:B------:R-:W0:Y:S01]  /*a3060*/  LDCU UR21, c[0x0][0x398] ;  /* 0x00007300ff1577ac */ /* 0x000e220008000800 */
        /* <DEDUP_REMOVED lines=10> */
[----:B------:R-:W0:Y:S02]  /*a3110*/  LDCU UR43, c[0x0][0x398] ;  /* 0x00007300ff2b77ac */ /* 0x000e240008000800 */
[----:B---3--:R3:W-:Y:S01]  /*a3120*/  @P4 STG.E.U16 desc[UR8][R4.64], R56 ;  /* 0x0000003804004986 */ /* 0x0087e2000c101508 */
[----:B-1----:R-:W-:Y:S01]  /*a3130*/  PRMT R6, R56, 0x7632, R6 ;  /* 0x0000763238067816 */ /* 0x002fe20000000006 */
[----:B------:R-:W-:Y:S01]  /*a3140*/  IMAD.WIDE R8, R7, 0x2, R44 ;  /* 0x0000000207087825 */ /* 0x000fe200078e022c */
[----:B--2---:R-:W-:Y:S01]  /*a3150*/  PRMT R11, R57, 0x7632, R11 ;  /* 0x00007632390b7816 */ /* 0x004fe2000000000b */
[----:B---3--:R-:W2:Y:S02]  /*a3160*/  LDL.LU R56, [R1+0x28c] ;  /* 0x00028c0001387983 */ /* 0x008ea40000300800 */
[----:B------:R-:W-:Y:S01]  /*a3170*/  IMAD.WIDE R4, R7, 0x2, R2 ;  /* 0x0000000207047825 */ /* 0x000fe200078e0202 */
[----:B------:R-:W-:Y:S01]  /*a3180*/  ISETP.LT.AND P1, PT, R58, UR63, !P3 ;  /* 0x0000003f3a007c0c */ /* 0x000fe2000df21270 */
[----:B------:R-:W1:Y:S01]  /*a3190*/  LDCU UR62, c[0x0][0x3b8] ;  /* 0x00007700ff3e77ac */ /* 0x000e620008000800 */
[----:B------:R3:W-:Y:S01]  /*a31a0*/  @P5 STG.E.U16 desc[UR8][R8.64], R6 ;  /* 0x0000000608005986 */ /* 0x0007e2000c101508 */
[----:B------:R-:W-:-:S02]  /*a31b0*/  ISETP.LT.AND P4, PT, R59, UR31, !P3 ;  /* 0x0000001f3b007c0c */ /* 0x000fc4000df81270 */
[----:B------:R-:W-:Y:S01]  /*a31c0*/  ISETP.LT.AND P5, PT, R61, UR39, !P3 ;  /* 0x000000273d007c0c */ /* 0x000fe2000dfa1270 */
[----:B------:R0:W-:Y:S01]  /*a31d0*/  @P6 STG.E.U16 desc[UR8][R4.64], R57 ;  /* 0x0000003904006986 */ /* 0x0001e2000c101508 */
[----:B------:R-:W1:Y:S01]  /*a31e0*/  LDCU UR63, c[0x0][0x398] ;  /* 0x00007300ff3f77ac */ /* 0x000e620008000800 */
[----:B------:R-:W1:Y:S01]  /*a31f0*/  LDCU UR31, c[0x0][0x398] ;  /* 0x00007300ff1f77ac */ /* 0x000e620008000800 */
[----:B---3--:R-:W-:Y:S01]  /*a3200*/  VIADD R9, R35, 0x47 ;  /* 0x0000004723097836 */ /* 0x008fe20000000000 */
[----:B------:R-:W3:Y:S01]  /*a3210*/  LDCU UR39, c[0x0][0x398] ;  /* 0x00007300ff2777ac */ /* 0x000ee20008000800 */
[----:B0-----:R-:W3:Y:S01]  /*a3220*/  LDL.LU R57, [R1+0x27c] ;  /* 0x00027c0001397983 */ /* 0x001ee20000300800 */
[----:B------:R-:W-:-:S04]  /*a3230*/  IMAD.WIDE R6, R7, 0x2, R46 ;  /* 0x0000000207067825 */ /* 0x000fc800078e022e */
        /* <DEDUP_REMOVED lines=10> */
[----:B----4-:R-:W-:Y:S01]  /*a32e0*/  PRMT R9, R55, 0x7632, R9 ;  /* 0x0000763237097816 */ /* 0x010fe20000000009 */
[----:B------:R4:W-:Y:S01]  /*a32f0*/  @P1 STG.E.U16 desc[UR8][R4.64], R55 ;  /* 0x0000003704001986 */ /* 0x0009e2000c101508 */
[----:B------:R-:W-:Y:S01]  /*a3300*/  VIADD R11, R35, 0x48 ;  /* 0x00000048230b7836 */ /* 0x000fe20000000000 */
[----:B------:R-:W0:Y:S02]  /*a3310*/  LDCU UR60, c[0x0][0x398] ;  /* 0x00007300ff3c77ac */ /* 0x000e240008000800 */
[----:B------:R1:W-:Y:S04]  /*a3320*/  @P4 STG.E.U16 desc[UR8][R6.64], R9 ;  /* 0x0000000906004986 */ /* 0x0003e8000c101508 */
[----:B----4-:R-:W4:Y:S01]  /*a3330*/  LDL.LU R55, [R1+0x26c] ;  /* 0x00026c0001377983 */ /* 0x010f220000300800 */
[----:B------:R-:W-:-:S04]  /*a3340*/  IMAD.WIDE R4, R10, 0x2, R2 ;  /* 0x000000020a047825 */ /* 0x000fc800078e0202 */
[----:B-1----:R-:W-:Y:S01]  /*a3350*/  IMAD.WIDE R6, R10, 0x2, R46 ;  /* 0x000000020a067825 */ /* 0x002fe200078e022e */
[----:B--2---:R-:W-:Y:S01]  /*a3360*/  PRMT R10, R56, 0x7632, R10 ;  /* 0x00007632380a7816 */ /* 0x004fe2000000000a */
[----:B------:R1:W-:Y:S04]  /*a3370*/  @P5 STG.E.U16 desc[UR8][R4.64], R56 ;  /* 0x0000003804005986 */ /* 0x0003e8000c101508 */
[----:B-1----:R-:W2:Y:S01]  /*a3380*/  LDL.LU R56, [R1+0x250] ;  /* 0x0002500001387983 */ /* 0x002ea20000300800 */
[----:B------:R-:W-:-:S03]  /*a3390*/  IMAD.WIDE R4, R8, 0x2, R48 ;  /* 0x0000000208047825 */ /* 0x000fc600078e0230 */
[----:B------:R1:W-:Y:S04]  /*a33a0*/  @P3 STG.E.U16 desc[UR8][R6.64], R10 ;  /* 0x0000000a06003986 */ /* 0x0003e8000c101508 */
[----:B---3--:R3:W-:Y:S01]  /*a33b0*/  @P2 STG.E.U16 desc[UR8][R4.64], R57 ;  /* 0x0000003904002986 */ /* 0x0087e2000c101508 */
[----:B-1----:R-:W-:-:S03]  /*a33c0*/  PRMT R10, R57, 0x7632, R10 ;  /* 0x00007632390a7816 */ /* 0x002fc6000000000a */
[----:B---3--:R-:W3:Y:S01]  /*a33d0*/  LDL.LU R57, [R1+0x240] ;  /* 0x0002400001397983 */ /* 0x008ee20000300800 */
[----:B------:R-:W-:Y:S02]  /*a33e0*/  ISETP.LT.AND P1, PT, R59, UR6, !P6 ;  /* 0x000000063b007c0c */ /* 0x000fe4000f721270 */
[----:B------:R-:W-:Y:S01]  /*a33f0*/  ISETP.LT.AND P4, PT, R61, UR36, !P6 ;  /* 0x000000243d007c0c */ /* 0x000fe2000f781270 */
[C---:B------:R-:W-:Y:S01]  /*a3400*/  IMAD.WIDE R6, R8.reuse, 0x2, R44 ;  /* 0x0000000208067825 */ /* 0x040fe200078e022c */
[----:B------:R-:W-:Y:S01]  /*a3410*/  ISETP.GE.AND P5, PT, R11, UR40, PT ;  /* 0x000000280b007c0c */ /* 0x000fe2000bfa6270 */
[----:B------:R-:W1:Y:S02]  /*a3420*/  LDCU UR6, c[0x0][0x398] ;  /* 0x00007300ff0677ac */ /* 0x000e640008000800 */
[----:B------:R-:W-:Y:S01]  /*a3430*/  IMAD.WIDE R4, R8, 0x2, R2 ;  /* 0x0000000208047825 */ /* 0x000fe200078e0202 */
[----:B------:R-:W-:Y:S01]  /*a3440*/  ISETP.LT.AND P6, PT, R60, UR56, !P6 ;  /* 0x000000383c007c0c */ /* 0x000fe2000f7c1270 */
[----:B------:R-:W0:Y:S01]  /*a3450*/  LDCU UR36, c[0x0][0x398] ;  /* 0x00007300ff2477ac */ /* 0x000e220008000800 */
[----:B------:R-:W-:Y:S01]  /*a3460*/  ISETP.LT.AND P3, PT, R58, UR57, !P5 ;  /* 0x000000393a007c0c */ /* 0x000fe2000ef61270 */
        /* <DEDUP_REMOVED lines=13> */
[----:B------:R-:W0:Y:S01]  /*a3540*/  LDCU UR28, c[0x0][0x398] ;  /* 0x00007300ff1c77ac */ /* 0x000e220008000800 */
[----:B------:R-:W0:Y:S01]  /*a3550*/  LDCU UR37, c[0x0][0x398] ;  /* 0x00007300ff2577ac */ /* 0x000e220008000800 */
[----:B----4-:R-:W4:Y:S01]  /*a3560*/  LDL.LU R55, [R1+0x230] ;  /* 0x0002300001377983 */ /* 0x010f220000300800 */
[----:B------:R-:W-:Y:S01]  /*a3570*/  IMAD.WIDE R4, R9, 0x2, R48 ;  /* 0x0000000209047825 */ /* 0x000fe200078e0230 */
[----:B------:R-:W-:Y:S01]  /*a3580*/  ISETP.GE.AND P4, PT, R11, UR22, PT ;  /* 0x000000160b007c0c */ /* 0x000fe2000bf86270 */
[----:B------:R-:W0:Y:S01]  /*a3590*/  LDCU UR58, c[0x0][0x39c] ;  /* 0x00007380ff3a77ac */ /* 0x000e220008000800 */
[----:B------:R1:W-:Y:S01]  /*a35a0*/  @P6 STG.E.U16 desc[UR8][R6.64], R8 ;  /* 0x0000000806006986 */ /* 0x0003e2000c101508 */
[----:B------:R-:W-:Y:S01]  /*a35b0*/  ISETP.LT.AND P5, PT, R60, UR53, !P5 ;  /* 0x000000353c007c0c */ /* 0x000fe2000efa1270 */
[----:B------:R-:W0:Y:S01]  /*a35c0*/  LDCU UR22, c[0x0][0x398] ;  /* 0x00007300ff1677ac */ /* 0x000e220008000800 */
[----:B-1----:R-:W-:Y:S01]  /*a35d0*/  IMAD.WIDE R6, R9, 0x2, R44 ;  /* 0x0000000209067825 */ /* 0x002fe200078e022c */
[----:B--2---:R-:W-:Y:S01]  /*a35e0*/  PRMT R8, R56, 0x7632, R8 ;  /* 0x0000763238087816 */ /* 0x004fe20000000008 */
[----:B------:R1:W-:Y:S01]  /*a35f0*/  @P3 STG.E.U16 desc[UR8][R4.64], R56 ;  /* 0x0000003804003986 */ /* 0x0003e2000c101508 */
[----:B---3--:R-:W-:-:S03]  /*a3600*/  PRMT R11, R57, 0x7632, R11 ;  /* 0x00007632390b7816 */ /* 0x008fc6000000000b */
[----:B-1----:R-:W2:Y:S01]  /*a3610*/  LDL.LU R56, [R1+0x220] ;  /* 0x0002200001387983 */ /* 0x002ea20000300800 */
[----:B------:R-:W-:Y:S01]  /*a3620*/  ISETP.LT.AND P6, PT, R58, UR54, !P4 ;  /* 0x000000363a007c0c */ /* 0x000fe2000e7c1270 */
[----:B------:R-:W-:Y:S01]  /*a3630*/  VIADD R5, R35, 0x4a ;  /* 0x0000004a23057836 */ /* 0x000fe20000000000 */
[----:B------:R-:W-:Y:S01]  /*a3640*/  ISETP.LT.AND P3, PT, R59, UR29, !P4 ;  /* 0x0000001d3b007c0c */ /* 0x000fe2000e761270 */
[----:B------:R1:W-:Y:S01]  /*a3650*/  @P2 STG.E.U16 desc[UR8][R6.64], R8 ;  /* 0x0000000806002986 */ /* 0x0003e2000c101508 */
[----:B------:R-:W-:Y:S01]  /*a3660*/  VIADD R4, R10, UR55 ;  /* 0x000000370a047c36 */ /* 0x000fe20008000000 */
[----:B------:R-:W3:Y:S01]  /*a3670*/  LDCU UR53, c[0x0][0x3b8] ;  /* 0x00007700ff3577ac */ /* 0x000ee20008000800 */
[----:B------:R-:W0:Y:S01]  /*a3680*/  LDCU UR54, c[0x0][0x398] ;  /* 0x00007300ff3677ac */ /* 0x000e220008000800 */
[----:B------:R-:W0:Y:S01]  /*a3690*/  LDCU UR29, c[0x0][0x398] ;  /* 0x00007300ff1d77ac */ /* 0x000e220008000800 */
[----:B-1----:R-:W-:Y:S01]  /*a36a0*/  IMAD.WIDE R6, R9, 0x2, R2 ;  /* 0x0000000209067825 */ /* 0x002fe200078e0202 */
[----:B------:R-:W-:Y:S01]  /*a36b0*/  ISETP.LT.AND P2, PT, R61, UR34, !P4 ;  /* 0x000000223d007c0c */ /* 0x000fe2000e741270 */
[----:B------:R-:W1:Y:S03]  /*a36c0*/  LDCU UR34, c[0x0][0x398] ;  /* 0x00007300ff2277ac */ /* 0x000e660008000800 */
[----:B------:R0:W-:Y:S01]  /*a36d0*/  @P1 STG.E.U16 desc[UR8][R6.64], R57 ;  /* 0x0000003906001986 */ /* 0x0001e2000c101508 */
[----:B------:R-:W1:Y:S03]  /*a36e0*/  LDCU UR55, c[0x0][0x39c] ;  /* 0x00007380ff3777ac */ /* 0x000e660008000800 */
[----:B0-----:R-:W3:Y:S01]  /*a36f0*/  LDL.LU R57, [R1+0x254] ;  /* 0x0002540001397983 */ /* 0x001ee20000300800 */
[----:B------:R-:W-:-:S04]  /*a3700*/  IMAD.WIDE R8, R9, 0x2, R46 ;  /* 0x0000000209087825 */ /* 0x000fc800078e022e */
[----:B------:R-:W-:Y:S01]  /*a3710*/  IMAD.WIDE R6, R10, 0x2, R48 ;  /* 0x000000020a067825 */ /* 0x000fe200078e0230 */
[----:B------:R-:W-:Y:S01]  /*a3720*/  ISETP.GE.AND P1, PT, R5, UR20, PT ;  /* 0x0000001405007c0c */ /* 0x000fe2000bf26270 */
[----:B------:R0:W-:Y:S01]  /*a3730*/  @P5 STG.E.U16 desc[UR8][R8.64], R11 ;  /* 0x0000000b08005986 */ /* 0x0001e2000c101508 */
[----:B------:R-:W-:Y:S01]  /*a3740*/  ISETP.LT.AND P4, PT, R60, UR50, !P4 ;  /* 0x000000323c007c0c */ /* 0x000fe2000e781270 */
[----:B------:R-:W1:Y:S01]  /*a3750*/  LDCU UR20, c[0x0][0x398] ;  /* 0x00007300ff1477ac */ /* 0x000e620008000800 */
[----:B----4-:R-:W-:Y:S01]  /*a3760*/  PRMT R5, R55, 0x7632, R5 ;  /* 0x0000763237057816 */ /* 0x010fe20000000005 */
[----:B------:R4:W-:Y:S01]  /*a3770*/  @P6 STG.E.U16 desc[UR8][R6.64], R55 ;  /* 0x0000003706006986 */ /* 0x0009e2000c101508 */
[----:B------:R-:W-:Y:S01]  /*a3780*/  ISETP.LT.AND P5, PT, R58, UR77, !P1 ;  /* 0x0000004d3a007c0c */ /* 0x000fe2000cfa1270 */
        /* <DEDUP_REMOVED lines=8> */
[----:B------:R-:W0:Y:S01]  /*a3810*/  LDCU UR51, c[0x0][0x398] ;  /* 0x00007300ff3377ac */ /* 0x000e220008000800 */
[----:B--2---:R-:W-:Y:S01]  /*a3820*/  PRMT R9, R56, 0x7632, R9 ;  /* 0x0000763238097816 */ /* 0x004fe20000000009 */
[----:B------:R2:W-:Y:S04]  /*a3830*/  @P2 STG.E.U16 desc[UR8][R6.64], R56 ;  /* 0x0000003806002986 */ /* 0x0005e8000c101508 */
[----:B--2---:R-:W2:Y:S01]  /*a3840*/  LDL.LU R56, [R1+0x234] ;  /* 0x0002340001387983 */ /* 0x004ea20000300800 */
[----:B------:R-:W-:-:S03]  /*a3850*/  IMAD.WIDE R6, R4, 0x2, R48 ;  /* 0x0000000204067825 */ /* 0x000fc600078e0230 */
[----:B------:R3:W-:Y:S02]  /*a3860*/  @P4 STG.E.U16 desc[UR8][R10.64], R9 ;  /* 0x000000090a004986 */ /* 0x0007e4000c101508 */
[----:B---3--:R-:W-:Y:S02]  /*a3870*/  PRMT R10, R57, 0x7632, R10 ;  /* 0x00007632390a7816 */ /* 0x008fe4000000000a */
[----:B------:R3:W-:Y:S04]  /*a3880*/  @P5 STG.E.U16 desc[UR8][R6.64], R57 ;  /* 0x0000003906005986 */ /* 0x0007e8000c101508 */
[----:B---3--:R-:W3:Y:S01]  /*a3890*/  LDL.LU R57, [R1+0x224] ;  /* 0x0002240001397983 */ /* 0x008ee20000300800 */
[----:B------:R-:W-:Y:S01]  /*a38a0*/  VIADD R8, R35, 0x4b ;  /* 0x0000004b23087836 */ /* 0x000fe20000000000 */
[----:B------:R-:W-:Y:S01]  /*a38b0*/  ISETP.LT.AND P3, PT, R61, UR4, !P1 ;  /* 0x000000043d007c0c */ /* 0x000fe2000cf61270 */
[----:B------:R-:W-:-:S03]  /*a38c0*/  VIADD R5, R4, UR48 ;  /* 0x0000003004057c36 */ /* 0x000fc60008000000 */
[----:B------:R-:W-:Y:S01]  /*a38d0*/  ISETP.GE.AND P2, PT, R8, UR47, PT ;  /* 0x0000002f08007c0c */ /* 0x000fe2000bf46270 */
[----:B------:R-:W-:Y:S01]  /*a38e0*/  IMAD.WIDE R8, R4, 0x2, R44 ;  /* 0x0000000204087825 */ /* 0x000fe200078e022c */
[----:B------:R-:W-:Y:S01]  /*a38f0*/  ISETP.LT.AND P1, PT, R60, UR35, !P1 ;  /* 0x000000233c007c0c */ /* 0x000fe2000cf21270 */
[----:B------:R-:W0:Y:S03]  /*a3900*/  LDCU UR48, c[0x0][0x39c] ;  /* 0x00007380ff3077ac */ /* 0x000e260008000800 */
[----:B------:R1:W-:Y:S01]  /*a3910*/  @P6 STG.E.U16 desc[UR8][R8.64], R10 ;  /* 0x0000000a08006986 */ /* 0x0003e2000c101508 */
[----:B------:R-:W-:Y:S01]  /*a3920*/  ISETP.LT.AND P4, PT, R58, UR52, !P2 ;  /* 0x000000343a007c0c */ /* 0x000fe2000d781270 */
[----:B------:R-:W-:Y:S01]  /*a3930*/  VIADD R7, R35, 0x4c ;  /* 0x0000004c23077836 */ /* 0x000fe20000000000 */
[----:B------:R-:W-:Y:S01]  /*a3940*/  ISETP.LT.AND P5, PT, R59, UR76, !P2 ;  /* 0x0000004c3b007c0c */ /* 0x000fe2000d7a1270 */
[----:B------:R-:W-:Y:S01]  /*a3950*/  VIADD R6, R5, UR74 ;  /* 0x0000004a05067c36 */ /* 0x000fe20008000000 */
[----:B------:R-:W0:Y:S01]  /*a3960*/  LDCU UR35, c[0x0][0x3b8] ;  /* 0x00007700ff2377ac */ /* 0x000e220008000800 */
[----:B------:R-:W0:Y:S01]  /*a3970*/  LDCU UR4, c[0x0][0x398] ;  /* 0x00007300ff0477ac */ /* 0x000e220008000800 */
[C---:B-1----:R-:W-:Y:S01]  /*a3980*/  IMAD.WIDE R8, R4.reuse, 0x2, R2 ;  /* 0x0000000204087825 */ /* 0x042fe200078e0202 */
[----:B------:R-:W1:Y:S03]  /*a3990*/  LDCU UR47, c[0x0][0x398] ;  /* 0x00007300ff2f77ac */ /* 0x000e660008000800 */
[----:B------:R-:W-:Y:S01]  /*a39a0*/  IMAD.WIDE R10, R4, 0x2, R46 ;  /* 0x00000002040a7825 */ /* 0x000fe200078e022e */
[----:B----4-:R-:W-:Y:S01]  /*a39b0*/  PRMT R4, R55, 0x7632, R4 ;  /* 0x0000763237047816 */ /* 0x010fe20000000004 */
[----:B------:R4:W-:Y:S01]  /*a39c0*/  @P3 STG.E.U16 desc[UR8][R8.64], R55 ;  /* 0x0000003708003986 */ /* 0x0009e2000c101508 */
[----:B------:R-:W-:Y:S01]  /*a39d0*/  ISETP.LT.AND P6, PT, R61, UR32, !P2 ;  /* 0x000000203d007c0c */ /* 0x000fe2000d7c1270 */
[----:B------:R-:W0:Y:S01]  /*a39e0*/  LDCU UR52, c[0x0][0x398] ;  /* 0x00007300ff3477ac */ /* 0x000e220008000800 */
[----:B------:R-:W0:Y:S01]  /*a39f0*/  LDCU UR76, c[0x0][0x398] ;  /* 0x00007300ff4c77ac */ /* 0x000e220008000800 */
[----:B------:R-:W0:Y:S01]  /*a3a00*/  LDCU UR74, c[0x0][0x39c] ;  /* 0x00007380ff4a77ac */ /* 0x000e220008000800 */
[----:B----4-:R-:W4:Y:S01]  /*a3a10*/  LDL.LU R55, [R1+0x258] ;  /* 0x0002580001377983 */ /* 0x010f220000300800 */
[----:B------:R-:W-:-:S03]  /*a3a20*/  IMAD.WIDE R8, R5, 0x2, R48 ;  /* 0x0000000205087825 */ /* 0x000fc600078e0230 */
[----:B------:R0:W-:Y:S01]  /*a3a30*/  @P1 STG.E.U16 desc[UR8][R10.64], R4 ;  /* 0x000000040a001986 */ /* 0x0001e2000c101508 */
[----:B------:R-:W-:Y:S01]  /*a3a40*/  ISETP.GE.AND P3, PT, R7, UR26, PT ;  /* 0x0000001a07007c0c */ /* 0x000fe2000bf66270 */
[----:B------:R-:W1:Y:S01]  /*a3a50*/  LDCU UR32, c[0x0][0x398] ;  /* 0x00007300ff2077ac */ /* 0x000e620008000800 */
[C---:B0-----:R-:W-:Y:S01]  /*a3a60*/  IMAD.WIDE R10, R5.reuse, 0x2, R44 ;  /* 0x00000002050a7825 */ /* 0x041fe200078e022c */
[----:B--2---:R-:W-:Y:S01]  /*a3a70*/  PRMT R4, R56, 0x7632, R4 ;  /* 0x0000763238047816 */ /* 0x004fe20000000004 */
[----:B------:R0:W-:Y:S01]  /*a3a80*/  @P4 STG.E.U16 desc[UR8][R8.64], R56 ;  /* 0x0000003808004986 */ /* 0x0001e2000c101508 */
[----:B------:R-:W-:Y:S01]  /*a3a90*/  ISETP.LT.AND P2, PT, R60, UR44, !P2 ;  /* 0x0000002c3c007c0c */ /* 0x000fe2000d741270 */
[----:B------:R-:W-:Y:S01]  /*a3aa0*/  VIADD R7, R6, UR71 ;  /* 0x0000004706077c36 */ /* 0x000fe20008000000 */
[----:B------:R-:W2:Y:S01]  /*a3ab0*/  LDCU UR26, c[0x0][0x398] ;  /* 0x00007300ff1a77ac */ /* 0x000ea20008000800 */
[----:B0-----:R-:W2:Y:S01]  /*a3ac0*/  LDL.LU R56, [R1+0x248] ;  /* 0x0002480001387983 */ /* 0x001ea20000300800 */
[----:B------:R-:W-:Y:S01]  /*a3ad0*/  IMAD.WIDE R8, R5, 0x2, R2 ;  /* 0x0000000205087825 */ /* 0x000fe200078e0202 */
[----:B------:R-:W-:Y:S01]  /*a3ae0*/  ISETP.LT.AND P1, PT, R58, UR49, !P3 ;  /* 0x000000313a007c0c */ /* 0x000fe2000df21270 */
[----:B------:R-:W0:Y:S01]  /*a3af0*/  LDCU UR44, c[0x0][0x3b8] ;  /* 0x00007700ff2c77ac */ /* 0x000e220008000800 */
[----:B------:R3:W-:Y:S01]  /*a3b00*/  @P5 STG.E.U16 desc[UR8][R10.64], R4 ;  /* 0x000000040a005986 */ /* 0x0007e2000c101508 */
[----:B------:R-:W-:Y:S01]  /*a3b10*/  ISETP.LT.AND P4, PT, R59, UR75, !P3 ;  /* 0x0000004b3b007c0c */ /* 0x000fe2000df81270 */
[----:B------:R-:W0:Y:S01]  /*a3b20*/  LDCU UR71, c[0x0][0x39c] ;  /* 0x00007380ff4777ac */ /* 0x000e220008000800 */
[----:B------:R-:W0:Y:S01]  /*a3b30*/  LDCU UR49, c[0x0][0x398] ;  /* 0x00007300ff3177ac */ /* 0x000e220008000800 */
[----:B---3--:R-:W-:Y:S01]  /*a3b40*/  PRMT R11, R57, 0x7632, R11 ;  /* 0x00007632390b7816 */ /* 0x008fe2000000000b */
[----:B------:R3:W-:Y:S01]  /*a3b50*/  @P6 STG.E.U16 desc[UR8][R8.64], R57 ;  /* 0x0000003908006986 */ /* 0x0007e2000c101508 */
[----:B------:R-:W-:-:S04]  /*a3b60*/  IMAD.WIDE R4, R5, 0x2, R46 ;  /* 0x0000000205047825 */ /* 0x000fc800078e022e */
[----:B------:R-:W-:Y:S01]  /*a3b70*/  VIADD R10, R35, 0x4d ;  /* 0x0000004d230a7836 */ /* 0x000fe20000000000 */
[----:B------:R-:W-:Y:S01]  /*a3b80*/  ISETP.LT.AND P5, PT, R61, UR16, !P3 ;  /* 0x000000103d007c0c */ /* 0x000fe2000dfa1270 */
[----:B------:R-:W0:Y:S01]  /*a3b90*/  LDCU UR75, c[0x0][0x398] ;  /* 0x00007300ff4b77ac */ /* 0x000e220008000800 */
[----:B---3--:R-:W3:Y:S04]  /*a3ba0*/  LDL.LU R57, [R1+0x238] ;  /* 0x0002380001397983 */ /* 0x008ee80000300800 */
[----:B------:R0:W-:Y:S01]  /*a3bb0*/  @P2 STG.E.U16 desc[UR8][R4.64], R11 ;  /* 0x0000000b04002986 */ /* 0x0001e2000c101508 */
[----:B------:R-:W-:Y:S01]  /*a3bc0*/  ISETP.GE.AND P6, PT, R10, UR24, PT ;  /* 0x000000180a007c0c */ /* 0x000fe2000bfc6270 */
[----:B------:R-:W-:Y:S01]  /*a3bd0*/  IMAD.WIDE R8, R6, 0x2, R44 ;  /* 0x0000000206087825 */ /* 0x000fe200078e022c */
[----:B------:R-:W-:Y:S01]  /*a3be0*/  ISETP.LT.AND P3, PT, R60, UR45, !P3 ;  /* 0x0000002d3c007c0c */ /* 0x000fe2000df61270 */
[----:B------:R-:W1:Y:S02]  /*a3bf0*/  LDCU UR16, c[0x0][0x398] ;  /* 0x00007300ff1077ac */ /* 0x000e640008000800 */
[----:B0-----:R-:W-:Y:S01]  /*a3c00*/  IMAD.WIDE R4, R6, 0x2, R48 ;  /* 0x0000000206047825 */ /* 0x001fe200078e0230 */
[----:B------:R-:W-:Y:S01]  /*a3c10*/  ISETP.LT.AND P2, PT, R58, UR33, !P6 ;  /* 0x000000213a007c0c */ /* 0x000fe2000f741270 */
[----:B------:R-:W0:Y:S02]  /*a3c20*/  LDCU UR24, c[0x0][0x398] ;  /* 0x00007300ff1877ac */ /* 0x000e240008000800 */
[----:B------:R-:W-:Y:S01]  /*a3c30*/  VIADD R11, R35, 0x4e ;  /* 0x0000004e230b7836 */ /* 0x000fe20000000000 */
[----:B------:R-:W0:Y:S01]  /*a3c40*/  LDCU UR45, c[0x0][0x3b8] ;  /* 0x00007700ff2d77ac */ /* 0x000e220008000800 */
[----:B------:R-:W0:Y:S01]  /*a3c50*/  LDCU UR33, c[0x0][0x398] ;  /* 0x00007300ff2177ac */ /* 0x000e220008000800 */
[----:B----4-:R-:W-:Y:S01]  /*a3c60*/  PRMT R10, R55, 0x7632, R10 ;  /* 0x00007632370a7816 */ /* 0x010fe2000000000a */
[----:B------:R4:W-:Y:S04]  /*a3c70*/  @P1 STG.E.U16 desc[UR8][R4.64], R55 ;  /* 0x0000003704001986 */ /* 0x0009e8000c101508 */
[----:B------:R0:W-:Y:S04]  /*a3c80*/  @P4 STG.E.U16 desc[UR8][R8.64], R10 ;  /* 0x0000000a08004986 */ /* 0x0001e8000c101508 */
[----:B----4-:R-:W4:Y:S01]  /*a3c90*/  LDL.LU R55, [R1+0x228] ;  /* 0x0002280001377983 */ /* 0x010f220000300800 */
[----:B------:R-:W-:-:S04]  /*a3ca0*/  IMAD.WIDE R4, R6, 0x2, R2 ;  /* 0x0000000206047825 */ /* 0x000fc800078e0202 */
[----:B0-----:R-:W-:Y:S01]  /*a3cb0*/  IMAD.WIDE R8, R6, 0x2, R46 ;  /* 0x0000000206087825 */ /* 0x001fe200078e022e */
[----:B--2---:R-:W-:Y:S01]  /*a3cc0*/  PRMT R6, R56, 0x7632, R6 ;  /* 0x0000763238067816 */ /* 0x004fe20000000006 */
[----:B------:R0:W-:Y:S04]  /*a3cd0*/  @P5 STG.E.U16 desc[UR8][R4.64], R56 ;  /* 0x0000003804005986 */ /* 0x0001e8000c101508 */
[----:B0-----:R-:W2:Y:S01]  /*a3ce0*/  LDL.LU R56, [R1+0x25c] ;  /* 0x00025c0001387983 */ /* 0x001ea20000300800 */
[----:B------:R-:W-:-:S03]  /*a3cf0*/  IMAD.WIDE R4, R7, 0x2, R48 ;  /* 0x0000000207047825 */ /* 0x000fc600078e0230 */
[----:B------:R3:W-:Y:S02]  /*a3d00*/  @P3 STG.E.U16 desc[UR8][R8.64], R6 ;  /* 0x0000000608003986 */ /* 0x0007e4000c101508 */
[----:B---3--:R-:W-:Y:S02]  /*a3d10*/  PRMT R6, R57, 0x7632, R6 ;  /* 0x0000763239067816 */ /* 0x008fe40000000006 */
[----:B------:R0:W-:Y:S04]  /*a3d20*/  @P2 STG.E.U16 desc[UR8][R4.64], R57 ;  /* 0x0000003904002986 */ /* 0x0001e8000c101508 */
[----:B0-----:R-:W3:Y:S01]  /*a3d30*/  LDL.LU R57, [R1+0x24c] ;  /* 0x00024c0001397983 */ /* 0x001ee20000300800 */
[----:B------:R-:W-:Y:S02]  /*a3d40*/  ISETP.LT.AND P1, PT, R59, UR72, !P6 ;  /* 0x000000483b007c0c */ /* 0x000fe4000f721270 */
[----:B------:R-:W-:Y:S01]  /*a3d50*/  ISETP.LT.AND P4, PT, R61, UR27, !P6 ;  /* 0x0000001b3d007c0c */ /* 0x000fe2000f781270 */
[----:B------:R-:W-:Y:S01]  /*a3d60*/  IMAD.WIDE R8, R7, 0x2, R44 ;  /* 0x0000000207087825 */ /* 0x000fe200078e022c */
[----:B------:R-:W-:Y:S01]  /*a3d70*/  ISETP.GE.AND P5, PT, R11, UR73, PT ;  /* 0x000000490b007c0c */ /* 0x000fe2000bfa6270 */
[----:B------:R-:W0:Y:S02]  /*a3d80*/  LDCU UR72, c[0x0][0x398] ;  /* 0x00007300ff4877ac */ /* 0x000e240008000800 */
[----:B------:R-:W-:Y:S01]  /*a3d90*/  IMAD.WIDE R4, R7, 0x2, R2 ;  /* 0x0000000207047825 */ /* 0x000fe200078e0202 */
[----:B------:R-:W-:Y:S01]  /*a3da0*/  ISETP.LT.AND P6, PT, R60, UR41, !P6 ;  /* 0x000000293c007c0c */ /* 0x000fe2000f7c1270 */
[----:B------:R-:W0:Y:S01]  /*a3db0*/  LDCU UR41, c[0x0][0x3b8] ;  /* 0x00007700ff2977ac */ /* 0x000e220008000800 */
[----:B------:R-:W-:-:S03]  /*a3dc0*/  ISETP.LT.AND P3, PT, R58, UR46, !P5 ;  /* 0x0000002e3a007c0c */ /* 0x000fc6000ef61270 */
[----:B------:R0:W-:Y:S01]  /*a3dd0*/  @P1 STG.E.U16 desc[UR8][R8.64], R6 ;  /* 0x0000000608001986 */ /* 0x0001e2000c101508 */
[----:B------:R-:W-:Y:S01]  /*a3de0*/  VIADD R10, R7, UR68 ;  /* 0x00000044070a7c36 */ /* 0x000fe20008000000 */
[----:B------:R-:W-:Y:S01]  /*a3df0*/  ISETP.LT.AND P2, PT, R59, UR69, !P5 ;  /* 0x000000453b007c0c */ /* 0x000fe2000ef41270 */
[----:B------:R-:W1:Y:S01]  /*a3e00*/  LDCU UR68, c[0x0][0x39c] ;  /* 0x00007380ff4477ac */ /* 0x000e620008000800 */
[----:B------:R-:W-:Y:S01]  /*a3e10*/  ISETP.LT.AND P1, PT, R61, UR23, !P5 ;  /* 0x000000173d007c0c */ /* 0x000fe2000ef21270 */
[----:B------:R-:W1:Y:S01]  /*a3e20*/  LDCU UR27, c[0x0][0x398] ;  /* 0x00007300ff1b77ac */ /* 0x000e620008000800 */
[----:B------:R-:W1:Y:S01]  /*a3e30*/  LDCU UR73, c[0x0][0x398] ;  /* 0x00007300ff4977ac */ /* 0x000e620008000800 */
[----:B----4-:R-:W-:Y:S01]  /*a3e40*/  PRMT R11, R55, 0x7632, R11 ;  /* 0x00007632370b7816 */ /* 0x010fe2000000000b */
[----:B------:R4:W-:Y:S01]  /*a3e50*/  @P4 STG.E.U16 desc[UR8][R4.64], R55 ;  /* 0x0000003704004986 */ /* 0x0009e2000c101508 */
[----:B0-----:R-:W-:Y:S01]  /*a3e60*/  VIADD R9, R35, 0x4f ;  /* 0x0000004f23097836 */ /* 0x001fe20000000000 */
[----:B------:R-:W0:Y:S01]  /*a3e70*/  LDCU UR46, c[0x0][0x398] ;  /* 0x00007300ff2e77ac */ /* 0x000e220008000800 */
[----:B------:R-:W-:Y:S01]  /*a3e80*/  IMAD.WIDE R6, R7, 0x2, R46 ;  /* 0x0000000207067825 */ /* 0x000fe200078e022e */
[----:B------:R-:W0:Y:S03]  /*a3e90*/  LDCU UR69, c[0x0][0x398] ;  /* 0x00007300ff4577ac */ /* 0x000e260008000800 */
[C---:B------:R-:W-:Y:S01]  /*a3ea0*/  VIADD R8, R10.reuse, UR65 ;  /* 0x000000410a087c36 */ /* 0x040fe20008000000 */
        /* <DEDUP_REMOVED lines=11> */
[----:B------:R-:W-:Y:S01]  /*a3f60*/  ISETP.LT.AND P6, PT, R58, UR30, !P4 ;  /* 0x0000001e3a007c0c */ /* 0x000fe2000e7c1270 */
[----:B------:R-:W-:Y:S01]  /*a3f70*/  VIADD R11, R35, 0x50 ;  /* 0x00000050230b7836 */ /* 0x000fe20000000000 */
[----:B------:R-:W2:Y:S01]  /*a3f80*/  LDCU UR42, c[0x0][0x3b8] ;  /* 0x00007700ff2a77ac */ /* 0x000ea20008000800 */
[----:B------:R0:W-:Y:S04]  /*a3f90*/  @P2 STG.E.U16 desc[UR8][R6.64], R9 ;  /* 0x0000000906002986 */ /* 0x0001e8000c101508 */
[----:B-1----:R-:W2:Y:S01]  /*a3fa0*/  LDL.LU R56, [R1+0x22c] ;  /* 0x00022c0001387983 */ /* 0x002ea20000300800 */
[C---:B------:R-:W-:Y:S01]  /*a3fb0*/  IMAD.WIDE R4, R10.reuse, 0x2, R2 ;  /* 0x000000020a047825 */ /* 0x040fe200078e0202 */
[----:B------:R-:W-:Y:S01]  /*a3fc0*/  ISETP.LT.AND P3, PT, R59, UR66, !P4 ;  /* 0x000000423b007c0c */ /* 0x000fe2000e761270 */
[----:B------:R-:W1:Y:S02]  /*a3fd0*/  LDCU UR30, c[0x0][0x398] ;  /* 0x00007300ff1e77ac */ /* 0x000e640008000800 */
[----:B0-----:R-:W-:Y:S01]  /*a3fe0*/  IMAD.WIDE R6, R10, 0x2, R46 ;  /* 0x000000020a067825 */ /* 0x001fe200078e022e */
[----:B------:R-:W-:Y:S01]  /*a3ff0*/  ISETP.LT.AND P2, PT, R61, UR21, !P4 ;  /* 0x000000153d007c0c */ /* 0x000fe2000e741270 */
[----:B------:R-:W0:Y:S01]  /*a4000*/  LDCU UR66, c[0x0][0x398] ;  /* 0x00007300ff4277ac */ /* 0x000e220008000800 */
        /* <DEDUP_REMOVED lines=9> */
[----:B------:R-:W-:-:S02]  /*a40a0*/  ISETP.LT.AND P4, PT, R60, UR38, !P4 ;  /* 0x000000263c007c0c */ /* 0x000fc4000e781270 */
[----:B------:R-:W-:Y:S01]  /*a40b0*/  ISETP.LT.AND P5, PT, R58, UR43, !P1 ;  /* 0x0000002b3a007c0c */ /* 0x000fe2000cfa1270 */
[----:B------:R-:W-:Y:S01]  /*a40c0*/  VIADD R11, R35, 0x51 ;  /* 0x00000051230b7836 */ /* 0x000fe20000000000 */
[----:B------:R-:W0:Y:S01]  /*a40d0*/  LDCU UR67, c[0x0][0x398] ;  /* 0x00007300ff4377ac */ /* 0x000e220008000800 */
[----:B------:R-:W0:Y:S01]  /*a40e0*/  LDCU UR38, c[0x0][0x3b8] ;  /* 0x00007700ff2677ac */ /* 0x000e220008000800 */
[C---:B-1----:R-:W-:Y:S01]  /*a40f0*/  IMAD.WIDE R6, R8.reuse, 0x2, R44 ;  /* 0x0000000208067825 */ /* 0x042fe200078e022c */
[----:B------:R-:W1:Y:S01]  /*a4100*/  LDCU UR43, c[0x0][0x398] ;  /* 0x00007300ff2b77ac */ /* 0x000e620008000800 */
        /* <DEDUP_REMOVED lines=18> */
[----:B------:R-:W0:Y:S01]  /*a4230*/  LDCU UR63, c[0x0][0x398] ;  /* 0x00007300ff3f77ac */ /* 0x000e220008000800 */
[----:B------:R-:W-:-:S02]  /*a4240*/  ISETP.LT.AND P1, PT, R60, UR39, !P1 ;  /* 0x000000273c007c0c */ /* 0x000fc4000cf21270 */
[----:B------:R-:W-:Y:S01]  /*a4250*/  ISETP.LT.AND P4, PT, R58, UR25, !P2 ;  /* 0x000000193a007c0c */ /* 0x000fe2000d781270 */
[----:B------:R-:W-:Y:S01]  /*a4260*/  VIADD R10, R9, UR59 ;  /* 0x0000003b090a7c36 */ /* 0x000fe20008000000 */
[----:B------:R-:W0:Y:S03]  /*a4270*/  LDCU UR31, c[0x0][0x398] ;  /* 0x00007300ff1f77ac */ /* 0x000e260008000800 */
[----:B------:R1:W-:Y:S01]  /*a4280*/  @P6 STG.E.U16 desc[UR8][R6.64], R8 ;  /* 0x0000000806006986 */ /* 0x0003e2000c101508 */
[----:B------:R-:W-:Y:S01]  /*a4290*/  VIADD R5, R35, 0x52 ;  /* 0x0000005223057836 */ /* 0x000fe20000000000 */
[----:B------:R-:W-:Y:S02]  /*a42a0*/  ISETP.LT.AND P5, PT, R59, UR60, !P2 ;  /* 0x0000003c3b007c0c */ /* 0x000fe4000d7a1270 */
[----:B----4-:R-:W-:Y:S01]  /*a42b0*/  PRMT R11, R55, 0x7632, R11 ;  /* 0x00007632370b7816 */ /* 0x010fe2000000000b */
[----:B-1----:R-:W-:Y:S01]  /*a42c0*/  IMAD.WIDE R6, R9, 0x2, R2 ;  /* 0x0000000209067825 */ /* 0x002fe200078e0202 */
[----:B------:R-:W-:Y:S01]  /*a42d0*/  ISETP.LT.AND P6, PT, R61, UR6, !P2 ;  /* 0x000000063d007c0c */ /* 0x000fe2000d7c1270 */
[----:B------:R-:W1:Y:S03]  /*a42e0*/  LDCU UR59, c[0x0][0x39c] ;  /* 0x00007380ff3b77ac */ /* 0x000e660008000800 */
[----:B------:R4:W-:Y:S01]  /*a42f0*/  @P3 STG.E.U16 desc[UR8][R6.64], R55 ;  /* 0x0000003706003986 */ /* 0x0009e2000c101508 */
[----:B------:R-:W-:Y:S01]  /*a4300*/  IMAD.WIDE R8, R9, 0x2, R46 ;  /* 0x0000000209087825 */ /* 0x000fe200078e022e */
[----:B------:R-:W-:Y:S01]  /*a4310*/  ISETP.GE.AND P3, PT, R5, UR61, PT ;  /* 0x0000003d05007c0c */ /* 0x000fe2000bf66270 */
[----:B------:R-:W0:Y:S02]  /*a4320*/  LDCU UR39, c[0x0][0x3b8] ;  /* 0x00007700ff2777ac */ /* 0x000e240008000800 */
[C---:B------:R-:W-:Y:S01]  /*a4330*/  VIADD R4, R10.reuse, UR56 ;  /* 0x000000380a047c36 */ /* 0x040fe20008000000 */
[----:B------:R-:W0:Y:S01]  /*a4340*/  LDCU UR64, c[0x0][0x398] ;  /* 0x00007300ff4077ac */ /* 0x000e220008000800 */
[----:B------:R-:W0:Y:S01]  /*a4350*/  LDCU UR25, c[0x0][0x398] ;  /* 0x00007300ff1977ac */ /* 0x000e220008000800 */
[----:B----4-:R-:W4:Y:S01]  /*a4360*/  LDL.LU R55, [R1+0x214] ;  /* 0x0002140001377983 */ /* 0x010f220000300800 */
[----:B------:R-:W-:Y:S01]  /*a4370*/  IMAD.WIDE R6, R10, 0x2, R48 ;  /* 0x000000020a067825 */ /* 0x000fe200078e0230 */
[----:B------:R-:W-:Y:S01]  /*a4380*/  ISETP.LT.AND P2, PT, R60, UR36, !P2 ;  /* 0x000000243c007c0c */ /* 0x000fe2000d741270 */
[----:B------:R-:W0:Y:S01]  /*a4390*/  LDCU UR60, c[0x0][0x398] ;  /* 0x00007300ff3c77ac */ /* 0x000e220008000800 */
[----:B------:R1:W-:Y:S01]  /*a43a0*/  @P1 STG.E.U16 desc[UR8][R8.64], R11 ;  /* 0x0000000b08001986 */ /* 0x0003e2000c101508 */
[----:B------:R-:W0:Y:S01]  /*a43b0*/  LDCU UR6, c[0x0][0x398] ;  /* 0x00007300ff0677ac */ /* 0x000e220008000800 */
[----:B------:R-:W0:Y:S01]  /*a43c0*/  LDCU UR56, c[0x0][0x39c] ;  /* 0x00007380ff3877ac */ /* 0x000e220008000800 */
[----:B------:R-:W0:Y:S01]  /*a43d0*/  LDCU UR61, c[0x0][0x398] ;  /* 0x00007300ff3d77ac */ /* 0x000e220008000800 */
[----:B-1----:R-:W-:Y:S01]  /*a43e0*/  IMAD.WIDE R8, R10, 0x2, R44 ;  /* 0x000000020a087825 */ /* 0x002fe200078e022c */
[----:B------:R-:W1:Y:S01]  /*a43f0*/  LDCU UR36, c[0x0][0x3b8] ;  /* 0x00007700ff2477ac */ /* 0x000e620008000800 */
        /* <DEDUP_REMOVED lines=8> */
[----:B------:R-:W-:Y:S02]  /*a4480*/  ISETP.LT.AND P1, PT, R58, UR40, !P3 ;  /* 0x000000283a007c0c */ /* 0x000fe4000df21270 */
[----:B------:R-:W-:Y:S01]  /*a4490*/  ISETP.LT.AND P4, PT, R59, UR57, !P3 ;  /* 0x000000393b007c0c */ /* 0x000fe2000df81270 */
[----:B------:R-:W-:-:S02]  /*a44a0*/  VIADD R8, R35, 0x53 ;  /* 0x0000005323087836 */ /* 0x000fc40000000000 */
[----:B------:R-:W-:Y:S01]  /*a44b0*/  IMAD.WIDE R10, R10, 0x2, R46 ;  /* 0x000000020a0a7825 */ /* 0x000fe200078e022e */
[----:B------:R-:W-:Y:S01]  /*a44c0*/  ISETP.LT.AND P5, PT, R61, UR28, !P3 ;  /* 0x0000001c3d007c0c */ /* 0x000fe2000dfa1270 */
[----:B------:R-:W0:Y:S02]  /*a44d0*/  LDCU UR40, c[0x0][0x398] ;  /* 0x00007300ff2877ac */ /* 0x000e240008000800 */
[----:B------:R-:W-:Y:S01]  /*a44e0*/  IMAD.WIDE R6, R4, 0x2, R48 ;  /* 0x0000000204067825 */ /* 0x000fe200078e0230 */
[----:B------:R-:W-:Y:S01]  /*a44f0*/  ISETP.GE.AND P6, PT, R8, UR58, PT ;  /* 0x0000003a08007c0c */ /* 0x000fe2000bfc6270 */
[----:B------:R1:W-:Y:S01]  /*a4500*/  @P2 STG.E.U16 desc[UR8][R10.64], R9 ;  /* 0x000000090a002986 */ /* 0x0003e2000c101508 */
[----:B------:R-:W-:Y:S01]  /*a4510*/  ISETP.LT.AND P3, PT, R60, UR37, !P3 ;  /* 0x000000253c007c0c */ /* 0x000fe2000df61270 */
[----:B------:R-:W-:Y:S01]  /*a4520*/  VIADD R5, R4, UR53 ;  /* 0x0000003504057c36 */ /* 0x000fe20008000000 */
[----:B------:R-:W-:Y:S01]  /*a4530*/  ISETP.LT.AND P2, PT, R58, UR22, !P6 ;  /* 0x000000163a007c0c */ /* 0x000fe2000f741270 */
[----:B------:R-:W0:Y:S01]  /*a4540*/  LDCU UR53, c[0x0][0x39c] ;  /* 0x00007380ff3577ac */ /* 0x000e220008000800 */
[----:B------:R-:W0:Y:S01]  /*a4550*/  LDCU UR57, c[0x0][0x398] ;  /* 0x00007300ff3977ac */ /* 0x000e220008000800 */
[C---:B-1----:R-:W-:Y:S01]  /*a4560*/  IMAD.WIDE R8, R4.reuse, 0x2, R44 ;  /* 0x0000000204087825 */ /* 0x042fe200078e022c */
[----:B------:R-:W1:Y:S01]  /*a4570*/  LDCU UR28, c[0x0][0x398] ;  /* 0x00007300ff1c77ac */ /* 0x000e620008000800 */
[----:B------:R-:W0:Y:S01]  /*a4580*/  LDCU UR58, c[0x0][0x398] ;  /* 0x00007300ff3a77ac */ /* 0x000e220008000800 */
[----:B------:R-:W0:Y:S01]  /*a4590*/  LDCU UR37, c[0x0][0x3b8] ;  /* 0x00007700ff2577ac */ /* 0x000e220008000800 */
[----:B----4-:R-:W-:Y:S01]  /*a45a0*/  PRMT R10, R55, 0x7632, R10 ;  /* 0x00007632370a7816 */ /* 0x010fe2000000000a */
[----:B------:R4:W-:Y:S01]  /*a45b0*/  @P1 STG.E.U16 desc[UR8][R6.64], R55 ;  /* 0x0000003706001986 */ /* 0x0009e2000c101508 */
[----:B------:R-:W0:Y:S03]  /*a45c0*/  LDCU UR22, c[0x0][0x398] ;  /* 0x00007300ff1677ac */ /* 0x000e260008000800 */
[----:B------:R1:W-:Y:S04]  /*a45d0*/  @P4 STG.E.U16 desc[UR8][R8.64], R10 ;  /* 0x0000000a08004986 */ /* 0x0003e8000c101508 */
[----:B----4-:R-:W4:Y:S01]  /*a45e0*/  LDL.LU R55, [R1+0x1e4] ;  /* 0x0001e40001377983 */ /* 0x010f220000300800 */
[----:B-1----:R-:W-:-:S04]  /*a45f0*/  IMAD.WIDE R8, R4, 0x2, R2 ;  /* 0x0000000204087825 */ /* 0x002fc800078e0202 */
[----:B------:R-:W-:Y:S01]  /*a4600*/  IMAD.WIDE R10, R4, 0x2, R46 ;  /* 0x00000002040a7825 */ /* 0x000fe200078e022e */
[----:B--2---:R-:W-:Y:S01]  /*a4610*/  PRMT R4, R56, 0x7632, R4 ;  /* 0x0000763238047816 */ /* 0x004fe20000000004 */
[----:B------:R1:W-:Y:S04]  /*a4620*/  @P5 STG.E.U16 desc[UR8][R8.64], R56 ;  /* 0x0000003808005986 */ /* 0x0003e8000c101508 */
[----:B-1----:R-:W2:Y:S01]  /*a4630*/  LDL.LU R56, [R1+0x218] ;  /* 0x0002180001387983 */ /* 0x002ea20000300800 */
[----:B------:R-:W-:-:S03]  /*a4640*/  IMAD.WIDE R8, R5, 0x2, R48 ;  /* 0x0000000205087825 */ /* 0x000fc600078e0230 */
[----:B------:R3:W-:Y:S02]  /*a4650*/  @P3 STG.E.U16 desc[UR8][R10.64], R4 ;  /* 0x000000040a003986 */ /* 0x0007e4000c101508 */
[----:B---3--:R-:W-:Y:S02]  /*a4660*/  PRMT R4, R57, 0x7632, R4 ;  /* 0x0000763239047816 */ /* 0x008fe40000000004 */
[----:B------:R1:W-:Y:S04]  /*a4670*/  @P2 STG.E.U16 desc[UR8][R8.64], R57 ;  /* 0x0000003908002986 */ /* 0x0003e8000c101508 */
[----:B-1----:R-:W3:Y:S01]  /*a4680*/  LDL.LU R57, [R1+0x208] ;  /* 0x0002080001397983 */ /* 0x002ee20000300800 */
[----:B------:R-:W-:Y:S02]  /*a4690*/  ISETP.LT.AND P1, PT, R59, UR54, !P6 ;  /* 0x000000363b007c0c */ /* 0x000fe4000f721270 */
[----:B------:R-:W-:Y:S01]  /*a46a0*/  ISETP.LT.AND P4, PT, R61, UR29, !P6 ;  /* 0x0000001d3d007c0c */ /* 0x000fe2000f781270 */
[----:B------:R-:W-:Y:S01]  /*a46b0*/  VIADD R7, R35, 0x54 ;  /* 0x0000005423077836 */ /* 0x000fe20000000000 */
[----:B------:R-:W-:Y:S01]  /*a46c0*/  ISETP.LT.AND P6, PT, R60, UR34, !P6 ;  /* 0x000000223c007c0c */ /* 0x000fe2000f7c1270 */
[----:B------:R-:W-:Y:S01]  /*a46d0*/  IMAD.WIDE R10, R5, 0x2, R44 ;  /* 0x00000002050a7825 */ /* 0x000fe200078e022c */
[----:B------:R-:W1:Y:S02]  /*a46e0*/  LDCU UR54, c[0x0][0x398] ;  /* 0x00007300ff3677ac */ /* 0x000e640008000800 */
        /* <DEDUP_REMOVED lines=12> */
[----:B------:R-:W1:Y:S01]  /*a47b0*/  LDCU UR20, c[0x0][0x398] ;  /* 0x00007300ff1477ac */ /* 0x000e620008000800 */
[----:B----4-:R-:W-:Y:S01]  /*a47c0*/  PRMT R11, R55, 0x7632, R11 ;  /* 0x00007632370b7816 */ /* 0x010fe2000000000b */
[----:B------:R4:W-:Y:S01]  /*a47d0*/  @P4 STG.E.U16 desc[UR8][R8.64], R55 ;  /* 0x0000003708004986 */ /* 0x0009e2000c101508 */
[----:B------:R-:W-:Y:S01]  /*a47e0*/  VIADD R10, R35, 0x55 ;  /* 0x00000055230a7836 */ /* 0x000fe20000000000 */
[----:B------:R-:W0:Y:S02]  /*a47f0*/  LDCU UR77, c[0x0][0x398] ;  /* 0x00007300ff4d77ac */ /* 0x000e240008000800 */
[----:B------:R1:W-:Y:S01]  /*a4800*/  @P6 STG.E.U16 desc[UR8][R4.64], R11 ;  /* 0x0000000b04006986 */ /* 0x0003e2000c101508 */
[----:B------:R-:W-:Y:S01]  /*a4810*/  VIADD R7, R6, UR35 ;  /* 0x0000002306077c36 */ /* 0x000fe20008000000 */
[----:B------:R-:W0:Y:S02]  /*a4820*/  LDCU UR51, c[0x0][0x398] ;  /* 0x00007300ff3377ac */ /* 0x000e240008000800 */
[----:B----4-:R-:W4:Y:S01]  /*a4830*/  LDL.LU R55, [R1+0x1f8] ;  /* 0x0001f80001377983 */ /* 0x010f220000300800 */
[----:B------:R-:W-:Y:S01]  /*a4840*/  ISETP.GE.AND P4, PT, R10, UR48, PT ;  /* 0x000000300a007c0c */ /* 0x000fe2000bf86270 */
[----:B------:R-:W-:Y:S01]  /*a4850*/  IMAD.WIDE R8, R6, 0x2, R44 ;  /* 0x0000000206087825 */ /* 0x000fe200078e022c */
[----:B------:R-:W-:Y:S01]  /*a4860*/  ISETP.LT.AND P5, PT, R60, UR4, !P5 ;  /* 0x000000043c007c0c */ /* 0x000fe2000efa1270 */
[----:B------:R-:W0:Y:S02]  /*a4870*/  LDCU UR35, c[0x0][0x39c] ;  /* 0x00007380ff2377ac */ /* 0x000e240008000800 */
[----:B-1----:R-:W-:Y:S01]  /*a4880*/  IMAD.WIDE R4, R6, 0x2, R48 ;  /* 0x0000000206047825 */ /* 0x002fe200078e0230 */
[----:B--2---:R-:W-:-:S04]  /*a4890*/  PRMT R10, R56, 0x7632, R10 ;  /* 0x00007632380a7816 */ /* 0x004fc8000000000a */
[----:B------:R1:W-:Y:S01]  /*a48a0*/  @P3 STG.E.U16 desc[UR8][R4.64], R56 ;  /* 0x0000003804003986 */ /* 0x0003e2000c101508 */
[----:B------:R-:W-:Y:S01]  /*a48b0*/  ISETP.LT.AND P6, PT, R58, UR47, !P4 ;  /* 0x0000002f3a007c0c */ /* 0x000fe2000e7c1270 */
[----:B------:R-:W-:Y:S01]  /*a48c0*/  VIADD R11, R35, 0x56 ;  /* 0x00000056230b7836 */ /* 0x000fe20000000000 */
[----:B------:R-:W2:Y:S01]  /*a48d0*/  LDCU UR48, c[0x0][0x398] ;  /* 0x00007300ff3077ac */ /* 0x000ea20008000800 */
[----:B------:R0:W-:Y:S01]  /*a48e0*/  @P2 STG.E.U16 desc[UR8][R8.64], R10 ;  /* 0x0000000a08002986 */ /* 0x0001e2000c101508 */
[----:B------:R-:W2:Y:S03]  /*a48f0*/  LDCU UR4, c[0x0][0x3b8] ;  /* 0x00007700ff0477ac */ /* 0x000ea60008000800 */
        /* <DEDUP_REMOVED lines=26> */
[----:B------:R0:W-:Y:S02]  /*a4aa0*/  @P3 STG.E.U16 desc[UR8][R8.64], R6 ;  /* 0x0000000608003986 */ /* 0x0001e4000c101508 */
[----:B0-----:R-:W-:Y:S02]  /*a4ab0*/  VIADD R9, R35, 0x57 ;  /* 0x0000005723097836 */ /* 0x001fe40000000000 */
[----:B------:R-:W-:Y:S01]  /*a4ac0*/  IMAD.WIDE R6, R7, 0x2, R46 ;  /* 0x0000000207067825 */ /* 0x000fe200078e022e */
[----:B--2---:R-:W-:Y:S01]  /*a4ad0*/  PRMT R11, R56, 0x7632, R11 ;  /* 0x00007632380b7816 */ /* 0x004fe2000000000b */
[----:B------:R0:W-:Y:S01]  /*a4ae0*/  @P2 STG.E.U16 desc[UR8][R4.64], R56 ;  /* 0x0000003804002986 */ /* 0x0001e2000c101508 */
[----:B------:R-:W-:Y:S02]  /*a4af0*/  ISETP.GE.AND P2, PT, R9, UR71, PT ;  /* 0x0000004709007c0c */ /* 0x000fe4000bf46270 */
[----:B------:R-:W-:Y:S01]  /*a4b00*/  ISETP.LT.AND P6, PT, R59, UR49, !P1 ;  /* 0x000000313b007c0c */ /* 0x000fe2000cfc1270 */
[----:B0-----:R-:W2:Y:S01]  /*a4b10*/  LDL.LU R56, [R1+0x1fc] ;  /* 0x0001fc0001387983 */ /* 0x001ea20000300800 */
[C---:B------:R-:W-:Y:S01]  /*a4b20*/  IMAD.WIDE R4, R10.reuse, 0x2, R48 ;  /* 0x000000020a047825 */ /* 0x040fe200078e0230 */
[----:B------:R-:W-:Y:S01]  /*a4b30*/  ISETP.LT.AND P3, PT, R61, UR75, !P1 ;  /* 0x0000004b3d007c0c */ /* 0x000fe2000cf61270 */
[----:B------:R-:W0:Y:S01]  /*a4b40*/  LDCU UR49, c[0x0][0x398] ;  /* 0x00007300ff3177ac */ /* 0x000e220008000800 */
[----:B------:R0:W-:Y:S01]  /*a4b50*/  @P4 STG.E.U16 desc[UR8][R6.64], R11 ;  /* 0x0000000b06004986 */ /* 0x0001e2000c101508 */
[----:B------:R-:W-:Y:S01]  /*a4b60*/  VIADD R8, R10, UR45 ;  /* 0x0000002d0a087c36 */ /* 0x000fe20008000000 */
[----:B---3--:R-:W-:-:S02]  /*a4b70*/  PRMT R9, R57, 0x7632, R9 ;  /* 0x0000763239097816 */ /* 0x008fc40000000009 */
[----:B------:R3:W-:Y:S01]  /*a4b80*/  @P5 STG.E.U16 desc[UR8][R4.64], R57 ;  /* 0x0000003904005986 */ /* 0x0007e2000c101508 */
[----:B0-----:R-:W-:Y:S01]  /*a4b90*/  IMAD.WIDE R6, R10, 0x2, R44 ;  /* 0x000000020a067825 */ /* 0x001fe200078e022c */
[----:B------:R-:W-:Y:S01]  /*a4ba0*/  ISETP.LT.AND P1, PT, R60, UR16, !P1 ;  /* 0x000000103c007c0c */ /* 0x000fe2000cf21270 */
[----:B------:R-:W0:Y:S01]  /*a4bb0*/  LDCU UR45, c[0x0][0x39c] ;  /* 0x00007380ff2d77ac */ /* 0x000e220008000800 */
[----:B------:R-:W0:Y:S01]  /*a4bc0*/  LDCU UR75, c[0x0][0x398] ;  /* 0x00007300ff4b77ac */ /* 0x000e220008000800 */
[----:B------:R-:W0:Y:S01]  /*a4bd0*/  LDCU UR71, c[0x0][0x398] ;  /* 0x00007300ff4777ac */ /* 0x000e220008000800 */
[----:B---3--:R-:W3:Y:S01]  /*a4be0*/  LDL.LU R57, [R1+0x1ec] ;  /* 0x0001ec0001397983 */ /* 0x008ee20000300800 */
[----:B------:R-:W-:Y:S01]  /*a4bf0*/  IMAD.WIDE R4, R10, 0x2, R2 ;  /* 0x000000020a047825 */ /* 0x000fe200078e0202 */
[----:B------:R-:W-:Y:S01]  /*a4c00*/  ISETP.LT.AND P4, PT, R58, UR24, !P2 ;  /* 0x000000183a007c0c */ /* 0x000fe2000d781270 */
[----:B------:R-:W0:Y:S01]  /*a4c10*/  LDCU UR16, c[0x0][0x3b8] ;  /* 0x00007700ff1077ac */ /* 0x000e220008000800 */
[----:B------:R1:W-:Y:S01]  /*a4c20*/  @P6 STG.E.U16 desc[UR8][R6.64], R9 ;  /* 0x0000000906006986 */ /* 0x0003e2000c101508 */
[----:B------:R-:W-:Y:S01]  /*a4c30*/  ISETP.LT.AND P5, PT, R59, UR33, !P2 ;  /* 0x000000213b007c0c */ /* 0x000fe2000d7a1270 */
[----:B------:R-:W-:Y:S01]  /*a4c40*/  VIADD R11, R35, 0x58 ;  /* 0x00000058230b7836 */ /* 0x000fe20000000000 */
        /* <DEDUP_REMOVED lines=16> */
[----:B-1----:R-:W-:Y:S01]  /*a4d50*/  IMAD.WIDE R6, R8, 0x2, R44 ;  /* 0x0000000208067825 */ /* 0x002fe200078e022c */
[----:B--2---:R-:W-:Y:S01]  /*a4d60*/  PRMT R10, R56, 0x7632, R10 ;  /* 0x00007632380a7816 */ /* 0x004fe2000000000a */
[----:B------:R1:W-:Y:S01]  /*a4d70*/  @P4 STG.E.U16 desc[UR8][R4.64], R56 ;  /* 0x0000003804004986 */ /* 0x0003e2000c101508 */
[----:B------:R-:W-:Y:S01]  /*a4d80*/  ISETP.LT.AND P1, PT, R58, UR73, !P3 ;  /* 0x000000493a007c0c */ /* 0x000fe2000df21270 */
[----:B------:R-:W2:Y:S02]  /*a4d90*/  LDCU UR27, c[0x0][0x3b8] ;  /* 0x00007700ff1b77ac */ /* 0x000ea40008000800 */
        /* <DEDUP_REMOVED lines=25> */
[----:B------:R0:W-:Y:S04]  /*a4f30*/  @P4 STG.E.U16 desc[UR8][R6.64], R8 ;  /* 0x0000000806004986 */ /* 0x0001e8000c101508 */
[----:B----4-:R-:W4:Y:S01]  /*a4f40*/  LDL.LU R55, [R1+0x1a0] ;  /* 0x0001a00001377983 */ /* 0x010f220000300800 */
[----:B0-----:R-:W-:-:S04]  /*a4f50*/  IMAD.WIDE R6, R9, 0x2, R2 ;  /* 0x0000000209067825 */ /* 0x001fc800078e0202 */
[----:B------:R-:W-:Y:S02]  /*a4f60*/  VIADD R5, R35, 0x5a ;  /* 0x0000005a23057836 */ /* 0x000fe40000000000 */
[----:B------:R-:W-:Y:S01]  /*a4f70*/  IMAD.WIDE R8, R9, 0x2, R46 ;  /* 0x0000000209087825 */ /* 0x000fe200078e022e */
[----:B--2---:R-:W-:Y:S01]  /*a4f80*/  PRMT R11, R56, 0x7632, R11 ;  /* 0x00007632380b7816 */ /* 0x004fe2000000000b */
[----:B------:R0:W-:Y:S01]  /*a4f90*/  @P5 STG.E.U16 desc[UR8][R6.64], R56 ;  /* 0x0000003806005986 */ /* 0x0001e2000c101508 */
[----:B------:R-:W-:Y:S01]  /*a4fa0*/  ISETP.GE.AND P5, PT, R5, UR62, PT ;  /* 0x0000003e05007c0c */ /* 0x000fe2000bfa6270 */
[C---:B------:R-:W-:Y:S01]  /*a4fb0*/  VIADD R4, R10.reuse, UR38 ;  /* 0x000000260a047c36 */ /* 0x040fe20008000000 */
[----:B------:R-:W-:Y:S01]  /*a4fc0*/  ISETP.LT.AND P1, PT, R59, UR30, !P6 ;  /* 0x0000001e3b007c0c */ /* 0x000fe2000f721270 */
[----:B0-----:R-:W2:Y:S01]  /*a4fd0*/  LDL.LU R56, [R1+0x1d4] ;  /* 0x0001d40001387983 */ /* 0x001ea20000300800 */
[C---:B------:R-:W-:Y:S01]  /*a4fe0*/  IMAD.WIDE R6, R10.reuse, 0x2, R48 ;  /* 0x000000020a067825 */ /* 0x040fe200078e0230 */
[----:B------:R-:W-:Y:S01]  /*a4ff0*/  ISETP.LT.AND P4, PT, R61, UR66, !P6 ;  /* 0x000000423d007c0c */ /* 0x000fe2000f781270 */
[----:B------:R-:W0:Y:S01]  /*a5000*/  LDCU UR30, c[0x0][0x398] ;  /* 0x00007300ff1e77ac */ /* 0x000e220008000800 */
[----:B------:R-:W-:Y:S01]  /*a5010*/  @P3 STG.E.U16 desc[UR8][R8.64], R11 ;  /* 0x0000000b08003986 */ /* 0x000fe2000c101508 */
[----:B------:R-:W0:Y:S01]  /*a5020*/  LDCU UR66, c[0x0][0x398] ;  /* 0x00007300ff4277ac */ /* 0x000e220008000800 */
[----:B------:R-:W0:Y:S01]  /*a5030*/  LDCU UR38, c[0x0][0x39c] ;  /* 0x00007380ff2677ac */ /* 0x000e220008000800 */
[----:B------:R-:W0:Y:S01]  /*a5040*/  LDCU UR62, c[0x0][0x398] ;  /* 0x00007300ff3e77ac */ /* 0x000e220008000800 */
[----:B---3--:R-:W-:Y:S01]  /*a5050*/  PRMT R5, R57, 0x7632, R5 ;  /* 0x0000763239057816 */ /* 0x008fe20000000005 */
[----:B------:R3:W-:Y:S04]  /*a5060*/  @P2 STG.E.U16 desc[UR8][R6.64], R57 ;  /* 0x0000003906002986 */ /* 0x0007e8000c101508 */
[----:B---3--:R-:W3:Y:S01]  /*a5070*/  LDL.LU R57, [R1+0x1c4] ;  /* 0x0001c40001397983 */ /* 0x008ee20000300800 */
[----:B------:R-:W-:Y:S01]  /*a5080*/  IMAD.WIDE R8, R10, 0x2, R44 ;  /* 0x000000020a087825 */ /* 0x000fe200078e022c */
[----:B------:R-:W-:Y:S01]  /*a5090*/  ISETP.LT.AND P6, PT, R60, UR21, !P6 ;  /* 0x000000153c007c0c */ /* 0x000fe2000f7c1270 */
[----:B------:R-:W0:Y:S02]  /*a50a0*/  LDCU UR21, c[0x0][0x3b8] ;  /* 0x00007700ff1577ac */ /* 0x000e240008000800 */
[----:B------:R-:W-:Y:S01]  /*a50b0*/  IMAD.WIDE R6, R10, 0x2, R2 ;  /* 0x000000020a067825 */ /* 0x000fe200078e0202 */
[----:B------:R-:W-:Y:S01]  /*a50c0*/  ISETP.LT.AND P3, PT, R58, UR67, !P5 ;  /* 0x000000433a007c0c */ /* 0x000fe2000ef61270 */
[----:B------:R1:W-:Y:S01]  /*a50d0*/  @P1 STG.E.U16 desc[UR8][R8.64], R5 ;  /* 0x0000000508001986 */ /* 0x0003e2000c101508 */
[----:B------:R-:W-:Y:S01]  /*a50e0*/  ISETP.LT.AND P2, PT, R59, UR43, !P5 ;  /* 0x0000002b3b007c0c */ /* 0x000fe2000ef41270 */
[----:B------:R-:W-:Y:S01]  /*a50f0*/  IMAD.WIDE R10, R10, 0x2, R46 ;  /* 0x000000020a0a7825 */ /* 0x000fe200078e022e */
[----:B------:R-:W-:Y:S01]  /*a5100*/  ISETP.LT.AND P1, PT, R61, UR63, !P5 ;  /* 0x0000003f3d007c0c */ /* 0x000fe2000ef21270 */
[----:B------:R-:W0:Y:S02]  /*a5110*/  LDCU UR67, c[0x0][0x398] ;  /* 0x00007300ff4377ac */ /* 0x000e240008000800 */
[----:B-1----:R-:W-:Y:S01]  /*a5120*/  VIADD R8, R35, 0x5b ;  /* 0x0000005b23087836 */ /* 0x002fe20000000000 */
[----:B----4-:R-:W-:Y:S01]  /*a5130*/  PRMT R9, R55, 0x7632, R9 ;  /* 0x0000763237097816 */ /* 0x010fe20000000009 */
[----:B------:R1:W-:Y:S03]  /*a5140*/  @P4 STG.E.U16 desc[UR8][R6.64], R55 ;  /* 0x0000003706004986 */ /* 0x0003e6000c101508 */
[----:B------:R-:W-:Y:S01]  /*a5150*/  ISETP.GE.AND P4, PT, R8, UR59, PT ;  /* 0x0000003b08007c0c */ /* 0x000fe2000bf86270 */
[----:B------:R-:W-:Y:S01]  /*a5160*/  VIADD R5, R4, UR39 ;  /* 0x0000002704057c36 */ /* 0x000fe20008000000 */
[----:B------:R-:W-:Y:S01]  /*a5170*/  ISETP.LT.AND P5, PT, R60, UR31, !P5 ;  /* 0x0000001f3c007c0c */ /* 0x000fe2000efa1270 */
[----:B------:R-:W4:Y:S01]  /*a5180*/  LDCU UR43, c[0x0][0x398] ;  /* 0x00007300ff2b77ac */ /* 0x000f220008000800 */
[----:B------:R-:W0:Y:S01]  /*a5190*/  LDCU UR63, c[0x0][0x398] ;  /* 0x00007300ff3f77ac */ /* 0x000e220008000800 */
[----:B-1----:R-:W4:Y:S01]  /*a51a0*/  LDL.LU R55, [R1+0x1b4] ;  /* 0x0001b40001377983 */ /* 0x002f220000300800 */
[C---:B------:R-:W-:Y:S01]  /*a51b0*/  IMAD.WIDE R6, R4.reuse, 0x2, R48 ;  /* 0x0000000204067825 */ /* 0x040fe200078e0230 */
[----:B------:R-:W1:Y:S02]  /*a51c0*/  LDCU UR39, c[0x0][0x39c] ;  /* 0x00007380ff2777ac */ /* 0x000e640008000800 */
[----:B------:R0:W-:Y:S01]  /*a51d0*/  @P6 STG.E.U16 desc[UR8][R10.64], R9 ;  /* 0x000000090a006986 */ /* 0x0001e2000c101508 */
[----:B------:R-:W1:Y:S01]  /*a51e0*/  LDCU UR59, c[0x0][0x398] ;  /* 0x00007300ff3b77ac */ /* 0x000e620008000800 */
[----:B------:R-:W1:Y:S01]  /*a51f0*/  LDCU UR31, c[0x0][0x3b8] ;  /* 0x00007700ff1f77ac */ /* 0x000e620008000800 */
[----:B0-----:R-:W-:Y:S01]  /*a5200*/  IMAD.WIDE R8, R4, 0x2, R44 ;  /* 0x0000000204087825 */ /* 0x001fe200078e022c */
[----:B--2---:R-:W-:Y:S01]  /*a5210*/  PRMT R10, R56, 0x7632, R10 ;  /* 0x00007632380a7816 */ /* 0x004fe2000000000a */
[----:B------:R0:W-:Y:S04]  /*a5220*/  @P3 STG.E.U16 desc[UR8][R6.64], R56 ;  /* 0x0000003806003986 */ /* 0x0001e8000c101508 */
[----:B------:R2:W-:Y:S04]  /*a5230*/  @P2 STG.E.U16 desc[UR8][R8.64], R10 ;  /* 0x0000000a08002986 */ /* 0x0005e8000c101508 */
[----:B0-----:R-:W4:Y:S01]  /*a5240*/  LDL.LU R56, [R1+0x1a4] ;  /* 0x0001a40001387983 */ /* 0x001f220000300800 */
[----:B--2---:R-:W-:-:S04]  /*a5250*/  IMAD.WIDE R8, R4, 0x2, R2 ;  /* 0x0000000204087825 */ /* 0x004fc800078e0202 */
[----:B------:R-:W-:Y:S01]  /*a5260*/  IMAD.WIDE R10, R4, 0x2, R46 ;  /* 0x00000002040a7825 */ /* 0x000fe200078e022e */
[----:B---3--:R-:W-:Y:S01]  /*a5270*/  PRMT R4, R57, 0x7632, R4 ;  /* 0x0000763239047816 */ /* 0x008fe20000000004 */
        /* <DEDUP_REMOVED lines=10> */
[----:B------:R-:W3:Y:S02]  /*a5320*/  LDCU UR64, c[0x0][0x398] ;  /* 0x00007300ff4077ac */ /* 0x000ee40008000800 */
[----:B------:R-:W-:Y:S01]  /*a5330*/  ISETP.GE.AND P1, PT, R7, UR56, PT ;  /* 0x0000003807007c0c */ /* 0x000fe2000bf26270 */
[----:B------:R-:W1:Y:S01]  /*a5340*/  LDCU UR25, c[0x0][0x398] ;  /* 0x00007300ff1977ac */ /* 0x000e620008000800 */
[----:B0-----:R-:W-:-:S02]  /*a5350*/  IMAD.WIDE R10, R5, 0x2, R44 ;  /* 0x00000002050a7825 */ /* 0x001fc400078e022c */
[----:B------:R-:W-:Y:S01]  /*a5360*/  ISETP.LT.AND P5, PT, R58, UR61, !P1 ;  /* 0x0000003d3a007c0c */ /* 0x000fe2000cfa1270 */
[----:B------:R-:W0:Y:S01]  /*a5370*/  LDCU UR36, c[0x0][0x39c] ;  /* 0x00007380ff2477ac */ /* 0x000e220008000800 */
        /* <DEDUP_REMOVED lines=13> */
[----:B-1----:R-:W-:-:S04]  /*a5450*/  IMAD.WIDE R4, R5, 0x2, R46 ;  /* 0x0000000205047825 */ /* 0x002fc800078e022e */
[----:B------:R-:W-:Y:S01]  /*a5460*/  VIADD R10, R35, 0x5d ;  /* 0x0000005d230a7836 */ /* 0x000fe20000000000 */
[----:B------:R-:W-:Y:S01]  /*a5470*/  PRMT R11, R56, 0x7632, R11 ;  /* 0x00007632380b7816 */ /* 0x000fe2000000000b */
[----:B------:R1:W-:Y:S04]  /*a5480*/  @P2 STG.E.U16 desc[UR8][R8.64], R56 ;  /* 0x0000003808002986 */ /* 0x0003e8000c101508 */
[----:B------:R0:W-:Y:S04]  /*a5490*/  @P4 STG.E.U16 desc[UR8][R4.64], R11 ;  /* 0x0000000b04004986 */ /* 0x0001e8000c101508 */
[----:B-1----:R-:W3:Y:S01]  /*a54a0*/  LDL.LU R56, [R1+0x1b8] ;  /* 0x0001b80001387983 */ /* 0x002ee20000300800 */
[----:B0-----:R-:W-:Y:S01]  /*a54b0*/  IMAD.WIDE R4, R6, 0x2, R48 ;  /* 0x0000000206047825 */ /* 0x001fe200078e0230 */
[----:B------:R-:W-:Y:S01]  /*a54c0*/  ISETP.GE.AND P2, PT, R10, UR53, PT ;  /* 0x000000350a007c0c */ /* 0x000fe2000bf46270 */
[----:B------:R-:W0:Y:S01]  /*a54d0*/  LDCU UR53, c[0x0][0x398] ;  /* 0x00007300ff3577ac */ /* 0x000e220008000800 */
[----:B--2---:R-:W-:-:S02]  /*a54e0*/  PRMT R10, R57, 0x7632, R10 ;  /* 0x00007632390a7816 */ /* 0x004fc4000000000a */
[----:B------:R1:W-:Y:S04]  /*a54f0*/  @P5 STG.E.U16 desc[UR8][R4.64], R57 ;  /* 0x0000003904005986 */ /* 0x0003e8000c101508 */
[----:B-1----:R-:W2:Y:S01]  /*a5500*/  LDL.LU R57, [R1+0x1a8] ;  /* 0x0001a80001397983 */ /* 0x002ea20000300800 */
[----:B------:R-:W-:Y:S01]  /*a5510*/  ISETP.LT.AND P3, PT, R61, UR57, !P1 ;  /* 0x000000393d007c0c */ /* 0x000fe2000cf61270 */
[----:B------:R-:W-:Y:S01]  /*a5520*/  IMAD.WIDE R8, R6, 0x2, R44 ;  /* 0x0000000206087825 */ /* 0x000fe200078e022c */
[----:B------:R-:W-:Y:S01]  /*a5530*/  ISETP.LT.AND P1, PT, R60, UR28, !P1 ;  /* 0x0000001c3c007c0c */ /* 0x000fe2000cf21270 */
[----:B------:R-:W1:Y:S02]  /*a5540*/  LDCU UR57, c[0x0][0x398] ;  /* 0x00007300ff3977ac */ /* 0x000e640008000800 */
[----:B------:R-:W-:Y:S01]  /*a5550*/  IMAD.WIDE R4, R6, 0x2, R2 ;  /* 0x0000000206047825 */ /* 0x000fe200078e0202 */
[----:B------:R-:W-:Y:S01]  /*a5560*/  ISETP.LT.AND P4, PT, R58, UR58, !P2 ;  /* 0x0000003a3a007c0c */ /* 0x000fe2000d781270 */
[----:B------:R0:W-:Y:S01]  /*a5570*/  @P6 STG.E.U16 desc[UR8][R8.64], R10 ;  /* 0x0000000a08006986 */ /* 0x0001e2000c101508 */
[----:B------:R-:W-:Y:S01]  /*a5580*/  ISETP.LT.AND P5, PT, R59, UR22, !P2 ;  /* 0x000000163b007c0c */ /* 0x000fe2000d7a1270 */
[----:B------:R-:W-:Y:S01]  /*a5590*/  VIADD R11, R35, 0x5e ;  /* 0x0000005e230b7836 */ /* 0x000fe20000000000 */
[----:B------:R-:W1:Y:S01]  /*a55a0*/  LDCU UR28, c[0x0][0x3b8] ;  /* 0x00007700ff1c77ac */ /* 0x000e620008000800 */
        /* <DEDUP_REMOVED lines=16> */
[----:B---3--:R-:W-:Y:S01]  /*a56b0*/  PRMT R6, R56, 0x7632, R6 ;  /* 0x0000763238067816 */ /* 0x008fe20000000006 */
[----:B------:R1:W-:Y:S01]  /*a56c0*/  @P4 STG.E.U16 desc[UR8][R4.64], R56 ;  /* 0x0000003804004986 */ /* 0x0003e2000c101508 */
[----:B--2---:R-:W-:-:S03]  /*a56d0*/  PRMT R11, R57, 0x7632, R11 ;  /* 0x00007632390b7816 */ /* 0x004fc6000000000b */
[----:B-1----:R-:W2:Y:S01]  /*a56e0*/  LDL.LU R56, [R1+0x1cc] ;  /* 0x0001cc0001387983 */ /* 0x002ea20000300800 */
[----:B------:R-:W-:Y:S01]  /*a56f0*/  IMAD.WIDE R4, R7, 0x2, R2 ;  /* 0x0000000207047825 */ /* 0x000fe200078e0202 */
[----:B------:R-:W-:Y:S01]  /*a5700*/  ISETP.LT.AND P1, PT, R58, UR55, !P3 ;  /* 0x000000373a007c0c */ /* 0x000fe2000df21270 */
[----:B------:R-:W1:Y:S01]  /*a5710*/  LDCU UR55, c[0x0][0x398] ;  /* 0x00007300ff3777ac */ /* 0x000e620008000800 */
[----:B------:R-:W-:Y:S01]  /*a5720*/  @P5 STG.E.U16 desc[UR8][R8.64], R6 ;  /* 0x0000000608005986 */ /* 0x000fe2000c101508 */
[----:B------:R-:W3:Y:S03]  /*a5730*/  LDCU UR29, c[0x0][0x3b8] ;  /* 0x00007700ff1d77ac */ /* 0x000ee60008000800 */
[----:B------:R0:W-:Y:S04]  /*a5740*/  @P6 STG.E.U16 desc[UR8][R4.64], R57 ;  /* 0x0000003904006986 */ /* 0x0001e8000c101508 */
[----:B0-----:R-:W3:Y:S01]  /*a5750*/  LDL.LU R57, [R1+0x1bc] ;  /* 0x0001bc0001397983 */ /* 0x001ee20000300800 */
[----:B------:R-:W-:-:S02]  /*a5760*/  VIADD R9, R35, 0x5f ;  /* 0x0000005f23097836 */ /* 0x000fc40000000000 */
[----:B------:R-:W-:Y:S01]  /*a5770*/  IMAD.WIDE R6, R7, 0x2, R46 ;  /* 0x0000000207067825 */ /* 0x000fe200078e022e */
[----:B------:R-:W-:Y:S01]  /*a5780*/  ISETP.LT.AND P4, PT, R59, UR20, !P3 ;  /* 0x000000143b007c0c */ /* 0x000fe2000df81270 */
[----:B------:R-:W0:Y:S02]  /*a5790*/  LDCU UR20, c[0x0][0x398] ;  /* 0x00007300ff1477ac */ /* 0x000e240008000800 */
[C---:B------:R-:W-:Y:S01]  /*a57a0*/  IMAD.WIDE R4, R10.reuse, 0x2, R48 ;  /* 0x000000020a047825 */ /* 0x040fe200078e0230 */
[----:B------:R-:W-:Y:S01]  /*a57b0*/  ISETP.LT.AND P5, PT, R61, UR77, !P3 ;  /* 0x0000004d3d007c0c */ /* 0x000fe2000dfa1270 */
[----:B------:R1:W-:Y:S01]  /*a57c0*/  @P2 STG.E.U16 desc[UR8][R6.64], R11 ;  /* 0x0000000b06002986 */ /* 0x0003e2000c101508 */
[----:B------:R-:W-:Y:S01]  /*a57d0*/  ISETP.GE.AND P6, PT, R9, UR35, PT ;  /* 0x0000002309007c0c */ /* 0x000fe2000bfc6270 */
[----:B------:R-:W-:Y:S01]  /*a57e0*/  VIADD R8, R10, UR4 ;  /* 0x000000040a087c36 */ /* 0x000fe20008000000 */
[----:B------:R-:W-:Y:S01]  /*a57f0*/  ISETP.LT.AND P3, PT, R60, UR51, !P3 ;  /* 0x000000333c007c0c */ /* 0x000fe2000df61270 */
[----:B------:R-:W0:Y:S01]  /*a5800*/  LDCU UR4, c[0x0][0x39c] ;  /* 0x00007380ff0477ac */ /* 0x000e220008000800 */
[----:B------:R-:W-:Y:S01]  /*a5810*/  ISETP.LT.AND P2, PT, R58, UR48, !P6 ;  /* 0x000000303a007c0c */ /* 0x000fe2000f741270 */
[----:B------:R-:W0:Y:S01]  /*a5820*/  LDCU UR77, c[0x0][0x398] ;  /* 0x00007300ff4d77ac */ /* 0x000e220008000800 */
[C---:B-1----:R-:W-:Y:S01]  /*a5830*/  IMAD.WIDE R6, R10.reuse, 0x2, R44 ;  /* 0x000000020a067825 */ /* 0x042fe200078e022c */
[----:B------:R-:W1:Y:S01]  /*a5840*/  LDCU UR35, c[0x0][0x398] ;  /* 0x00007300ff2377ac */ /* 0x000e620008000800 */
[----:B----4-:R-:W-:Y:S01]  /*a5850*/  PRMT R9, R55, 0x7632, R9 ;  /* 0x0000763237097816 */ /* 0x010fe20000000009 */
[----:B------:R4:W-:Y:S01]  /*a5860*/  @P1 STG.E.U16 desc[UR8][R4.64], R55 ;  /* 0x0000003704001986 */ /* 0x0009e2000c101508 */
[----:B------:R-:W-:Y:S01]  /*a5870*/  VIADD R11, R35, 0x60 ;  /* 0x00000060230b7836 */ /* 0x000fe20000000000 */
[----:B------:R-:W0:Y:S02]  /*a5880*/  LDCU UR51, c[0x0][0x3b8] ;  /* 0x00007700ff3377ac */ /* 0x000e240008000800 */
[----:B------:R1:W-:Y:S01]  /*a5890*/  @P4 STG.E.U16 desc[UR8][R6.64], R9 ;  /* 0x0000000906004986 */ /* 0x0003e2000c101508 */
[----:B------:R-:W0:Y:S03]  /*a58a0*/  LDCU UR48, c[0x0][0x398] ;  /* 0x00007300ff3077ac */ /* 0x000e260008000800 */
        /* <DEDUP_REMOVED lines=28> */
[----:B----4-:R-:W-:Y:S01]  /*a5a70*/  PRMT R8, R55, 0x7632, R8 ;  /* 0x0000763237087816 */ /* 0x010fe20000000008 */
[----:B------:R1:W-:Y:S01]  /*a5a80*/  @P4 STG.E.U16 desc[UR8][R4.64], R55 ;  /* 0x0000003704004986 */ /* 0x0003e2000c101508 */
[----:B------:R-:W-:Y:S01]  /*a5a90*/  ISETP.LT.AND P1, PT, R61, UR49, !P5 ;  /* 0x000000313d007c0c */ /* 0x000fe2000ef21270 */
[C---:B------:R-:W-:Y:S01]  /*a5aa0*/  VIADD R10, R9.reuse, UR16 ;  /* 0x00000010090a7c36 */ /* 0x040fe20008000000 */
[----:B------:R-:W4:Y:S01]  /*a5ab0*/  LDCU UR74, c[0x0][0x398] ;  /* 0x00007300ff4a77ac */ /* 0x000f220008000800 */
[----:B------:R-:W0:Y:S01]  /*a5ac0*/  LDCU UR26, c[0x0][0x398] ;  /* 0x00007300ff1a77ac */ /* 0x000e220008000800 */
[----:B-1----:R-:W4:Y:S01]  /*a5ad0*/  LDL.LU R55, [R1+0x170] ;  /* 0x0001700001377983 */ /* 0x002f220000300800 */
[----:B------:R-:W-:-:S03]  /*a5ae0*/  IMAD.WIDE R4, R9, 0x2, R48 ;  /* 0x0000000209047825 */ /* 0x000fc600078e0230 */
[----:B------:R1:W-:Y:S01]  /*a5af0*/  @P6 STG.E.U16 desc[UR8][R6.64], R8 ;  /* 0x0000000806006986 */ /* 0x0003e2000c101508 */
[----:B------:R-:W-:Y:S01]  /*a5b00*/  ISETP.GE.AND P4, PT, R11, UR45, PT ;  /* 0x0000002d0b007c0c */ /* 0x000fe2000bf86270 */
[----:B------:R-:W0:Y:S01]  /*a5b10*/  LDCU UR16, c[0x0][0x39c] ;  /* 0x00007380ff1077ac */ /* 0x000e220008000800 */
        /* <DEDUP_REMOVED lines=8> */
[----:B---3--:R-:W-:Y:S01]  /*a5ba0*/  PRMT R11, R57, 0x7632, R11 ;  /* 0x00007632390b7816 */ /* 0x008fe2000000000b */
[----:B0-----:R-:W-:Y:S01]  /*a5bb0*/  IMAD.WIDE R6, R9, 0x2, R2 ;  /* 0x0000000209067825 */ /* 0x001fe200078e0202 */
[----:B------:R-:W-:Y:S01]  /*a5bc0*/  ISETP.LT.AND P6, PT, R58, UR71, !P4 ;  /* 0x000000473a007c0c */ /* 0x000fe2000e7c1270 */
[----:B------:R-:W0:Y:S03]  /*a5bd0*/  LDCU UR75, c[0x0][0x3b8] ;  /* 0x00007700ff4b77ac */ /* 0x000e260008000800 */
[----:B------:R1:W-:Y:S01]  /*a5be0*/  @P1 STG.E.U16 desc[UR8][R6.64], R57 ;  /* 0x0000003906001986 */ /* 0x0003e2000c101508 */
[----:B------:R-:W-:Y:S01]  /*a5bf0*/  VIADD R5, R35, 0x62 ;  /* 0x0000006223057836 */ /* 0x000fe20000000000 */
[----:B------:R-:W-:Y:S01]  /*a5c00*/  ISETP.LT.AND P3, PT, R59, UR24, !P4 ;  /* 0x000000183b007c0c */ /* 0x000fe2000e761270 */
[----:B------:R-:W-:Y:S01]  /*a5c10*/  IMAD.WIDE R8, R9, 0x2, R46 ;  /* 0x0000000209087825 */ /* 0x000fe200078e022e */
[----:B------:R-:W-:Y:S01]  /*a5c20*/  ISETP.LT.AND P2, PT, R61, UR33, !P4 ;  /* 0x000000213d007c0c */ /* 0x000fe2000e741270 */
[----:B------:R-:W3:Y:S01]  /*a5c30*/  LDCU UR71, c[0x0][0x398] ;  /* 0x00007300ff4777ac */ /* 0x000ee20008000800 */
[----:B-1----:R-:W3:Y:S01]  /*a5c40*/  LDL.LU R57, [R1+0x194] ;  /* 0x0001940001397983 */ /* 0x002ee20000300800 */
[----:B------:R-:W-:Y:S01]  /*a5c50*/  IMAD.WIDE R6, R10, 0x2, R48 ;  /* 0x000000020a067825 */ /* 0x000fe200078e0230 */
[----:B------:R-:W-:Y:S01]  /*a5c60*/  ISETP.GE.AND P1, PT, R5, UR41, PT ;  /* 0x0000002905007c0c */ /* 0x000fe2000bf26270 */
[----:B------:R-:W1:Y:S01]  /*a5c70*/  LDCU UR24, c[0x0][0x398] ;  /* 0x00007300ff1877ac */ /* 0x000e620008000800 */
[----:B------:R0:W-:Y:S01]  /*a5c80*/  @P5 STG.E.U16 desc[UR8][R8.64], R11 ;  /* 0x0000000b08005986 */ /* 0x0001e2000c101508 */
[----:B------:R-:W-:-:S02]  /*a5c90*/  ISETP.LT.AND P4, PT, R60, UR72, !P4 ;  /* 0x000000483c007c0c */ /* 0x000fc4000e781270 */
[----:B------:R-:W-:Y:S01]  /*a5ca0*/  ISETP.LT.AND P5, PT, R58, UR68, !P1 ;  /* 0x000000443a007c0c */ /* 0x000fe2000cfa1270 */
[C---:B------:R-:W-:Y:S01]  /*a5cb0*/  VIADD R4, R10.reuse, UR27 ;  /* 0x0000001b0a047c36 */ /* 0x040fe20008000000 */
[----:B------:R-:W1:Y:S01]  /*a5cc0*/  LDCU UR27, c[0x0][0x39c] ;  /* 0x00007380ff1b77ac */ /* 0x000e620008000800 */
[----:B------:R-:W1:Y:S01]  /*a5cd0*/  LDCU UR33, c[0x0][0x398] ;  /* 0x00007300ff2177ac */ /* 0x000e620008000800 */
[C---:B0-----:R-:W-:Y:S01]  /*a5ce0*/  IMAD.WIDE R8, R10.reuse, 0x2, R44 ;  /* 0x000000020a087825 */ /* 0x041fe200078e022c */
[----:B------:R-:W0:Y:S01]  /*a5cf0*/  LDCU UR41, c[0x0][0x398] ;  /* 0x00007300ff2977ac */ /* 0x000e220008000800 */
[----:B------:R-:W0:Y:S01]  /*a5d00*/  LDCU UR68, c[0x0][0x398] ;  /* 0x00007300ff4477ac */ /* 0x000e220008000800 */
[----:B----4-:R-:W-:Y:S01]  /*a5d10*/  PRMT R5, R55, 0x7632, R5 ;  /* 0x0000763237057816 */ /* 0x010fe20000000005 */
[----:B------:R4:W-:Y:S01]  /*a5d20*/  @P6 STG.E.U16 desc[UR8][R6.64], R55 ;  /* 0x0000003706006986 */ /* 0x0009e2000c101508 */
[----:B------:R-:W0:Y:S03]  /*a5d30*/  LDCU UR72, c[0x0][0x3b8] ;  /* 0x00007700ff4877ac */ /* 0x000e260008000800 */
[----:B----4-:R-:W4:Y:S01]  /*a5d40*/  LDL.LU R55, [R1+0x184] ;  /* 0x0001840001377983 */ /* 0x010f220000300800 */
[----:B------:R-:W-:-:S03]  /*a5d50*/  IMAD.WIDE R6, R10, 0x2, R2 ;  /* 0x000000020a067825 */ /* 0x000fc600078e0202 */
[----:B------:R2:W-:Y:S01]  /*a5d60*/  @P3 STG.E.U16 desc[UR8][R8.64], R5 ;  /* 0x0000000508003986 */ /* 0x0005e2000c101508 */
[----:B------:R-:W-:Y:S01]  /*a5d70*/  IMAD.WIDE R10, R10, 0x2, R46 ;  /* 0x000000020a0a7825 */ /* 0x000fe200078e022e */
[----:B--2---:R-:W-:Y:S02]  /*a5d80*/  PRMT R9, R56, 0x7632, R9 ;  /* 0x0000763238097816 */ /* 0x004fe40000000009 */
[----:B------:R2:W-:Y:S04]  /*a5d90*/  @P2 STG.E.U16 desc[UR8][R6.64], R56 ;  /* 0x0000003806002986 */ /* 0x0005e8000c101508 */
[----:B--2---:R-:W2:Y:S01]  /*a5da0*/  LDL.LU R56, [R1+0x174] ;  /* 0x0001740001387983 */ /* 0x004ea20000300800 */
        /* <DEDUP_REMOVED lines=8> */
[----:B------:R-:W-:Y:S01]  /*a5e30*/  VIADD R5, R4, UR23 ;  /* 0x0000001704057c36 */ /* 0x000fe20008000000 */
[----:B------:R-:W0:Y:S02]  /*a5e40*/  LDCU UR73, c[0x0][0x398] ;  /* 0x00007300ff4977ac */ /* 0x000e240008000800 */
[----:B------:R-:W-:Y:S01]  /*a5e50*/  ISETP.GE.AND P2, PT, R8, UR42, PT ;  /* 0x0000002a08007c0c */ /* 0x000fe2000bf46270 */
[----:B------:R-:W-:Y:S01]  /*a5e60*/  IMAD.WIDE R8, R4, 0x2, R44 ;  /* 0x0000000204087825 */ /* 0x000fe200078e022c */
[----:B------:R-:W-:Y:S01]  /*a5e70*/  ISETP.LT.AND P1, PT, R60, UR69, !P1 ;  /* 0x000000453c007c0c */ /* 0x000fe2000cf21270 */
[----:B------:R-:W0:Y:S04]  /*a5e80*/  LDCU UR23, c[0x0][0x39c] ;  /* 0x00007380ff1777ac */ /* 0x000e280008000800 */
        /* <DEDUP_REMOVED lines=33> */
[----:B------:R-:W0:Y:S02]  /*a60a0*/  LDCU UR31, c[0x0][0x39c] ;  /* 0x00007380ff1f77ac */ /* 0x000e240008000800 */
[----:B---3--:R3:W-:Y:S01]  /*a60b0*/  @P6 STG.E.U16 desc[UR8][R8.64], R57 ;  /* 0x0000003908006986 */ /* 0x0087e2000c101508 */
[----:B------:R-:W0:Y:S01]  /*a60c0*/  LDCU UR66, c[0x0][0x3b8] ;  /* 0x00007700ff4277ac */ /* 0x000e220008000800 */
[----:B-1----:R-:W-:Y:S01]  /*a60d0*/  PRMT R11, R57, 0x7632, R11 ;  /* 0x00007632390b7816 */ /* 0x002fe2000000000b */
[----:B------:R-:W-:-:S04]  /*a60e0*/  IMAD.WIDE R4, R5, 0x2, R46 ;  /* 0x0000000205047825 */ /* 0x000fc800078e022e */
[----:B------:R-:W-:Y:S01]  /*a60f0*/  VIADD R10, R35, 0x65 ;  /* 0x00000065230a7836 */ /* 0x000fe20000000000 */
[----:B------:R-:W-:Y:S01]  /*a6100*/  ISETP.LT.AND P5, PT, R61, UR43, !P3 ;  /* 0x0000002b3d007c0c */ /* 0x000fe2000dfa1270 */
[----:B---3--:R-:W3:Y:S01]  /*a6110*/  LDL.LU R57, [R1+0x178] ;  /* 0x0001780001397983 */ /* 0x008ee20000300800 */
[----:B------:R-:W-:Y:S01]  /*a6120*/  IMAD.WIDE R8, R6, 0x2, R44 ;  /* 0x0000000206087825 */ /* 0x000fe200078e022c */
[----:B------:R-:W1:Y:S02]  /*a6130*/  LDCU UR67, c[0x0][0x398] ;  /* 0x00007300ff4377ac */ /* 0x000e640008000800 */
[----:B------:R-:W3:Y:S04]  /*a6140*/  LDL.LU R54, [R1+0x168] ;  /* 0x0001680001367983 */ /* 0x000ee80000300800 */
[----:B------:R0:W-:Y:S01]  /*a6150*/  @P2 STG.E.U16 desc[UR8][R4.64], R11 ;  /* 0x0000000b04002986 */ /* 0x0001e2000c101508 */
[----:B------:R-:W-:Y:S01]  /*a6160*/  ISETP.GE.AND P6, PT, R10, UR39, PT ;  /* 0x000000270a007c0c */ /* 0x000fe2000bfc6270 */
[----:B------:R-:W1:Y:S01]  /*a6170*/  LDCU UR43, c[0x0][0x398] ;  /* 0x00007300ff2b77ac */ /* 0x000e620008000800 */
[----:B0-----:R-:W-:Y:S01]  /*a6180*/  IMAD.WIDE R4, R6, 0x2, R48 ;  /* 0x0000000206047825 */ /* 0x001fe200078e0230 */
[----:B------:R-:W-:Y:S01]  /*a6190*/  ISETP.LT.AND P3, PT, R60, UR63, !P3 ;  /* 0x0000003f3c007c0c */ /* 0x000fe2000df61270 */
[----:B------:R-:W0:Y:S01]  /*a61a0*/  LDCU UR39, c[0x0][0x398] ;  /* 0x00007300ff2777ac */ /* 0x000e220008000800 */
[----:B------:R-:W-:Y:S01]  /*a61b0*/  ISETP.LT.AND P2, PT, R58, UR59, !P6 ;  /* 0x0000003b3a007c0c */ /* 0x000fe2000f741270 */
        /* <DEDUP_REMOVED lines=13> */
[----:B------:R0:W-:Y:S04]  /*a6290*/  @P3 STG.E.U16 desc[UR8][R8.64], R6 ;  /* 0x0000000608003986 */ /* 0x0001e8000c101508 */
[----:B---3--:R3:W-:Y:S01]  /*a62a0*/  @P2 STG.E.U16 desc[UR8][R4.64], R57 ;  /* 0x0000003904002986 */ /* 0x0087e2000c101508 */
[----:B0-----:R-:W-:-:S03]  /*a62b0*/  PRMT R6, R57, 0x7632, R6 ;  /* 0x0000763239067816 */ /* 0x001fc60000000006 */
[----:B---3--:R-:W3:Y:S01]  /*a62c0*/  LDL.LU R57, [R1+0x17c] ;  /* 0x00017c0001397983 */ /* 0x008ee20000300800 */
[----:B------:R-:W-:Y:S02]  /*a62d0*/  ISETP.LT.AND P1, PT, R59, UR64, !P6 ;  /* 0x000000403b007c0c */ /* 0x000fe4000f721270 */
[----:B------:R-:W-:Y:S02]  /*a62e0*/  ISETP.LT.AND P4, PT, R61, UR25, !P6 ;  /* 0x000000193d007c0c */ /* 0x000fe4000f781270 */
[----:B------:R-:W-:Y:S01]  /*a62f0*/  ISETP.GE.AND P5, PT, R11, UR36, PT ;  /* 0x000000240b007c0c */ /* 0x000fe2000bfa6270 */
[C---:B------:R-:W-:Y:S01]  /*a6300*/  IMAD.WIDE R8, R7.reuse, 0x2, R44 ;  /* 0x0000000207087825 */ /* 0x040fe200078e022c */
[----:B------:R-:W-:Y:S01]  /*a6310*/  ISETP.LT.AND P6, PT, R60, UR60, !P6 ;  /* 0x0000003c3c007c0c */ /* 0x000fe2000f7c1270 */
[----:B------:R-:W0:Y:S01]  /*a6320*/  LDCU UR64, c[0x0][0x398] ;  /* 0x00007300ff4077ac */ /* 0x000e220008000800 */
[----:B------:R-:W-:Y:S01]  /*a6330*/  ISETP.LT.AND P3, PT, R58, UR56, !P5 ;  /* 0x000000383a007c0c */ /* 0x000fe2000ef61270 */
[C---:B------:R-:W-:Y:S01]  /*a6340*/  IMAD.WIDE R4, R7.reuse, 0x2, R2 ;  /* 0x0000000207047825 */ /* 0x040fe200078e0202 */
[----:B------:R-:W-:Y:S01]  /*a6350*/  PRMT R11, R54, 0x7632, R11 ;  /* 0x00007632360b7816 */ /* 0x000fe2000000000b */
[----:B------:R-:W0:Y:S02]  /*a6360*/  LDCU UR25, c[0x0][0x398] ;  /* 0x00007300ff1977ac */ /* 0x000e240008000800 */
[----:B------:R-:W-:Y:S01]  /*a6370*/  VIADD R10, R7, UR6 ;  /* 0x00000006070a7c36 */ /* 0x000fe20008000000 */
[----:B------:R1:W-:Y:S01]  /*a6380*/  @P1 STG.E.U16 desc[UR8][R8.64], R6 ;  /* 0x0000000608001986 */ /* 0x0003e2000c101508 */
[----:B------:R-:W-:Y:S01]  /*a6390*/  ISETP.LT.AND P2, PT, R59, UR61, !P5 ;  /* 0x0000003d3b007c0c */ /* 0x000fe2000ef41270 */
[----:B------:R-:W0:Y:S02]  /*a63a0*/  LDCU UR6, c[0x0][0x39c] ;  /* 0x00007380ff0677ac */ /* 0x000e240008000800 */
[----:B------:R4:W-:Y:S01]  /*a63b0*/  @P4 STG.E.U16 desc[UR8][R4.64], R54 ;  /* 0x0000003604004986 */ /* 0x0009e2000c101508 */
[----:B------:R-:W-:Y:S01]  /*a63c0*/  ISETP.LT.AND P1, PT, R61, UR40, !P5 ;  /* 0x000000283d007c0c */ /* 0x000fe2000ef21270 */
[----:B------:R-:W0:Y:S01]  /*a63d0*/  LDCU UR36, c[0x0][0x398] ;  /* 0x00007300ff2477ac */ /* 0x000e220008000800 */
[----:B------:R-:W0:Y:S01]  /*a63e0*/  LDCU UR56, c[0x0][0x398] ;  /* 0x00007300ff3877ac */ /* 0x000e220008000800 */
[----:B-1----:R-:W-:-:S02]  /*a63f0*/  VIADD R9, R35, 0x67 ;  /* 0x0000006723097836 */ /* 0x002fc40000000000 */
[----:B------:R-:W-:Y:S01]  /*a6400*/  IMAD.WIDE R6, R7, 0x2, R46 ;  /* 0x0000000207067825 */ /* 0x000fe200078e022e */
[----:B------:R-:W1:Y:S01]  /*a6410*/  LDCU UR60, c[0x0][0x3b8] ;  /* 0x00007700ff3c77ac */ /* 0x000e620008000800 */
[----:B----4-:R-:W4:Y:S02]  /*a6420*/  LDL.LU R54, [R1+0x16c] ;  /* 0x00016c0001367983 */ /* 0x010f240000300800 */
[C---:B------:R-:W-:Y:S01]  /*a6430*/  IMAD.WIDE R4, R10.reuse, 0x2, R48 ;  /* 0x000000020a047825 */ /* 0x040fe200078e0230 */
[----:B------:R-:W-:Y:S01]  /*a6440*/  ISETP.GE.AND P4, PT, R9, UR37, PT ;  /* 0x0000002509007c0c */ /* 0x000fe2000bf86270 */
[----:B------:R0:W-:Y:S01]  /*a6450*/  @P6 STG.E.U16 desc[UR8][R6.64], R11 ;  /* 0x0000000b06006986 */ /* 0x0001e2000c101508 */
[----:B------:R-:W-:Y:S01]  /*a6460*/  PRMT R9, R55, 0x7632, R9 ;  /* 0x0000763237097816 */ /* 0x000fe20000000009 */
[----:B------:R-:W-:Y:S01]  /*a6470*/  VIADD R8, R10, UR28 ;  /* 0x0000001c0a087c36 */ /* 0x000fe20008000000 */
[----:B------:R-:W-:Y:S01]  /*a6480*/  ISETP.LT.AND P5, PT, R60, UR57, !P5 ;  /* 0x000000393c007c0c */ /* 0x000fe2000efa1270 */
[----:B------:R1:W-:Y:S01]  /*a6490*/  @P3 STG.E.U16 desc[UR8][R4.64], R55 ;  /* 0x0000003704003986 */ /* 0x0003e2000c101508 */
[----:B------:R-:W-:Y:S01]  /*a64a0*/  ISETP.LT.AND P6, PT, R58, UR53, !P4 ;  /* 0x000000353a007c0c */ /* 0x000fe2000e7c1270 */
[----:B------:R-:W2:Y:S01]  /*a64b0*/  LDCU UR61, c[0x0][0x398] ;  /* 0x00007300ff3d77ac */ /* 0x000ea20008000800 */
[----:B------:R-:W2:Y:S01]  /*a64c0*/  LDCU UR40, c[0x0][0x398] ;  /* 0x00007300ff2877ac */ /* 0x000ea20008000800 */
[C---:B0-----:R-:W-:Y:S01]  /*a64d0*/  IMAD.WIDE R6, R10.reuse, 0x2, R44 ;  /* 0x000000020a067825 */ /* 0x041fe200078e022c */
[----:B------:R-:W0:Y:S01]  /*a64e0*/  LDCU UR28, c[0x0][0x39c] ;  /* 0x00007380ff1c77ac */ /* 0x000e220008000800 */
[----:B-1----:R-:W4:Y:S02]  /*a64f0*/  LDL.LU R55, [R1+0x340] ;  /* 0x0003400001377983 */ /* 0x002f240000300800 */
[C---:B------:R-:W-:Y:S01]  /*a6500*/  IMAD.WIDE R4, R10.reuse, 0x2, R2 ;  /* 0x000000020a047825 */ /* 0x040fe200078e0202 */
[----:B------:R-:W-:Y:S01]  /*a6510*/  ISETP.LT.AND P3, PT, R59, UR58, !P4 ;  /* 0x0000003a3b007c0c */ /* 0x000fe2000e761270 */
[----:B------:R-:W1:Y:S01]  /*a6520*/  LDCU UR37, c[0x0][0x398] ;  /* 0x00007300ff2577ac */ /* 0x000e620008000800 */
[----:B------:R0:W-:Y:S01]  /*a6530*/  @P2 STG.E.U16 desc[UR8][R6.64], R9 ;  /* 0x0000000906002986 */ /* 0x0001e2000c101508 */
[----:B------:R-:W1:Y:S01]  /*a6540*/  LDCU UR53, c[0x0][0x398] ;  /* 0x00007300ff3577ac */ /* 0x000e620008000800 */
[----:B------:R-:W1:Y:S01]  /*a6550*/  LDCU UR57, c[0x0][0x3b8] ;  /* 0x00007700ff3977ac */ /* 0x000e620008000800 */
[----:B------:R-:W1:Y:S01]  /*a6560*/  LDCU UR58, c[0x0][0x398] ;  /* 0x00007300ff3a77ac */ /* 0x000e620008000800 */
        /* <DEDUP_REMOVED lines=9> */
[----:B------:R-:W-:Y:S01]  /*a6600*/  VIADD R9, R35, 0x68 ;  /* 0x0000006823097836 */ /* 0x000fe20000000000 */
[----:B------:R-:W-:Y:S01]  /*a6610*/  ISETP.LT.AND P2, PT, R61, UR22, !P4 ;  /* 0x000000163d007c0c */ /* 0x000fe2000e741270 */
[----:B------:R-:W-:Y:S01]  /*a6620*/  IMAD.WIDE R6, R8, 0x2, R44 ;  /* 0x0000000208067825 */ /* 0x000fe200078e022c */
[----:B------:R-:W-:Y:S01]  /*a6630*/  ISETP.LT.AND P4, PT, R60, UR54, !P4 ;  /* 0x000000363c007c0c */ /* 0x000fe2000e781270 */
[----:B------:R-:W0:Y:S01]  /*a6640*/  LDCU UR22, c[0x0][0x398] ;  /* 0x00007300ff1677ac */ /* 0x000e220008000800 */
[----:B------:R-:W-:Y:S01]  /*a6650*/  ISETP.GE.AND P1, PT, R9, UR34, PT ;  /* 0x0000002209007c0c */ /* 0x000fe2000bf26270 */
[----:B------:R-:W-:Y:S01]  /*a6660*/  VIADD R9, R35, 0x69 ;  /* 0x0000006923097836 */ /* 0x000fe20000000000 */
[----:B------:R1:W-:Y:S01]  /*a6670*/  @P3 STG.E.U16 desc[UR8][R6.64], R10 ;  /* 0x0000000a06003986 */ /* 0x0003e2000c101508 */
[----:B------:R-:W-:Y:S01]  /*a6680*/  IMAD.WIDE R4, R8, 0x2, R46 ;  /* 0x0000000208047825 */ /* 0x000fe200078e022e */
[----:B------:R-:W-:Y:S01]  /*a6690*/  ISETP.LT.AND P6, PT, R58, UR50, !P1 ;  /* 0x000000323a007c0c */ /* 0x000fe2000cfc1270 */
[----:B------:R-:W0:Y:S01]  /*a66a0*/  LDCU UR34, c[0x0][0x39c] ;  /* 0x00007380ff2277ac */ /* 0x000e220008000800 */
[----:B------:R-:W-:-:S02]  /*a66b0*/  ISETP.LT.AND P3, PT, R59, UR55, !P1 ;  /* 0x000000373b007c0c */ /* 0x000fc4000cf61270 */
[----:B------:R-:W-:Y:S01]  /*a66c0*/  ISETP.GE.AND P5, PT, R9, UR4, PT ;  /* 0x0000000409007c0c */ /* 0x000fe2000bfa6270 */
[----:B------:R-:W-:Y:S01]  /*a66d0*/  VIADD R9, R35, 0x6a ;  /* 0x0000006a23097836 */ /* 0x000fe20000000000 */
[----:B------:R-:W0:Y:S01]  /*a66e0*/  LDCU UR50, c[0x0][0x398] ;  /* 0x00007300ff3277ac */ /* 0x000e220008000800 */
[----:B-1----:R-:W-:Y:S01]  /*a66f0*/  IMAD.WIDE R6, R8, 0x2, R2 ;  /* 0x0000000208067825 */ /* 0x002fe200078e0202 */
[----:B----4-:R-:W-:Y:S01]  /*a6700*/  PRMT R10, R54, 0x7632, R10 ;  /* 0x00007632360a7816 */ /* 0x010fe2000000000a */
[----:B------:R-:W1:Y:S02]  /*a6710*/  LDCU UR4, c[0x0][0x398] ;  /* 0x00007300ff0477ac */ /* 0x000e640008000800 */
[----:B------:R-:W-:Y:S01]  /*a6720*/  VIADD R8, R8, UR29 ;  /* 0x0000001d08087c36 */ /* 0x000fe20008000000 */
[----:B------:R4:W-:Y:S01]  /*a6730*/  @P2 STG.E.U16 desc[UR8][R6.64], R54 ;  /* 0x0000003606002986 */ /* 0x0009e2000c101508 */
[----:B------:R-:W-:Y:S01]  /*a6740*/  ISETP.GE.AND P2, PT, R9, UR32, PT ;  /* 0x0000002009007c0c */ /* 0x000fe2000bf46270 */
[----:B------:R-:W0:Y:S02]  /*a6750*/  LDCU UR54, c[0x0][0x3b8] ;  /* 0x00007700ff3677ac */ /* 0x000e240008000800 */
[----:B------:R1:W-:Y:S01]  /*a6760*/  @P4 STG.E.U16 desc[UR8][R4.64], R10 ;  /* 0x0000000a04004986 */ /* 0x0003e2000c101508 */
[----:B------:R-:W-:Y:S01]  /*a6770*/  ISETP.LT.AND P4, PT, R61, UR20, !P1 ;  /* 0x000000143d007c0c */ /* 0x000fe2000cf81270 */
[----:B------:R-:W0:Y:S01]  /*a6780*/  LDCU UR29, c[0x0][0x398] ;  /* 0x00007300ff1d77ac */ /* 0x000e220008000800 */
[----:B------:R-:W0:Y:S01]  /*a6790*/  LDCU UR32, c[0x0][0x398] ;  /* 0x00007300ff2077ac */ /* 0x000e220008000800 */
[C---:B----4-:R-:W-:Y:S01]  /*a67a0*/  IMAD.WIDE R6, R8.reuse, 0x2, R44 ;  /* 0x0000000208067825 */ /* 0x050fe200078e022c */
[----:B------:R-:W-:Y:S01]  /*a67b0*/  PRMT R9, R55, 0x7632, R9 ;  /* 0x0000763237097816 */ /* 0x000fe20000000009 */
[----:B------:R-:W4:Y:S02]  /*a67c0*/  LDCU UR55, c[0x0][0x39c] ;  /* 0x00007380ff3777ac */ /* 0x000f240008000800 */
[----:B-1----:R-:W-:Y:S01]  /*a67d0*/  IMAD.WIDE R4, R8, 0x2, R48 ;  /* 0x0000000208047825 */ /* 0x002fe200078e0230 */
[----:B------:R-:W1:Y:S04]  /*a67e0*/  LDCU UR20, c[0x0][0x3b8] ;  /* 0x00007700ff1477ac */ /* 0x000e680008000800 */
[----:B------:R0:W-:Y:S01]  /*a67f0*/  @P6 STG.E.U16 desc[UR8][R4.64], R55 ;  /* 0x0000003704006986 */ /* 0x0001e2000c101508 */
[----:B------:R-:W-:-:S03]  /*a6800*/  ISETP.LT.AND P1, PT, R60, UR77, !P1 ;  /* 0x0000004d3c007c0c */ /* 0x000fc6000cf21270 */
[----:B------:R1:W-:Y:S01]  /*a6810*/  @P3 STG.E.U16 desc[UR8][R6.64], R9 ;  /* 0x0000000906003986 */ /* 0x0003e2000c101508 */
[----:B------:R-:W-:Y:S01]  /*a6820*/  ISETP.LT.AND P3, PT, R58, UR35, !P5 ;  /* 0x000000233a007c0c */ /* 0x000fe2000ef61270 */
[C---:B------:R-:W-:Y:S02]  /*a6830*/  IMAD.WIDE R10, R8.reuse, 0x2, R46 ;  /* 0x00000002080a7825 */ /* 0x040fe400078e022e */
[----:B0-----:R-:W4:Y:S02]  /*a6840*/  LDL.LU R55, [R1+0x344] ;  /* 0x0003440001377983 */ /* 0x001f240000300800 */
[C---:B------:R-:W-:Y:S02]  /*a6850*/  VIADD R4, R8.reuse, UR51 ;  /* 0x0000003308047c36 */ /* 0x040fe40008000000 */
[----:B------:R-:W-:Y:S01]  /*a6860*/  VIADD R5, R35, 0x6b ;  /* 0x0000006b23057836 */ /* 0x000fe20000000000 */
[----:B------:R-:W-:Y:S01]  /*a6870*/  ISETP.LT.AND P6, PT, R59, UR48, !P5 ;  /* 0x000000303b007c0c */ /* 0x000fe2000efc1270 */
[----:B-1----:R-:W-:Y:S01]  /*a6880*/  IMAD.WIDE R6, R8, 0x2, R2 ;  /* 0x0000000208067825 */ /* 0x002fe200078e0202 */
[----:B------:R-:W0:Y:S01]  /*a6890*/  LDCU UR35, c[0x0][0x398] ;  /* 0x00007300ff2377ac */ /* 0x000e220008000800 */
[----:B------:R-:W1:Y:S01]  /*a68a0*/  LDCU UR48, c[0x0][0x398] ;  /* 0x00007300ff3077ac */ /* 0x000e620008000800 */
[----:B--2---:R-:W-:-:S02]  /*a68b0*/  PRMT R9, R56, 0x7632, R9 ;  /* 0x0000763238097816 */ /* 0x004fc40000000009 */
[----:B------:R2:W-:Y:S01]  /*a68c0*/  @P4 STG.E.U16 desc[UR8][R6.64], R56 ;  /* 0x0000003806004986 */ /* 0x0005e2000c101508 */
[----:B------:R-:W-:Y:S01]  /*a68d0*/  ISETP.GE.AND P4, PT, R5, UR16, PT ;  /* 0x0000001005007c0c */ /* 0x000fe2000bf86270 */
[----:B------:R-:W0:Y:S02]  /*a68e0*/  LDCU UR16, c[0x0][0x398] ;  /* 0x00007300ff1077ac */ /* 0x000e240008000800 */
[----:B--2---:R-:W2:Y:S01]  /*a68f0*/  LDL.LU R56, [R1+0x334] ;  /* 0x0003340001387983 */ /* 0x004ea20000300800 */
[----:B------:R-:W-:-:S03]  /*a6900*/  IMAD.WIDE R6, R4, 0x2, R48 ;  /* 0x0000000204067825 */ /* 0x000fc600078e0230 */
[----:B------:R-:W-:Y:S01]  /*a6910*/  @P1 STG.E.U16 desc[UR8][R10.64], R9 ;  /* 0x000000090a001986 */ /* 0x000fe2000c101508 */
[----:B---3--:R-:W-:-:S03]  /*a6920*/  PRMT R5, R57, 0x7632, R5 ;  /* 0x0000763239057816 */ /* 0x008fc60000000005 */
[----:B------:R3:W-:Y:S04]  /*a6930*/  @P3 STG.E.U16 desc[UR8][R6.64], R57 ;  /* 0x0000003906003986 */ /* 0x0007e8000c101508 */
[----:B---3--:R-:W3:Y:S01]  /*a6940*/  LDL.LU R57, [R1+0x154] ;  /* 0x0001540001397983 */ /* 0x008ee20000300800 */
[----:B------:R-:W-:Y:S01]  /*a6950*/  ISETP.LT.AND P1, PT, R61, UR47, !P5 ;  /* 0x0000002f3d007c0c */ /* 0x000fe2000ef21270 */
[----:B------:R-:W-:Y:S01]  /*a6960*/  IMAD.WIDE R8, R4, 0x2, R44 ;  /* 0x0000000204087825 */ /* 0x000fe200078e022c */
[----:B------:R-:W-:Y:S01]  /*a6970*/  ISETP.LT.AND P5, PT, R60, UR52, !P5 ;  /* 0x000000343c007c0c */ /* 0x000fe2000efa1270 */
[----:B------:R-:W0:Y:S01]  /*a6980*/  LDCU UR47, c[0x0][0x398] ;  /* 0x00007300ff2f77ac */ /* 0x000e220008000800 */
[----:B------:R-:W-:Y:S01]  /*a6990*/  ISETP.LT.AND P3, PT, R58, UR44, !P2 ;  /* 0x0000002c3a007c0c */ /* 0x000fe2000d761270 */
[----:B------:R-:W-:Y:S01]  /*a69a0*/  IMAD.WIDE R6, R4, 0x2, R2 ;  /* 0x0000000204067825 */ /* 0x000fe200078e0202 */
[----:B------:R1:W-:Y:S01]  /*a69b0*/  @P6 STG.E.U16 desc[UR8][R8.64], R5 ;  /* 0x0000000508006986 */ /* 0x0003e2000c101508 */
[----:B------:R-:W-:Y:S01]  /*a69c0*/  PRMT R10, R12, 0x7632, R10 ;  /* 0x000076320c0a7816 */ /* 0x000fe2000000000a */
[----:B------:R-:W0:Y:S01]  /*a69d0*/  LDCU UR44, c[0x0][0x39c] ;  /* 0x00007380ff2c77ac */ /* 0x000e220008000800 */
[----:B------:R-:W-:-:S04]  /*a69e0*/  ISETP.LT.AND P6, PT, R59, UR74, !P2 ;  /* 0x0000004a3b007c0c */ /* 0x000fc8000d7c1270 */
[----:B------:R0:W-:Y:S01]  /*a69f0*/  @P1 STG.E.U16 desc[UR8][R6.64], R12 ;  /* 0x0000000c06001986 */ /* 0x0001e2000c101508 */
[----:B-1----:R-:W-:-:S04]  /*a6a00*/  IMAD.WIDE R8, R4, 0x2, R46 ;  /* 0x0000000204087825 */ /* 0x002fc800078e022e */
[----:B------:R-:W-:Y:S01]  /*a6a10*/  VIADD R4, R4, UR76 ;  /* 0x0000004c04047c36 */ /* 0x000fe20008000000 */
[----:B------:R1:W-:Y:S01]  /*a6a20*/  @P5 STG.E.U16 desc[UR8][R8.64], R10 ;  /* 0x0000000a08005986 */ /* 0x0003e2000c101508 */
[----:B------:R-:W-:Y:S01]  /*a6a30*/  ISETP.LT.AND P5, PT, R61, UR26, !P2 ;  /* 0x0000001a3d007c0c */ /* 0x000fe2000d7a1270 */
[----:B------:R-:W-:Y:S02]  /*a6a40*/  VIADD R5, R35, 0x6c ;  /* 0x0000006c23057836 */ /* 0x000fe40000000000 */
[----:B0-----:R-:W-:Y:S01]  /*a6a50*/  IMAD.WIDE R6, R4, 0x2, R48 ;  /* 0x0000000204067825 */ /* 0x001fe200078e0230 */
[----:B------:R-:W-:Y:S01]  /*a6a60*/  ISETP.LT.AND P2, PT, R60, UR49, !P2 ;  /* 0x000000313c007c0c */ /* 0x000fe2000d741270 */
[----:B------:R-:W0:Y:S01]  /*a6a70*/  LDCU UR26, c[0x0][0x3b8] ;  /* 0x00007700ff1a77ac */ /* 0x000e220008000800 */
[----:B------:R-:W-:Y:S01]  /*a6a80*/  ISETP.GE.AND P1, PT, R5, UR27, PT ;  /* 0x0000001b05007c0c */ /* 0x000fe2000bf26270 */
[----:B-1----:R-:W-:Y:S01]  /*a6a90*/  IMAD.WIDE R8, R4, 0x2, R44 ;  /* 0x0000000204087825 */ /* 0x002fe200078e022c */
[----:B------:R-:W1:Y:S01]  /*a6aa0*/  LDCU UR27, c[0x0][0x398] ;  /* 0x00007300ff1b77ac */ /* 0x000e620008000800 */
[----:B----4-:R-:W-:Y:S01]  /*a6ab0*/  PRMT R11, R55, 0x7632, R11 ;  /* 0x00007632370b7816 */ /* 0x010fe2000000000b */
[----:B------:R4:W-:Y:S01]  /*a6ac0*/  @P3 STG.E.U16 desc[UR8][R6.64], R55 ;  /* 0x0000003706003986 */ /* 0x0009e2000c101508 */
[----:B------:R-:W-:Y:S01]  /*a6ad0*/  ISETP.LT.AND P3, PT, R58, UR45, !P4 ;  /* 0x0000002d3a007c0c */ /* 0x000fe2000e761270 */
[----:B------:R-:W-:Y:S01]  /*a6ae0*/  VIADD R5, R35, 0x6d ;  /* 0x0000006d23057836 */ /* 0x000fe20000000000 */
[----:B------:R-:W0:Y:S01]  /*a6af0*/  LDCU UR45, c[0x0][0x39c] ;  /* 0x00007380ff2d77ac */ /* 0x000e220008000800 */
[----:B------:R1:W-:Y:S04]  /*a6b00*/  @P6 STG.E.U16 desc[UR8][R8.64], R11 ;  /* 0x0000000b08006986 */ /* 0x0003e8000c101508 */
[----:B----4-:R-:W4:Y:S01]  /*a6b10*/  LDL.LU R55, [R1+0x348] ;  /* 0x0003480001377983 */ /* 0x010f220000300800 */
[----:B------:R-:W-:-:S04]  /*a6b20*/  IMAD.WIDE R6, R4, 0x2, R2 ;  /* 0x0000000204067825 */ /* 0x000fc800078e0202 */
[C---:B------:R-:W-:Y:S02]  /*a6b30*/  VIADD R10, R4.reuse, UR75 ;  /* 0x0000004b040a7c36 */ /* 0x040fe40008000000 */
[----:B-1----:R-:W-:Y:S01]  /*a6b40*/  IMAD.WIDE R8, R4, 0x2, R46 ;  /* 0x0000000204087825 */ /* 0x002fe200078e022e */
[----:B--2---:R-:W-:Y:S01]  /*a6b50*/  PRMT R12, R56, 0x7632, R12 ;  /* 0x00007632380c7816 */ /* 0x004fe2000000000c */
[----:B------:R1:W-:Y:S01]  /*a6b60*/  @P5 STG.E.U16 desc[UR8][R6.64], R56 ;  /* 0x0000003806005986 */ /* 0x0003e2000c101508 */
[----:B------:R-:W-:Y:S01]  /*a6b70*/  ISETP.GE.AND P5, PT, R5, UR23, PT ;  /* 0x0000001705007c0c */ /* 0x000fe2000bfa6270 */
[C---:B------:R-:W-:Y:S01]  /*a6b80*/  IMAD.WIDE R4, R10.reuse, 0x2, R48 ;  /* 0x000000020a047825 */ /* 0x040fe200078e0230 */
[----:B------:R-:W-:Y:S01]  /*a6b90*/  ISETP.LT.AND P6, PT, R59, UR71, !P4 ;  /* 0x000000473b007c0c */ /* 0x000fe2000e7c1270 */
[----:B-1----:R-:W2:Y:S02]  /*a6ba0*/  LDL.LU R56, [R1+0x338] ;  /* 0x0003380001387983 */ /* 0x002ea40000300800 */
[----:B------:R-:W-:Y:S01]  /*a6bb0*/  IMAD.WIDE R6, R10, 0x2, R44 ;  /* 0x000000020a067825 */ /* 0x000fe200078e022c */
[----:B------:R-:W-:Y:S01]  /*a6bc0*/  PRMT R11, R13, 0x7632, R11 ;  /* 0x000076320d0b7816 */ /* 0x000fe2000000000b */
[----:B------:R-:W1:Y:S01]  /*a6bd0*/  LDCU UR23, c[0x0][0x398] ;  /* 0x00007300ff1777ac */ /* 0x000e620008000800 */
[----:B------:R0:W-:Y:S04]  /*a6be0*/  @P2 STG.E.U16 desc[UR8][R8.64], R12 ;  /* 0x0000000c08002986 */ /* 0x0001e8000c101508 */
[----:B---3--:R3:W-:Y:S01]  /*a6bf0*/  @P3 STG.E.U16 desc[UR8][R4.64], R57 ;  /* 0x0000003904003986 */ /* 0x0087e2000c101508 */
[----:B0-----:R-:W-:-:S03]  /*a6c00*/  PRMT R9, R57, 0x7632, R9 ;  /* 0x0000763239097816 */ /* 0x001fc60000000009 */
[----:B---3--:R-:W3:Y:S01]  /*a6c10*/  LDL.LU R57, [R1+0x158] ;  /* 0x0001580001397983 */ /* 0x008ee20000300800 */
[----:B------:R-:W-:Y:S01]  /*a6c20*/  ISETP.LT.AND P2, PT, R61, UR24, !P4 ;  /* 0x000000183d007c0c */ /* 0x000fe2000e741270 */
[----:B------:R-:W-:Y:S01]  /*a6c30*/  IMAD.WIDE R4, R10, 0x2, R2 ;  /* 0x000000020a047825 */ /* 0x000fe200078e0202 */
[----:B------:R-:W-:Y:S01]  /*a6c40*/  ISETP.LT.AND P4, PT, R60, UR33, !P4 ;  /* 0x000000213c007c0c */ /* 0x000fe2000e781270 */
[----:B------:R0:W-:Y:S01]  /*a6c50*/  @P6 STG.E.U16 desc[UR8][R6.64], R9 ;  /* 0x0000000906006986 */ /* 0x0001e2000c101508 */
[----:B------:R-:W-:Y:S01]  /*a6c60*/  ISETP.LT.AND P3, PT, R58, UR41, !P1 ;  /* 0x000000293a007c0c */ /* 0x000fe2000cf61270 */
[----:B------:R-:W-:Y:S01]  /*a6c70*/  VIADD R8, R35, 0x6e ;  /* 0x0000006e23087836 */ /* 0x000fe20000000000 */
[----:B------:R-:W-:Y:S01]  /*a6c80*/  ISETP.LT.AND P6, PT, R59, UR68, !P1 ;  /* 0x000000443b007c0c */ /* 0x000fe2000cfc1270 */
[----:B------:R-:W-:Y:S01]  /*a6c90*/  VIADD R12, R35, 0x71 ;  /* 0x00000071230c7836 */ /* 0x000fe20000000000 */
[----:B------:R-:W1:Y:S01]  /*a6ca0*/  LDCU UR24, c[0x0][0x398] ;  /* 0x00007300ff1877ac */ /* 0x000e620008000800 */
[----:B------:R-:W1:Y:S01]  /*a6cb0*/  LDCU UR33, c[0x0][0x398] ;  /* 0x00007300ff2177ac */ /* 0x000e620008000800 */
[----:B0-----:R-:W-:-:S03]  /*a6cc0*/  IMAD.WIDE R6, R10, 0x2, R46 ;  /* 0x000000020a067825 */ /* 0x001fc600078e022e */
[----:B------:R0:W-:Y:S01]  /*a6cd0*/  @P2 STG.E.U16 desc[UR8][R4.64], R13 ;  /* 0x0000000d04002986 */ /* 0x0001e2000c101508 */
[----:B------:R-:W1:Y:S01]  /*a6ce0*/  LDCU UR41, c[0x0][0x3b8] ;  /* 0x00007700ff2977ac */ /* 0x000e620008000800 */
[----:B------:R-:W-:Y:S02]  /*a6cf0*/  VIADD R10, R10, UR72 ;  /* 0x000000480a0a7c36 */ /* 0x000fe40008000000 */
[----:B------:R1:W-:Y:S01]  /*a6d00*/  @P4 STG.E.U16 desc[UR8][R6.64], R11 ;  /* 0x0000000b06004986 */ /* 0x0003e2000c101508 */
[----:B------:R-:W-:Y:S02]  /*a6d10*/  ISETP.LT.AND P4, PT, R61, UR73, !P1 ;  /* 0x000000493d007c0c */ /* 0x000fe4000cf81270 */
[----:B------:R-:W-:Y:S01]  /*a6d20*/  ISETP.LT.AND P1, PT, R60, UR46, !P1 ;  /* 0x0000002e3c007c0c */ /* 0x000fe2000cf21270 */
[----:B------:R-:W2:Y:S01]  /*a6d30*/  LDCU UR46, c[0x0][0x398] ;  /* 0x00007300ff2e77ac */ /* 0x000ea20008000800 */
[----:B0-----:R-:W-:-:S04]  /*a6d40*/  IMAD.WIDE R4, R10, 0x2, R48 ;  /* 0x000000020a047825 */ /* 0x001fc800078e0230 */
[----:B-1----:R-:W-:Y:S01]  /*a6d50*/  IMAD.WIDE R6, R10, 0x2, R44 ;  /* 0x000000020a067825 */ /* 0x002fe200078e022c */
[----:B----4-:R-:W-:Y:S01]  /*a6d60*/  PRMT R9, R55, 0x7632, R9 ;  /* 0x0000763237097816 */ /* 0x010fe20000000009 */
[----:B------:R0:W-:Y:S01]  /*a6d70*/  @P3 STG.E.U16 desc[UR8][R4.64], R55 ;  /* 0x0000003704003986 */ /* 0x0001e2000c101508 */
[----:B------:R-:W-:Y:S01]  /*a6d80*/  ISETP.LT.AND P3, PT, R58, UR42, !P5 ;  /* 0x0000002a3a007c0c */ /* 0x000fe2000ef61270 */
[----:B------:R-:W1:Y:S02]  /*a6d90*/  LDCU UR42, c[0x0][0x398] ;  /* 0x00007300ff2a77ac */ /* 0x000e640008000800 */
[----:B------:R4:W-:Y:S04]  /*a6da0*/  @P6 STG.E.U16 desc[UR8][R6.64], R9 ;  /* 0x0000000906006986 */ /* 0x0009e8000c101508 */
[----:B0-----:R-:W3:Y:S01]  /*a6db0*/  LDL.LU R55, [R1+0x34c] ;  /* 0x00034c0001377983 */ /* 0x001ee20000300800 */
[----:B------:R-:W-:-:S04]  /*a6dc0*/  IMAD.WIDE R4, R10, 0x2, R46 ;  /* 0x000000020a047825 */ /* 0x000fc800078e022e */
[----:B----4-:R-:W-:-:S04]  /*a6dd0*/  IMAD.WIDE R6, R10, 0x2, R2 ;  /* 0x000000020a067825 */ /* 0x010fc800078e0202 */
[----:B------:R-:W-:Y:S01]  /*a6de0*/  VIADD R10, R10, UR69 ;  /* 0x000000450a0a7c36 */ /* 0x000fe20008000000 */
[----:B--2---:R-:W-:Y:S01]  /*a6df0*/  PRMT R11, R56, 0x7632, R11 ;  /* 0x00007632380b7816 */ /* 0x004fe2000000000b */
[----:B------:R0:W-:Y:S04]  /*a6e00*/  @P4 STG.E.U16 desc[UR8][R6.64], R56 ;  /* 0x0000003806004986 */ /* 0x0001e8000c101508 */
[----:B------:R2:W-:Y:S04]  /*a6e10*/  @P1 STG.E.U16 desc[UR8][R4.64], R11 ;  /* 0x0000000b04001986 */ /* 0x0005e8000c101508 */
[----:B0-----:R-:W4:Y:S01]  /*a6e20*/  LDL.LU R56, [R1+0x33c] ;  /* 0x00033c0001387983 */ /* 0x001f220000300800 */
[----:B--2---:R-:W-:Y:S01]  /*a6e30*/  IMAD.WIDE R4, R10, 0x2, R48 ;  /* 0x000000020a047825 */ /* 0x004fe200078e0230 */
[----:B---3--:R-:W-:-:S04]  /*a6e40*/  PRMT R9, R57, 0x7632, R9 ;  /* 0x0000763239097816 */ /* 0x008fc80000000009 */
[----:B------:R0:W-:Y:S04]  /*a6e50*/  @P3 STG.E.U16 desc[UR8][R4.64], R57 ;  /* 0x0000003904003986 */ /* 0x0001e8000c101508 */
[----:B0-----:R-:W2:Y:S01]  /*a6e60*/  LDL.LU R57, [R1+0x15c] ;  /* 0x00015c0001397983 */ /* 0x001ea20000300800 */
[----:B------:R-:W-:Y:S02]  /*a6e70*/  ISETP.LT.AND P6, PT, R59, UR65, !P5 ;  /* 0x000000413b007c0c */ /* 0x000fe4000efc1270 */
[----:B------:R-:W-:Y:S02]  /*a6e80*/  ISETP.LT.AND P1, PT, R61, UR70, !P5 ;  /* 0x000000463d007c0c */ /* 0x000fe4000ef21270 */
[----:B------:R-:W-:Y:S01]  /*a6e90*/  ISETP.LT.AND P5, PT, R60, UR30, !P5 ;  /* 0x0000001e3c007c0c */ /* 0x000fe2000efa1270 */
[----:B------:R-:W-:Y:S01]  /*a6ea0*/  IMAD.WIDE R6, R10, 0x2, R44 ;  /* 0x000000020a067825 */ /* 0x000fe200078e022c */
[----:B------:R-:W-:Y:S01]  /*a6eb0*/  ISETP.GE.AND P2, PT, R8, UR21, PT ;  /* 0x0000001508007c0c */ /* 0x000fe2000bf46270 */
[----:B------:R-:W0:Y:S02]  /*a6ec0*/  LDCU UR21, c[0x0][0x398] ;  /* 0x00007300ff1577ac */ /* 0x000e240008000800 */
[C---:B------:R-:W-:Y:S01]  /*a6ed0*/  VIADD R8, R35.reuse, 0x6f ;  /* 0x0000006f23087836 */ /* 0x040fe20000000000 */
[----:B------:R-:W-:Y:S01]  /*a6ee0*/  ISETP.LT.AND P3, PT, R58, UR38, !P2 ;  /* 0x000000263a007c0c */ /* 0x000fe2000d761270 */
[----:B------:R-:W-:Y:S01]  /*a6ef0*/  IMAD.WIDE R4, R10, 0x2, R2 ;  /* 0x000000020a047825 */ /* 0x000fe200078e0202 */
[----:B------:R-:W-:Y:S01]  /*a6f00*/  PRMT R11, R14, 0x7632, R11 ;  /* 0x000076320e0b7816 */ /* 0x000fe2000000000b */
[----:B------:R3:W-:Y:S01]  /*a6f10*/  @P6 STG.E.U16 desc[UR8][R6.64], R9 ;  /* 0x0000000906006986 */ /* 0x0007e2000c101508 */
[----:B------:R-:W-:Y:S01]  /*a6f20*/  ISETP.GE.AND P4, PT, R8, UR31, PT ;  /* 0x0000001f08007c0c */ /* 0x000fe2000bf86270 */
[----:B------:R-:W-:Y:S01]  /*a6f30*/  VIADD R8, R35, 0x70 ;  /* 0x0000007023087836 */ /* 0x000fe20000000000 */
[----:B------:R-:W-:Y:S01]  /*a6f40*/  ISETP.LT.AND P6, PT, R59, UR62, !P2 ;  /* 0x0000003e3b007c0c */ /* 0x000fe2000d7c1270 */
[C---:B------:R-:W-:Y:S01]  /*a6f50*/  VIADD R13, R10.reuse, UR66 ;  /* 0x000000420a0d7c36 */ /* 0x040fe20008000000 */
[----:B------:R-:W-:Y:S01]  /*a6f60*/  @P1 STG.E.U16 desc[UR8][R4.64], R14 ;  /* 0x0000000e04001986 */ /* 0x000fe2000c101508 */
[----:B------:R-:W0:Y:S01]  /*a6f70*/  LDCU UR31, c[0x0][0x398] ;  /* 0x00007300ff1f77ac */ /* 0x000e220008000800 */
[----:B------:R-:W0:Y:S01]  /*a6f80*/  LDCU UR30, c[0x0][0x398] ;  /* 0x00007300ff1e77ac */ /* 0x000e220008000800 */
[----:B---3--:R-:W-:Y:S01]  /*a6f90*/  IMAD.WIDE R6, R10, 0x2, R46 ;  /* 0x000000020a067825 */ /* 0x008fe200078e022e */
[----:B------:R-:W-:Y:S01]  /*a6fa0*/  ISETP.GE.AND P1, PT, R8, UR6, PT ;  /* 0x0000000608007c0c */ /* 0x000fe2000bf26270 */
[----:B------:R-:W3:Y:S03]  /*a6fb0*/  LDCU UR6, c[0x0][0x398] ;  /* 0x00007300ff0677ac */ /* 0x000ee60008000800 */
[----:B------:R0:W-:Y:S01]  /*a6fc0*/  @P5 STG.E.U16 desc[UR8][R6.64], R11 ;  /* 0x0000000b06005986 */ /* 0x0001e2000c101508 */
[----:B------:R-:W-:Y:S01]  /*a6fd0*/  ISETP.LT.AND P5, PT, R61, UR67, !P2 ;  /* 0x000000433d007c0c */ /* 0x000fe2000d7a1270 */
[C---:B------:R-:W-:Y:S01]  /*a6fe0*/  IMAD.WIDE R8, R13.reuse, 0x2, R48 ;  /* 0x000000020d087825 */ /* 0x040fe200078e0230 */
[----:B------:R-:W-:Y:S01]  /*a6ff0*/  ISETP.LT.AND P2, PT, R60, UR43, !P2 ;  /* 0x0000002b3c007c0c */ /* 0x000fe2000d741270 */
[----:B------:R-:W1:Y:S01]  /*a7000*/  LDCU UR43, c[0x0][0x39c] ;  /* 0x00007380ff2b77ac */ /* 0x000e620008000800 */
[----:B------:R-:W1:Y:S01]  /*a7010*/  LDCU UR38, c[0x0][0x3b8] ;  /* 0x00007700ff2677ac */ /* 0x000e620008000800 */
[----:B0-----:R-:W-:Y:S01]  /*a7020*/  IMAD.WIDE R10, R13, 0x2, R44 ;  /* 0x000000020d0a7825 */ /* 0x001fe200078e022c */
[----:B------:R-:W-:Y:S01]  /*a7030*/  PRMT R5, R55, 0x7632, R5 ;  /* 0x0000763237057816 */ /* 0x000fe20000000005 */
[----:B------:R-:W-:Y:S01]  /*a7040*/  @P3 STG.E.U16 desc[UR8][R8.64], R55 ;  /* 0x0000003708003986 */ /* 0x000fe2000c101508 */
[----:B------:R-:W-:Y:S01]  /*a7050*/  ISETP.LT.AND P3, PT, R58, UR39, !P4 ;  /* 0x000000273a007c0c */ /* 0x000fe2000e761270 */
[----:B------:R-:W-:Y:S01]  /*a7060*/  IMAD.WIDE R6, R13, 0x2, R2 ;  /* 0x000000020d067825 */ /* 0x000fe200078e0202 */
[----:B------:R-:W0:Y:S01]  /*a7070*/  LDCU UR39, c[0x0][0x398] ;  /* 0x00007300ff2777ac */ /* 0x000e220008000800 */
[----:B------:R1:W-:Y:S01]  /*a7080*/  @P6 STG.E.U16 desc[UR8][R10.64], R5 ;  /* 0x000000050a006986 */ /* 0x0003e2000c101508 */
[----:B------:R-:W-:Y:S01]  /*a7090*/  ISETP.LT.AND P6, PT, R59, UR59, !P4 ;  /* 0x0000003b3b007c0c */ /* 0x000fe2000e7c1270 */
[----:B-1----:R-:W-:-:S04]  /*a70a0*/  IMAD.WIDE R4, R13, 0x2, R46 ;  /* 0x000000020d047825 */ /* 0x002fc800078e022e */
[----:B------:R-:W-:-:S04]  /*a70b0*/  VIADD R13, R13, UR63 ;  /* 0x0000003f0d0d7c36 */ /* 0x000fc80008000000 */
[----:B------:R-:W-:Y:S01]  /*a70c0*/  IMAD.WIDE R10, R13, 0x2, R44 ;  /* 0x000000020d0a7825 */ /* 0x000fe200078e022c */
[----:B----4-:R-:W-:Y:S01]  /*a70d0*/  PRMT R9, R56, 0x7632, R9 ;  /* 0x0000763238097816 */ /* 0x010fe20000000009 */
[----:B------:R-:W-:Y:S04]  /*a70e0*/  @P5 STG.E.U16 desc[UR8][R6.64], R56 ;  /* 0x0000003806005986 */ /* 0x000fe8000c101508 */
[----:B------:R1:W-:Y:S01]  /*a70f0*/  @P2 STG.E.U16 desc[UR8][R4.64], R9 ;  /* 0x0000000904002986 */ /* 0x0003e2000c101508 */
[----:B------:R-:W-:Y:S02]  /*a7100*/  ISETP.LT.AND P2, PT, R61, UR64, !P4 ;  /* 0x000000403d007c0c */ /* 0x000fe4000e741270 */
[----:B------:R-:W-:Y:S01]  /*a7110*/  ISETP.LT.AND P4, PT, R60, UR25, !P4 ;  /* 0x000000193c007c0c */ /* 0x000fe2000e781270 */
[----:B------:R-:W4:Y:S01]  /*a7120*/  LDCU UR25, c[0x0][0x3b8] ;  /* 0x00007700ff1977ac */ /* 0x000f220008000800 */
[----:B-1----:R-:W-:Y:S01]  /*a7130*/  IMAD.WIDE R8, R13, 0x2, R48 ;  /* 0x000000020d087825 */ /* 0x002fe200078e0230 */
[----:B--2---:R-:W-:-:S04]  /*a7140*/  PRMT R5, R57, 0x7632, R5 ;  /* 0x0000763239057816 */ /* 0x004fc80000000005 */
[----:B------:R1:W-:Y:S01]  /*a7150*/  @P3 STG.E.U16 desc[UR8][R8.64], R57 ;  /* 0x0000003908003986 */ /* 0x0003e2000c101508 */
[----:B------:R-:W-:Y:S01]  /*a7160*/  ISETP.LT.AND P3, PT, R58, UR36, !P1 ;  /* 0x000000243a007c0c */ /* 0x000fe2000cf61270 */
[----:B------:R-:W-:Y:S01]  /*a7170*/  IMAD.WIDE R6, R13, 0x2, R46 ;  /* 0x000000020d067825 */ /* 0x000fe200078e022e */
[----:B------:R-:W-:Y:S01]  /*a7180*/  ISETP.GE.AND P5, PT, R12, UR28, PT ;  /* 0x0000001c0c007c0c */ /* 0x000fe2000bfa6270 */
[----:B------:R2:W-:Y:S01]  /*a7190*/  @P6 STG.E.U16 desc[UR8][R10.64], R5 ;  /* 0x000000050a006986 */ /* 0x0005e2000c101508 */
[----:B------:R-:W-:Y:S02]  /*a71a0*/  ISETP.LT.AND P6, PT, R59, UR56, !P1 ;  /* 0x000000383b007c0c */ /* 0x000fe4000cfc1270 */
[----:B-1----:R-:W-:Y:S01]  /*a71b0*/  PRMT R9, R15, 0x7632, R9 ;  /* 0x000076320f097816 */ /* 0x002fe20000000009 */
[----:B------:R-:W-:Y:S01]  /*a71c0*/  VIADD R12, R35, 0x72 ;  /* 0x00000072230c7836 */ /* 0x000fe20000000000 */
[----:B------:R-:W1:Y:S01]  /*a71d0*/  LDCU UR28, c[0x0][0x39c] ;  /* 0x00007380ff1c77ac */ /* 0x000e620008000800 */
[C---:B--2---:R-:W-:Y:S01]  /*a71e0*/  IMAD.WIDE R4, R13.reuse, 0x2, R2 ;  /* 0x000000020d047825 */ /* 0x044fe200078e0202 */
[----:B------:R-:W2:Y:S03]  /*a71f0*/  LDCU UR36, c[0x0][0x398] ;  /* 0x00007300ff2477ac */ /* 0x000ea60008000800 */
[----:B------:R-:W-:Y:S01]  /*a7200*/  VIADD R13, R13, UR60 ;  /* 0x0000003c0d0d7c36 */ /* 0x000fe20008000000 */
[----:B------:R0:W-:Y:S04]  /*a7210*/  @P2 STG.E.U16 desc[UR8][R4.64], R15 ;  /* 0x0000000f04002986 */ /* 0x0001e8000c101508 */
[----:B------:R1:W-:Y:S01]  /*a7220*/  @P4 STG.E.U16 desc[UR8][R6.64], R9 ;  /* 0x0000000906004986 */ /* 0x0003e2000c101508 */
[----:B------:R-:W-:Y:S01]  /*a7230*/  ISETP.LT.AND P4, PT, R61, UR61, !P1 ;  /* 0x0000003d3d007c0c */ /* 0x000fe2000cf81270 */
[C---:B------:R-:W-:Y:S01]  /*a7240*/  IMAD.WIDE R10, R13.reuse, 0x2, R44 ;  /* 0x000000020d0a7825 */ /* 0x040fe200078e022c */
[----:B------:R-:W-:Y:S01]  /*a7250*/  ISETP.LT.AND P1, PT, R60, UR40, !P1 ;  /* 0x000000283c007c0c */ /* 0x000fe2000cf21270 */
[----:B------:R-:W2:Y:S01]  /*a7260*/  LDCU UR40, c[0x0][0x398] ;  /* 0x00007300ff2877ac */ /* 0x000ea20008000800 */
[----:B0-----:R-:W-:Y:S01]  /*a7270*/  PRMT R5, R16, 0x7632, R5 ;  /* 0x0000763210057816 */ /* 0x001fe20000000005 */
[----:B-1----:R-:W-:-:S05]  /*a7280*/  IMAD.WIDE R8, R13, 0x2, R48 ;  /* 0x000000020d087825 */ /* 0x002fca00078e0230 */
[----:B------:R0:W-:Y:S01]  /*a7290*/  @P3 STG.E.U16 desc[UR8][R8.64], R16 ;  /* 0x0000001008003986 */ /* 0x0001e2000c101508 */
[----:B------:R-:W-:Y:S01]  /*a72a0*/  ISETP.LT.AND P3, PT, R58, UR37, !P5 ;  /* 0x000000253a007c0c */ /* 0x000fe2000ef61270 */
[----:B------:R-:W-:Y:S01]  /*a72b0*/  IMAD.WIDE R6, R13, 0x2, R46 ;  /* 0x000000020d067825 */ /* 0x000fe200078e022e */
[----:B------:R-:W-:Y:S01]  /*a72c0*/  ISETP.GE.AND P2, PT, R12, UR34, PT ;  /* 0x000000220c007c0c */ /* 0x000fe2000bf46270 */
[----:B------:R1:W-:Y:S01]  /*a72d0*/  @P6 STG.E.U16 desc[UR8][R10.64], R5 ;  /* 0x000000050a006986 */ /* 0x0003e2000c101508 */
[----:B------:R-:W-:Y:S02]  /*a72e0*/  ISETP.LT.AND P6, PT, R59, UR53, !P5 ;  /* 0x000000353b007c0c */ /* 0x000fe4000efc1270 */
[----:B0-----:R-:W-:Y:S01]  /*a72f0*/  PRMT R9, R20, 0x7632, R9 ;  /* 0x0000763214097816 */ /* 0x001fe20000000009 */
[----:B------:R-:W-:Y:S01]  /*a7300*/  VIADD R12, R35, 0x73 ;  /* 0x00000073230c7836 */ /* 0x000fe20000000000 */
[----:B------:R-:W0:Y:S01]  /*a7310*/  LDCU UR34, c[0x0][0x398] ;  /* 0x00007300ff2277ac */ /* 0x000e220008000800 */
[C---:B-1----:R-:W-:Y:S01]  /*a7320*/  IMAD.WIDE R4, R13.reuse, 0x2, R2 ;  /* 0x000000020d047825 */ /* 0x042fe200078e0202 */
[----:B------:R-:W1:Y:S03]  /*a7330*/  LDCU UR37, c[0x0][0x398] ;  /* 0x00007300ff2577ac */ /* 0x000e660008000800 */
        /* <DEDUP_REMOVED lines=11> */
[----:B------:R-:W-:Y:S02]  /*a73f0*/  IMAD.WIDE R6, R13, 0x2, R46 ;  /* 0x000000020d067825 */ /* 0x000fe400078e022e */
[----:B------:R1:W-:Y:S01]  /*a7400*/  @P6 STG.E.U16 desc[UR8][R10.64], R5 ;  /* 0x000000050a006986 */ /* 0x0003e2000c101508 */
[----:B------:R-:W-:Y:S01]  /*a7410*/  ISETP.LT.AND P6, PT, R59, UR4, !P2 ;  /* 0x000000043b007c0c */ /* 0x000fe2000d7c1270 */
[----:B------:R-:W2:Y:S01]  /*a7420*/  LDCU UR4, c[0x0][0x3b8] ;  /* 0x00007700ff0477ac */ /* 0x000ea20008000800 */
[----:B0-----:R-:W-:Y:S01]  /*a7430*/  PRMT R9, R28, 0x7632, R9 ;  /* 0x000076321c097816 */ /* 0x001fe20000000009 */
[----:B-1----:R-:W-:-:S04]  /*a7440*/  IMAD.WIDE R4, R13, 0x2, R2 ;  /* 0x000000020d047825 */ /* 0x002fc800078e0202 */
[----:B------:R-:W-:Y:S01]  /*a7450*/  VIADD R13, R13, UR54 ;  /* 0x000000360d0d7c36 */ /* 0x000fe20008000000 */
[----:B------:R0:W-:Y:S04]  /*a7460*/  @P1 STG.E.U16 desc[UR8][R4.64], R28 ;  /* 0x0000001c04001986 */ /* 0x0001e8000c101508 */
[----:B------:R1:W-:Y:S01]  /*a7470*/  @P5 STG.E.U16 desc[UR8][R6.64], R9 ;  /* 0x0000000906005986 */ /* 0x0003e2000c101508 */
[----:B------:R-:W-:Y:S01]  /*a7480*/  ISETP.LT.AND P5, PT, R61, UR29, !P2 ;  /* 0x0000001d3d007c0c */ /* 0x000fe2000d7a1270 */
[----:B------:R-:W-:Y:S01]  /*a7490*/  IMAD.WIDE R10, R13, 0x2, R44 ;  /* 0x000000020d0a7825 */ /* 0x000fe200078e022c */
[----:B------:R-:W-:Y:S01]  /*a74a0*/  ISETP.LT.AND P2, PT, R60, UR32, !P2 ;  /* 0x000000203c007c0c */ /* 0x000fe2000d741270 */
[----:B------:R-:W2:Y:S01]  /*a74b0*/  LDCU UR29, c[0x0][0x398] ;  /* 0x00007300ff1d77ac */ /* 0x000ea20008000800 */
[----:B------:R-:W-:-:S02]  /*a74c0*/  ISETP.GE.AND P4, PT, R12, UR55, PT ;  /* 0x000000370c007c0c */ /* 0x000fc4000bf86270 */
[----:B0-----:R-:W-:Y:S01]  /*a74d0*/  PRMT R5, R17, 0x7632, R5 ;  /* 0x0000763211057816 */ /* 0x001fe20000000005 */
[C---:B-1----:R-:W-:Y:S01]  /*a74e0*/  IMAD.WIDE R8, R13.reuse, 0x2, R48 ;  /* 0x000000020d087825 */ /* 0x042fe200078e0230 */
[----:B------:R-:W0:Y:S04]  /*a74f0*/  LDCU UR32, c[0x0][0x398] ;  /* 0x00007300ff2077ac */ /* 0x000e280008000800 */
[----:B------:R1:W-:Y:S01]  /*a7500*/  @P3 STG.E.U16 desc[UR8][R8.64], R17 ;  /* 0x0000001108003986 */ /* 0x0003e2000c101508 */
[----:B------:R-:W-:Y:S01]  /*a7510*/  ISETP.LT.AND P3, PT, R58, UR16, !P4 ;  /* 0x000000103a007c0c */ /* 0x000fe2000e761270 */
[----:B------:R-:W-:Y:S01]  /*a7520*/  IMAD.WIDE R6, R13, 0x2, R46 ;  /* 0x000000020d067825 */ /* 0x000fe200078e022e */
[----:B------:R-:W0:Y:S01]  /*a7530*/  LDCU UR16, c[0x0][0x3b8] ;  /* 0x00007700ff1077ac */ /* 0x000e220008000800 */
[----:B------:R2:W-:Y:S01]  /*a7540*/  @P6 STG.E.U16 desc[UR8][R10.64], R5 ;  /* 0x000000050a006986 */ /* 0x0005e2000c101508 */
[----:B------:R-:W-:Y:S01]  /*a7550*/  ISETP.LT.AND P6, PT, R59, UR35, !P4 ;  /* 0x000000233b007c0c */ /* 0x000fe2000e7c1270 */
[----:B------:R-:W-:Y:S01]  /*a7560*/  VIADD R12, R35, 0x74 ;  /* 0x00000074230c7836 */ /* 0x000fe20000000000 */
[----:B-1----:R-:W-:Y:S01]  /*a7570*/  PRMT R9, R21, 0x7632, R9 ;  /* 0x0000763215097816 */ /* 0x002fe20000000009 */
[----:B--2---:R-:W-:-:S04]  /*a7580*/  IMAD.WIDE R4, R13, 0x2, R2 ;  /* 0x000000020d047825 */ /* 0x004fc800078e0202 */
[----:B------:R-:W-:Y:S01]  /*a7590*/  VIADD R13, R13, UR20 ;  /* 0x000000140d0d7c36 */ /* 0x000fe20008000000 */
[----:B------:R1:W-:Y:S01]  /*a75a0*/  @P5 STG.E.U16 desc[UR8][R4.64], R21 ;  /* 0x0000001504005986 */ /* 0x0003e2000c101508 */
[----:B------:R-:W-:Y:S01]  /*a75b0*/  ISETP.GE.AND P1, PT, R12, UR44, PT ;  /* 0x0000002c0c007c0c */ /* 0x000fe2000bf26270 */
[----:B------:R-:W2:Y:S02]  /*a75c0*/  LDCU UR20, c[0x0][0x398] ;  /* 0x00007300ff1477ac */ /* 0x000ea40008000800 */
[----:B------:R0:W-:Y:S01]  /*a75d0*/  @P2 STG.E.U16 desc[UR8][R6.64], R9 ;  /* 0x0000000906002986 */ /* 0x0001e2000c101508 */
[----:B------:R-:W-:Y:S01]  /*a75e0*/  ISETP.LT.AND P2, PT, R61, UR47, !P4 ;  /* 0x0000002f3d007c0c */ /* 0x000fe2000e741270 */
[----:B------:R-:W-:Y:S01]  /*a75f0*/  IMAD.WIDE R10, R13, 0x2, R44 ;  /* 0x000000020d0a7825 */ /* 0x000fe200078e022c */
[----:B------:R-:W-:Y:S01]  /*a7600*/  ISETP.LT.AND P4, PT, R60, UR27, !P4 ;  /* 0x0000001b3c007c0c */ /* 0x000fe2000e781270 */
[----:B------:R-:W2:Y:S01]  /*a7610*/  LDCU UR27, c[0x0][0x398] ;  /* 0x00007300ff1b77ac */ /* 0x000ea20008000800 */
[----:B-1----:R-:W-:Y:S01]  /*a7620*/  PRMT R5, R25, 0x7632, R5 ;  /* 0x0000763219057816 */ /* 0x002fe20000000005 */
[----:B0-----:R-:W-:-:S05]  /*a7630*/  IMAD.WIDE R8, R13, 0x2, R48 ;  /* 0x000000020d087825 */ /* 0x001fca00078e0230 */
[----:B------:R0:W-:Y:S01]  /*a7640*/  @P3 STG.E.U16 desc[UR8][R8.64], R25 ;  /* 0x0000001908003986 */ /* 0x0001e2000c101508 */
[----:B------:R-:W-:Y:S01]  /*a7650*/  ISETP.LT.AND P3, PT, R58, UR23, !P1 ;  /* 0x000000173a007c0c */ /* 0x000fe2000cf61270 */
[----:B------:R-:W-:Y:S01]  /*a7660*/  IMAD.WIDE R6, R13, 0x2, R46 ;  /* 0x000000020d067825 */ /* 0x000fe200078e022e */
[----:B------:R-:W1:Y:S01]  /*a7670*/  LDCU UR23, c[0x0][0x398] ;  /* 0x00007300ff1777ac */ /* 0x000e620008000800 */
[----:B------:R2:W-:Y:S01]  /*a7680*/  @P6 STG.E.U16 desc[UR8][R10.64], R5 ;  /* 0x000000050a006986 */ /* 0x0005e2000c101508 */
[----:B------:R-:W-:Y:S01]  /*a7690*/  ISETP.LT.AND P6, PT, R59, UR24, !P1 ;  /* 0x000000183b007c0c */ /* 0x000fe2000cfc1270 */
[----:B------:R-:W-:Y:S01]  /*a76a0*/  VIADD R12, R35, 0x75 ;  /* 0x00000075230c7836 */ /* 0x000fe20000000000 */
[----:B------:R-:W1:Y:S01]  /*a76b0*/  LDCU UR24, c[0x0][0x398] ;  /* 0x00007300ff1877ac */ /* 0x000e620008000800 */
[----:B0-----:R-:W-:Y:S01]  /*a76c0*/  PRMT R9, R29, 0x7632, R9 ;  /* 0x000076321d097816 */ /* 0x001fe20000000009 */
[----:B--2---:R-:W-:-:S04]  /*a76d0*/  IMAD.WIDE R4, R13, 0x2, R2 ;  /* 0x000000020d047825 */ /* 0x004fc800078e0202 */
[----:B------:R-:W-:Y:S01]  /*a76e0*/  VIADD R13, R13, UR26 ;  /* 0x0000001a0d0d7c36 */ /* 0x000fe20008000000 */
[----:B------:R0:W-:Y:S01]  /*a76f0*/  @P2 STG.E.U16 desc[UR8][R4.64], R29 ;  /* 0x0000001d04002986 */ /* 0x0001e2000c101508 */
[----:B------:R-:W-:Y:S01]  /*a7700*/  ISETP.GE.AND P5, PT, R12, UR45, PT ;  /* 0x0000002d0c007c0c */ /* 0x000fe2000bfa6270 */
[----:B------:R-:W2:Y:S02]  /*a7710*/  LDCU UR26, c[0x0][0x398] ;  /* 0x00007300ff1a77ac */ /* 0x000ea40008000800 */
        /* <DEDUP_REMOVED lines=12> */
[----:B------:R-:W-:Y:S01]  /*a77e0*/  VIADD R12, R35, 0x76 ;  /* 0x00000076230c7836 */ /* 0x000fe20000000000 */
[----:B0-----:R-:W-:Y:S01]  /*a77f0*/  PRMT R9, R22, 0x7632, R9 ;  /* 0x0000763216097816 */ /* 0x001fe20000000009 */
[----:B-1----:R-:W-:-:S04]  /*a7800*/  IMAD.WIDE R4, R13, 0x2, R2 ;  /* 0x000000020d047825 */ /* 0x002fc800078e0202 */
[----:B------:R-:W-:Y:S01]  /*a7810*/  VIADD R13, R13, UR41 ;  /* 0x000000290d0d7c36 */ /* 0x000fe20008000000 */
[----:B------:R0:W-:Y:S04]  /*a7820*/  @P4 STG.E.U16 desc[UR8][R4.64], R22 ;  /* 0x0000001604004986 */ /* 0x0001e8000c101508 */
[----:B------:R1:W-:Y:S01]  /*a7830*/  @P1 STG.E.U16 desc[UR8][R6.64], R9 ;  /* 0x0000000906001986 */ /* 0x0003e2000c101508 */
[----:B------:R-:W-:Y:S01]  /*a7840*/  ISETP.LT.AND P1, PT, R61, UR30, !P5 ;  /* 0x0000001e3d007c0c */ /* 0x000fe2000ef21270 */
[----:B------:R-:W-:Y:S01]  /*a7850*/  IMAD.WIDE R10, R13, 0x2, R44 ;  /* 0x000000020d0a7825 */ /* 0x000fe200078e022c */
[----:B---3--:R-:W-:Y:S01]  /*a7860*/  ISETP.LT.AND P5, PT, R60, UR6, !P5 ;  /* 0x000000063c007c0c */ /* 0x008fe2000efa1270 */
[----:B------:R-:W3:Y:S01]  /*a7870*/  LDCU UR6, c[0x0][0x3b8] ;  /* 0x00007700ff0677ac */ /* 0x000ee20008000800 */
[----:B------:R-:W-:-:S02]  /*a7880*/  ISETP.GE.AND P2, PT, R12, UR43, PT ;  /* 0x0000002b0c007c0c */ /* 0x000fc4000bf46270 */
[----:B0-----:R-:W-:Y:S01]  /*a7890*/  PRMT R5, R26, 0x7632, R5 ;  /* 0x000076321a057816 */ /* 0x001fe20000000005 */
[C---:B-1----:R-:W-:Y:S01]  /*a78a0*/  IMAD.WIDE R8, R13.reuse, 0x2, R48 ;  /* 0x000000020d087825 */ /* 0x042fe200078e0230 */
[----:B------:R-:W0:Y:S04]  /*a78b0*/  LDCU UR30, c[0x0][0x398] ;  /* 0x00007300ff1e77ac */ /* 0x000e280008000800 */
[----:B------:R1:W-:Y:S01]  /*a78c0*/  @P3 STG.E.U16 desc[UR8][R8.64], R26 ;  /* 0x0000001a08003986 */ /* 0x0003e2000c101508 */
[----:B------:R-:W-:Y:S01]  /*a78d0*/  ISETP.LT.AND P3, PT, R58, UR39, !P2 ;  /* 0x000000273a007c0c */ /* 0x000fe2000d761270 */
[----:B------:R-:W-:Y:S02]  /*a78e0*/  IMAD.WIDE R6, R13, 0x2, R46 ;  /* 0x000000020d067825 */ /* 0x000fe400078e022e */
[----:B------:R0:W-:Y:S01]  /*a78f0*/  @P6 STG.E.U16 desc[UR8][R10.64], R5 ;  /* 0x000000050a006986 */ /* 0x0001e2000c101508 */
[----:B------:R-:W-:Y:S01]  /*a7900*/  ISETP.LT.AND P6, PT, R59, UR46, !P2 ;  /* 0x0000002e3b007c0c */ /* 0x000fe2000d7c1270 */
[----:B------:R-:W-:Y:S01]  /*a7910*/  VIADD R12, R35, 0x77 ;  /* 0x00000077230c7836 */ /* 0x000fe20000000000 */
[----:B-1----:R-:W-:Y:S01]  /*a7920*/  PRMT R9, R30, 0x7632, R9 ;  /* 0x000076321e097816 */ /* 0x002fe20000000009 */
[----:B0-----:R-:W-:-:S04]  /*a7930*/  IMAD.WIDE R4, R13, 0x2, R2 ;  /* 0x000000020d047825 */ /* 0x001fc800078e0202 */
[----:B------:R-:W-:Y:S01]  /*a7940*/  VIADD R13, R13, UR38 ;  /* 0x000000260d0d7c36 */ /* 0x000fe20008000000 */
[----:B------:R0:W-:Y:S04]  /*a7950*/  @P1 STG.E.U16 desc[UR8][R4.64], R30 ;  /* 0x0000001e04001986 */ /* 0x0001e8000c101508 */
[----:B------:R1:W-:Y:S01]  /*a7960*/  @P5 STG.E.U16 desc[UR8][R6.64], R9 ;  /* 0x0000000906005986 */ /* 0x0003e2000c101508 */
[----:B------:R-:W-:Y:S01]  /*a7970*/  ISETP.LT.AND P5, PT, R61, UR48, !P2 ;  /* 0x000000303d007c0c */ /* 0x000fe2000d7a1270 */
[----:B------:R-:W-:Y:S01]  /*a7980*/  IMAD.WIDE R10, R13, 0x2, R44 ;  /* 0x000000020d0a7825 */ /* 0x000fe200078e022c */
[----:B------:R-:W-:Y:S02]  /*a7990*/  ISETP.LT.AND P2, PT, R60, UR34, !P2 ;  /* 0x000000223c007c0c */ /* 0x000fe4000d741270 */
        /* <DEDUP_REMOVED lines=9> */
[----:B------:R-:W-:-:S02]  /*a7a30*/  VIADD R12, R35, 0x78 ;  /* 0x00000078230c7836 */ /* 0x000fc40000000000 */
[----:B----4-:R-:W-:Y:S01]  /*a7a40*/  VIADD R17, R13, UR25 ;  /* 0x000000190d117c36 */ /* 0x010fe20008000000 */
[----:B------:R-:W4:Y:S01]  /*a7a50*/  LDCU UR25, c[0x0][0x398] ;  /* 0x00007300ff1977ac */ /* 0x000f220008000800 */
[----:B-1----:R-:W-:Y:S01]  /*a7a60*/  PRMT R9, R23, 0x7632, R9 ;  /* 0x0000763217097816 */ /* 0x002fe20000000009 */
[----:B0-----:R-:W-:Y:S01]  /*a7a70*/  IMAD.WIDE R4, R13, 0x2, R2 ;  /* 0x000000020d047825 */ /* 0x001fe200078e0202 */
[----:B------:R-:W-:Y:S01]  /*a7a80*/  ISETP.GE.AND P1, PT, R12, UR19, PT ;  /* 0x000000130c007c0c */ /* 0x000fe2000bf26270 */
[----:B------:R-:W0:Y:S03]  /*a7a90*/  LDCU UR19, c[0x0][0x398] ;  /* 0x00007300ff1377ac */ /* 0x000e260008000800 */
[----:B------:R-:W-:Y:S04]  /*a7aa0*/  @P5 STG.E.U16 desc[UR8][R4.64], R23 ;  /* 0x0000001704005986 */ /* 0x000fe8000c101508 */
[----:B------:R1:W-:Y:S01]  /*a7ab0*/  @P2 STG.E.U16 desc[UR8][R6.64], R9 ;  /* 0x0000000906002986 */ /* 0x0003e2000c101508 */
[----:B------:R-:W-:Y:S01]  /*a7ac0*/  ISETP.LT.AND P2, PT, R61, UR22, !P4 ;  /* 0x000000163d007c0c */ /* 0x000fe2000e741270 */
[----:B------:R-:W-:-:S02]  /*a7ad0*/  VIADD R12, R35, 0x79 ;  /* 0x00000079230c7836 */ /* 0x000fc40000000000 */
[----:B------:R-:W0:Y:S01]  /*a7ae0*/  LDS.128 R4, [R0] ;  /* 0x0000000000047984 */ /* 0x000e220000000c00 */
[----:B------:R-:W-:Y:S01]  /*a7af0*/  ISETP.LT.AND P4, PT, R60, UR40, !P4 ;  /* 0x000000283c007c0c */ /* 0x000fe2000e781270 */
[----:B------:R-:W-:Y:S01]  /*a7b00*/  IMAD.WIDE R10, R17, 0x2, R44 ;  /* 0x00000002110a7825 */ /* 0x000fe200078e022c */
[----:B------:R-:W-:Y:S01]  /*a7b10*/  PRMT R13, R27, 0x7632, R13 ;  /* 0x000076321b0d7816 */ /* 0x000fe2000000000d */
[----:B------:R-:W0:Y:S02]  /*a7b20*/  LDCU UR22, c[0x0][0x398] ;  /* 0x00007300ff1677ac */ /* 0x000e240008000800 */
[C---:B-1----:R-:W-:Y:S01]  /*a7b30*/  IMAD.WIDE R8, R17.reuse, 0x2, R48 ;  /* 0x0000000211087825 */ /* 0x042fe200078e0230 */
[----:B------:R-:W-:Y:S01]  /*a7b40*/  ISETP.GE.AND P5, PT, R12, UR17, PT ;  /* 0x000000110c007c0c */ /* 0x000fe2000bfa6270 */
[----:B------:R-:W1:Y:S03]  /*a7b50*/  LDCU UR17, c[0x0][0x3b8] ;  /* 0x00007700ff1177ac */ /* 0x000e660008000800 */
[----:B------:R2:W-:Y:S01]  /*a7b60*/  @P3 STG.E.U16 desc[UR8][R8.64], R27 ;  /* 0x0000001b08003986 */ /* 0x0005e2000c101508 */
[----:B------:R-:W-:Y:S01]  /*a7b70*/  ISETP.LT.AND P3, PT, R58, UR29, !P1 ;  /* 0x0000001d3a007c0c */ /* 0x000fe2000cf61270 */
[----:B------:R-:W-:-:S02]  /*a7b80*/  IMAD.WIDE R14, R17, 0x2, R46 ;  /* 0x00000002110e7825 */ /* 0x000fc400078e022e */
[----:B------:R1:W-:Y:S01]  /*a7b90*/  @P6 STG.E.U16 desc[UR8][R10.64], R13 ;  /* 0x0000000d0a006986 */ /* 0x0003e2000c101508 */
[----:B------:R-:W-:Y:S01]  /*a7ba0*/  ISETP.LT.AND P6, PT, R59, UR20, !P1 ;  /* 0x000000143b007c0c */ /* 0x000fe2000cfc1270 */
[----:B------:R-:W-:Y:S01]  /*a7bb0*/  VIADD R16, R35, 0x7a ;  /* 0x0000007a23107836 */ /* 0x000fe20000000000 */
[----:B------:R-:W0:Y:S01]  /*a7bc0*/  LDCU UR20, c[0x0][0x398] ;  /* 0x00007300ff1477ac */ /* 0x000e220008000800 */
[----:B--2---:R-:W-:Y:S01]  /*a7bd0*/  PRMT R9, R31, 0x7632, R9 ;  /* 0x000076321f097816 */ /* 0x004fe20000000009 */
[----:B-1----:R-:W-:-:S04]  /*a7be0*/  IMAD.WIDE R12, R17, 0x2, R2 ;  /* 0x00000002110c7825 */ /* 0x002fc800078e0202 */
[----:B------:R-:W-:Y:S01]  /*a7bf0*/  VIADD R17, R17, UR4 ;  /* 0x0000000411117c36 */ /* 0x000fe20008000000 */
[----:B------:R1:W-:Y:S01]  /*a7c00*/  @P2 STG.E.U16 desc[UR8][R12.64], R31 ;  /* 0x0000001f0c002986 */ /* 0x0003e2000c101508 */
[----:B------:R-:W-:Y:S01]  /*a7c10*/  VIADD R0, R35, 0x7b ;  /* 0x0000007b23007836 */ /* 0x000fe20000000000 */
[----:B------:R-:W2:Y:S02]  /*a7c20*/  LDCU UR4, c[0x0][0x3b8] ;  /* 0x00007700ff0477ac */ /* 0x000ea40008000800 */
[----:B------:R0:W-:Y:S01]  /*a7c30*/  @P4 STG.E.U16 desc[UR8][R14.64], R9 ;  /* 0x000000090e004986 */ /* 0x0001e2000c101508 */
[----:B------:R-:W-:Y:S01]  /*a7c40*/  ISETP.LT.AND P4, PT, R61, UR32, !P1 ;  /* 0x000000203d007c0c */ /* 0x000fe2000cf81270 */
[C---:B------:R-:W-:Y:S01]  /*a7c50*/  IMAD.WIDE R10, R17.reuse, 0x2, R44 ;  /* 0x00000002110a7825 */ /* 0x040fe200078e022c */
[----:B------:R-:W-:Y:S01]  /*a7c60*/  ISETP.LT.AND P1, PT, R60, UR27, !P1 ;  /* 0x0000001b3c007c0c */ /* 0x000fe2000cf21270 */
[----:B------:R-:W2:Y:S01]  /*a7c70*/  LDCU UR27, c[0x0][0x398] ;  /* 0x00007300ff1b77ac */ /* 0x000ea20008000800 */
[----:B-1----:R-:W-:Y:S01]  /*a7c80*/  PRMT R13, R32, 0x7632, R13 ;  /* 0x00007632200d7816 */ /* 0x002fe2000000000d */
[----:B0-----:R-:W-:-:S05]  /*a7c90*/  IMAD.WIDE R8, R17, 0x2, R48 ;  /* 0x0000000211087825 */ /* 0x001fca00078e0230 */
[----:B------:R0:W-:Y:S01]  /*a7ca0*/  @P3 STG.E.U16 desc[UR8][R8.64], R32 ;  /* 0x0000002008003986 */ /* 0x0001e2000c101508 */
[----:B------:R-:W-:Y:S01]  /*a7cb0*/  ISETP.LT.AND P3, PT, R58, UR23, !P5 ;  /* 0x000000173a007c0c */ /* 0x000fe2000ef61270 */
[----:B------:R-:W-:Y:S02]  /*a7cc0*/  IMAD.WIDE R14, R17, 0x2, R46 ;  /* 0x00000002110e7825 */ /* 0x000fe400078e022e */
[----:B------:R1:W-:Y:S01]  /*a7cd0*/  @P6 STG.E.U16 desc[UR8][R10.64], R13 ;  /* 0x0000000d0a006986 */ /* 0x0003e2000c101508 */
[----:B------:R-:W-:Y:S02]  /*a7ce0*/  ISETP.LT.AND P6, PT, R59, UR21, !P5 ;  /* 0x000000153b007c0c */ /* 0x000fe4000efc1270 */
[----:B0-----:R-:W-:Y:S01]  /*a7cf0*/  PRMT R9, R36, 0x7632, R9 ;  /* 0x0000763224097816 */ /* 0x001fe20000000009 */
[----:B-1----:R-:W-:-:S04]  /*a7d00*/  IMAD.WIDE R12, R17, 0x2, R2 ;  /* 0x00000002110c7825 */ /* 0x002fc800078e0202 */
[----:B------:R-:W-:Y:S01]  /*a7d10*/  VIADD R17, R17, UR16 ;  /* 0x0000001011117c36 */ /* 0x000fe20008000000 */
[----:B------:R0:W-:Y:S01]  /*a7d20*/  @P4 STG.E.U16 desc[UR8][R12.64], R36 ;  /* 0x000000240c004986 */ /* 0x0001e2000c101508 */
[----:B------:R-:W-:Y:S01]  /*a7d30*/  ISETP.GE.AND P2, PT, R16, UR15, PT ;  /* 0x0000000f10007c0c */ /* 0x000fe2000bf46270 */
[----:B------:R-:W1:Y:S02]  /*a7d40*/  LDCU UR15, c[0x0][0x398] ;  /* 0x00007300ff0f77ac */ /* 0x000e640008000800 */
[----:B------:R2:W-:Y:S01]  /*a7d50*/  @P1 STG.E.U16 desc[UR8][R14.64], R9 ;  /* 0x000000090e001986 */ /* 0x0005e2000c101508 */
[----:B------:R-:W-:Y:S01]  /*a7d60*/  ISETP.LT.AND P1, PT, R61, UR24, !P5 ;  /* 0x000000183d007c0c */ /* 0x000fe2000ef21270 */
[C---:B------:R-:W-:Y:S01]  /*a7d70*/  IMAD.WIDE R10, R17.reuse, 0x2, R44 ;  /* 0x00000002110a7825 */ /* 0x040fe200078e022c */
[----:B------:R-:W-:Y:S01]  /*a7d80*/  ISETP.LT.AND P5, PT, R60, UR26, !P5 ;  /* 0x0000001a3c007c0c */ /* 0x000fe2000efa1270 */
[----:B------:R-:W1:Y:S01]  /*a7d90*/  LDCU UR16, c[0x0][0x398] ;  /* 0x00007300ff1077ac */ /* 0x000e620008000800 */
[----:B0-----:R-:W-:Y:S01]  /*a7da0*/  PRMT R13, R40, 0x7632, R13 ;  /* 0x00007632280d7816 */ /* 0x001fe2000000000d */
[----:B--2---:R-:W-:-:S05]  /*a7db0*/  IMAD.WIDE R8, R17, 0x2, R48 ;  /* 0x0000000211087825 */ /* 0x004fca00078e0230 */
        /* <DEDUP_REMOVED lines=9> */
[C---:B--2---:R-:W-:Y:S01]  /*a7e50*/  IMAD.WIDE R12, R17.reuse, 0x2, R2 ;  /* 0x00000002110c7825 */ /* 0x044fe200078e0202 */
[----:B------:R-:W2:Y:S03]  /*a7e60*/  LDCU UR19, c[0x0][0x398] ;  /* 0x00007300ff1377ac */ /* 0x000ea60008000800 */
[----:B---3--:R-:W-:Y:S01]  /*a7e70*/  VIADD R17, R17, UR6 ;  /* 0x0000000611117c36 */ /* 0x008fe20008000000 */
[----:B------:R3:W-:Y:S01]  /*a7e80*/  @P1 STG.E.U16 desc[UR8][R12.64], R4 ;  /* 0x000000040c001986 */ /* 0x0007e2000c101508 */
[----:B------:R-:W0:Y:S03]  /*a7e90*/  LDCU UR6, c[0x0][0x3b8] ;  /* 0x00007700ff0677ac */ /* 0x000e260008000800 */
[----:B------:R1:W-:Y:S01]  /*a7ea0*/  @P5 STG.E.U16 desc[UR8][R14.64], R9 ;  /* 0x000000090e005986 */ /* 0x0003e2000c101508 */
[----:B------:R-:W-:Y:S01]  /*a7eb0*/  ISETP.LT.AND P5, PT, R61, UR30, !P2 ;  /* 0x0000001e3d007c0c */ /* 0x000fe2000d7a1270 */
[----:B------:R-:W-:Y:S01]  /*a7ec0*/  IMAD.WIDE R10, R17, 0x2, R44 ;  /* 0x00000002110a7825 */ /* 0x000fe200078e022c */
[----:B---3--:R-:W-:-:S03]  /*a7ed0*/  PRMT R13, R33, 0x7632, R13 ;  /* 0x00007632210d7816 */ /* 0x008fc6000000000d */
[----:B-1----:R-:W-:Y:S01]  /*a7ee0*/  IMAD.WIDE R8, R17, 0x2, R48 ;  /* 0x0000000211087825 */ /* 0x002fe200078e0230 */
[----:B------:R-:W-:Y:S01]  /*a7ef0*/  ISETP.GE.AND P1, PT, R0, UR11, PT ;  /* 0x0000000b00007c0c */ /* 0x000fe2000bf26270 */
[----:B------:R-:W1:Y:S03]  /*a7f00*/  LDCU UR11, c[0x0][0x398] ;  /* 0x00007300ff0b77ac */ /* 0x000e660008000800 */
[----:B------:R-:W-:Y:S01]  /*a7f10*/  @P3 STG.E.U16 desc[UR8][R8.64], R33 ;  /* 0x0000002108003986 */ /* 0x000fe2000c101508 */
[----:B------:R-:W-:-:S03]  /*a7f20*/  VIADD R0, R35, 0x7d ;  /* 0x0000007d23007836 */ /* 0x000fc60000000000 */
[----:B------:R3:W-:Y:S02]  /*a7f30*/  @P6 STG.E.U16 desc[UR8][R10.64], R13 ;  /* 0x0000000d0a006986 */ /* 0x0007e4000c101508 */
[----:B---3--:R-:W-:-:S05]  /*a7f40*/  IMAD.WIDE R12, R17, 0x2, R2 ;  /* 0x00000002110c7825 */ /* 0x008fca00078e0202 */
[----:B------:R3:W-:Y:S01]  /*a7f50*/  @P5 STG.E.U16 desc[UR8][R12.64], R37 ;  /* 0x000000250c005986 */ /* 0x0007e2000c101508 */
[----:B------:R-:W-:Y:S01]  /*a7f60*/  ISETP.GE.AND P5, PT, R0, UR7, PT ;  /* 0x0000000700007c0c */ /* 0x000fe2000bfa6270 */
[----:B------:R-:W-:Y:S01]  /*a7f70*/  VIADD R0, R35, 0x7e ;  /* 0x0000007e23007836 */ /* 0x000fe20000000000 */
[----:B----4-:R-:W-:Y:S01]  /*a7f80*/  ISETP.LT.AND P2, PT, R60, UR25, !P2 ;  /* 0x000000193c007c0c */ /* 0x010fe2000d741270 */
[----:B------:R-:W4:Y:S01]  /*a7f90*/  LDL.LU R35, [R1+0x2f70] ;  /* 0x002f700001237983 */ /* 0x000f220000300800 */
[----:B------:R-:W-:Y:S01]  /*a7fa0*/  ISETP.LT.AND P3, PT, R58, UR22, !P4 ;  /* 0x000000163a007c0c */ /* 0x000fe2000e761270 */
[----:B------:R-:W-:Y:S01]  /*a7fb0*/  IMAD.WIDE R14, R17, 0x2, R46 ;  /* 0x00000002110e7825 */ /* 0x000fe200078e022e */
[----:B------:R-:W-:Y:S01]  /*a7fc0*/  PRMT R4, R37, 0x7632, R4 ;  /* 0x0000763225047816 */ /* 0x000fe20000000004 */
[----:B------:R-:W1:Y:S01]  /*a7fd0*/  LDCU UR7, c[0x0][0x398] ;  /* 0x00007300ff0777ac */ /* 0x000e620008000800 */
[----:B------:R-:W-:Y:S01]  /*a7fe0*/  ISETP.LT.AND P6, PT, R59, UR15, !P4 ;  /* 0x0000000f3b007c0c */ /* 0x000fe2000e7c1270 */
[----:B------:R-:W-:Y:S01]  /*a7ff0*/  VIADD R17, R17, UR17 ;  /* 0x0000001111117c36 */ /* 0x000fe20008000000 */
[----:B---3--:R-:W-:Y:S01]  /*a8000*/  PRMT R13, R41, 0x7632, R13 ;  /* 0x00007632290d7816 */ /* 0x008fe2000000000d */
[----:B------:R-:W3:Y:S02]  /*a8010*/  LDCU UR15, c[0x0][0x398] ;  /* 0x00007300ff0f77ac */ /* 0x000ee40008000800 */
[----:B------:R-:W-:-:S02]  /*a8020*/  IMAD.WIDE R8, R17, 0x2, R48 ;  /* 0x0000000211087825 */ /* 0x000fc400078e0230 */
[----:B------:R1:W-:Y:S01]  /*a8030*/  @P2 STG.E.U16 desc[UR8][R14.64], R4 ;  /* 0x000000040e002986 */ /* 0x0003e2000c101508 */
[----:B------:R-:W-:Y:S01]  /*a8040*/  ISETP.LT.AND P2, PT, R61, UR20, !P4 ;  /* 0x000000143d007c0c */ /* 0x000fe2000e741270 */
[C---:B------:R-:W-:Y:S01]  /*a8050*/  IMAD.WIDE R10, R17.reuse, 0x2, R44 ;  /* 0x00000002110a7825 */ /* 0x040fe200078e022c */
[----:B------:R-:W-:Y:S01]  /*a8060*/  ISETP.LT.AND P4, PT, R60, UR27, !P4 ;  /* 0x0000001b3c007c0c */ /* 0x000fe2000e781270 */
[----:B------:R2:W-:Y:S01]  /*a8070*/  @P3 STG.E.U16 desc[UR8][R8.64], R41 ;  /* 0x0000002908003986 */ /* 0x0005e2000c101508 */
[----:B------:R-:W3:Y:S03]  /*a8080*/  LDCU UR17, c[0x0][0x398] ;  /* 0x00007300ff1177ac */ /* 0x000ee60008000800 */
[----:B------:R3:W-:Y:S01]  /*a8090*/  @P6 STG.E.U16 desc[UR8][R10.64], R13 ;  /* 0x0000000d0a006986 */ /* 0x0007e2000c101508 */
[----:B0-----:R-:W-:Y:S01]  /*a80a0*/  ISETP.LT.AND P6, PT, R58, UR13, !P1 ;  /* 0x0000000d3a007c0c */ /* 0x001fe2000cfc1270 */
[----:B------:R-:W0:Y:S01]  /*a80b0*/  LDCU UR13, c[0x0][0x398] ;  /* 0x00007300ff0d77ac */ /* 0x000e220008000800 */
[----:B-1----:R-:W-:Y:S01]  /*a80c0*/  IMAD.WIDE R14, R17, 0x2, R46 ;  /* 0x00000002110e7825 */ /* 0x002fe200078e022e */
[----:B--2---:R-:W-:-:S03]  /*a80d0*/  PRMT R9, R5, 0x7632, R9 ;  /* 0x0000763205097816 */ /* 0x004fc60000000009 */
[----:B---3--:R-:W-:-:S04]  /*a80e0*/  IMAD.WIDE R12, R17, 0x2, R2 ;  /* 0x00000002110c7825 */ /* 0x008fc800078e0202 */
[----:B------:R-:W-:Y:S01]  /*a80f0*/  VIADD R17, R17, UR4 ;  /* 0x0000000411117c36 */ /* 0x000fe20008000000 */
[----:B------:R-:W-:Y:S01]  /*a8100*/  @P2 STG.E.U16 desc[UR8][R12.64], R5 ;  /* 0x000000050c002986 */ /* 0x000fe2000c101508 */
[----:B------:R-:W-:Y:S01]  /*a8110*/  ISETP.LT.AND P2, PT, R59, UR16, !P1 ;  /* 0x000000103b007c0c */ /* 0x000fe2000cf41270 */
[----:B------:R-:W1:Y:S02]  /*a8120*/  LDCU UR4, c[0x0][0x3b8] ;  /* 0x00007700ff0477ac */ /* 0x000e640008000800 */
[----:B------:R2:W-:Y:S01]  /*a8130*/  @P4 STG.E.U16 desc[UR8][R14.64], R9 ;  /* 0x000000090e004986 */ /* 0x0005e2000c101508 */
[----:B------:R-:W-:Y:S02]  /*a8140*/  ISETP.LT.AND P4, PT, R61, UR11, !P1 ;  /* 0x0000000b3d007c0c */ /* 0x000fe4000cf81270 */
[----:B------:R-:W-:Y:S01]  /*a8150*/  ISETP.GE.AND P3, PT, R0, UR5, PT ;  /* 0x0000000500007c0c */ /* 0x000fe2000bf66270 */
[----:B------:R-:W3:Y:S01]  /*a8160*/  LDCU UR5, c[0x0][0x398] ;  /* 0x00007300ff0577ac */ /* 0x000ee20008000800 */
[----:B------:R-:W-:Y:S01]  /*a8170*/  ISETP.LT.AND P1, PT, R60, UR19, !P1 ;  /* 0x000000133c007c0c */ /* 0x000fe2000cf21270 */
[C---:B--2---:R-:W-:Y:S01]  /*a8180*/  IMAD.WIDE R8, R17.reuse, 0x2, R48 ;  /* 0x0000000211087825 */ /* 0x044fe200078e0230 */
[----:B------:R-:W-:Y:S01]  /*a8190*/  PRMT R0, R34, 0x7632, R0 ;  /* 0x0000763222007816 */ /* 0x000fe20000000000 */
[----:B------:R-:W2:Y:S02]  /*a81a0*/  LDCU UR11, c[0x0][0x398] ;  /* 0x00007300ff0b77ac */ /* 0x000ea40008000800 */
[C---:B------:R-:W-:Y:S01]  /*a81b0*/  IMAD.WIDE R4, R17.reuse, 0x2, R44 ;  /* 0x0000000211047825 */ /* 0x040fe200078e022c */
[----:B------:R0:W-:Y:S01]  /*a81c0*/  @P6 STG.E.U16 desc[UR8][R8.64], R34 ;  /* 0x0000002208006986 */ /* 0x0001e2000c101508 */
[----:B------:R-:W-:Y:S01]  /*a81d0*/  ISETP.LT.AND P6, PT, R58, UR7, !P5 ;  /* 0x000000073a007c0c */ /* 0x000fe2000efc1270 */
[----:B------:R-:W1:Y:S01]  /*a81e0*/  LDCU UR7, c[0x0][0x398] ;  /* 0x00007300ff0777ac */ /* 0x000e620008000800 */
[C---:B------:R-:W-:Y:S01]  /*a81f0*/  IMAD.WIDE R10, R17.reuse, 0x2, R2 ;  /* 0x00000002110a7825 */ /* 0x040fe200078e0202 */
[----:B------:R1:W-:Y:S03]  /*a8200*/  @P2 STG.E.U16 desc[UR8][R4.64], R0 ;  /* 0x0000000004002986 */ /* 0x0003e6000c101508 */
[----:B------:R-:W-:Y:S01]  /*a8210*/  IMAD.WIDE R12, R17, 0x2, R46 ;  /* 0x00000002110c7825 */ /* 0x000fe200078e022e */
[----:B------:R-:W-:Y:S01]  /*a8220*/  @P4 STG.E.U16 desc[UR8][R10.64], R38 ;  /* 0x000000260a004986 */ /* 0x000fe2000c101508 */
[----:B0-----:R-:W-:-:S02]  /*a8230*/  PRMT R9, R38, 0x7632, R9 ;  /* 0x0000763226097816 */ /* 0x001fc40000000009 */
[----:B------:R-:W-:Y:S01]  /*a8240*/  VIADD R17, R17, UR6 ;  /* 0x0000000611117c36 */ /* 0x000fe20008000000 */
[----:B------:R-:W-:Y:S01]  /*a8250*/  ISETP.LT.AND P4, PT, R59, UR15, !P5 ;  /* 0x0000000f3b007c0c */ /* 0x000fe2000ef81270 */
[----:B------:R-:W0:Y:S01]  /*a8260*/  LDCU UR6, c[0x0][0x398] ;  /* 0x00007300ff0677ac */ /* 0x000e220008000800 */
[----:B------:R2:W-:Y:S01]  /*a8270*/  @P1 STG.E.U16 desc[UR8][R12.64], R9 ;  /* 0x000000090c001986 */ /* 0x0005e2000c101508 */
[----:B---3--:R-:W-:Y:S01]  /*a8280*/  ISETP.LT.AND P1, PT, R58, UR5, !P3 ;  /* 0x000000053a007c0c */ /* 0x008fe2000df21270 */
[----:B------:R-:W3:Y:S01]  /*a8290*/  LDCU UR5, c[0x0][0x3b8] ;  /* 0x00007700ff0577ac */ /* 0x000ee20008000800 */
[----:B-1----:R-:W-:Y:S01]  /*a82a0*/  PRMT R0, R42, 0x7632, R0 ;  /* 0x000076322a007816 */ /* 0x002fe20000000000 */
[----:B--2---:R-:W-:-:S05]  /*a82b0*/  IMAD.WIDE R8, R17, 0x2, R48 ;  /* 0x0000000211087825 */ /* 0x004fca00078e0230 */
[----:B------:R-:W-:Y:S01]  /*a82c0*/  @P6 STG.E.U16 desc[UR8][R8.64], R42 ;  /* 0x0000002a08006986 */ /* 0x000fe2000c101508 */
[----:B------:R-:W-:Y:S02]  /*a82d0*/  ISETP.LT.AND P6, PT, R61, UR17, !P5 ;  /* 0x000000113d007c0c */ /* 0x000fe4000efc1270 */
[----:B------:R-:W-:Y:S01]  /*a82e0*/  ISETP.LT.AND P5, PT, R60, UR13, !P5 ;  /* 0x0000000d3c007c0c */ /* 0x000fe2000efa1270 */
[----:B------:R-:W-:-:S04]  /*a82f0*/  IMAD.WIDE R4, R17, 0x2, R44 ;  /* 0x0000000211047825 */ /* 0x000fc800078e022c */
[C---:B------:R-:W-:Y:S01]  /*a8300*/  IMAD.WIDE R10, R17.reuse, 0x2, R2 ;  /* 0x00000002110a7825 */ /* 0x040fe200078e0202 */
[----:B------:R1:W-:Y:S03]  /*a8310*/  @P4 STG.E.U16 desc[UR8][R4.64], R0 ;  /* 0x0000000004004986 */ /* 0x0003e6000c101508 */
[C---:B------:R-:W-:Y:S02]  /*a8320*/  VIADD R15, R17.reuse, UR4 ;  /* 0x00000004110f7c36 */ /* 0x040fe40008000000 */
[----:B------:R-:W-:Y:S01]  /*a8330*/  IMAD.WIDE R12, R17, 0x2, R46 ;  /* 0x00000002110c7825 */ /* 0x000fe200078e022e */
[----:B------:R2:W-:Y:S01]  /*a8340*/  @P6 STG.E.U16 desc[UR8][R10.64], R6 ;  /* 0x000000060a006986 */ /* 0x0005e2000c101508 */
[----:B------:R-:W-:Y:S02]  /*a8350*/  ISETP.LT.AND P6, PT, R59, UR7, !P3 ;  /* 0x000000073b007c0c */ /* 0x000fe4000dfc1270 */
[----:B-1----:R-:W-:Y:S01]  /*a8360*/  PRMT R5, R6, 0x7632, R5 ;  /* 0x0000763206057816 */ /* 0x002fe20000000005 */
[----:B------:R-:W-:Y:S01]  /*a8370*/  IMAD.WIDE R8, R15, 0x2, R48 ;  /* 0x000000020f087825 */ /* 0x000fe200078e0230 */
[----:B------:R-:W-:-:S03]  /*a8380*/  ISETP.LT.AND P2, PT, R58, UR12, !P0 ;  /* 0x0000000c3a007c0c */ /* 0x000fc6000c741270 */
[----:B------:R1:W-:Y:S01]  /*a8390*/  @P5 STG.E.U16 desc[UR8][R12.64], R5 ;  /* 0x000000050c005986 */ /* 0x0003e2000c101508 */
[----:B0-----:R-:W-:Y:S02]  /*a83a0*/  ISETP.LT.AND P5, PT, R61, UR6, !P3 ;  /* 0x000000063d007c0c */ /* 0x001fe4000dfa1270 */
[----:B------:R-:W-:Y:S02]  /*a83b0*/  ISETP.LT.AND P3, PT, R60, UR11, !P3 ;  /* 0x0000000b3c007c0c */ /* 0x000fe4000df61270 */
[----:B------:R-:W-:Y:S01]  /*a83c0*/  ISETP.LT.AND P4, PT, R59, UR18, !P0 ;  /* 0x000000123b007c0c */ /* 0x000fe2000c781270 */
[----:B---3--:R-:W-:Y:S01]  /*a83d0*/  VIADD R17, R15, UR5 ;  /* 0x000000050f117c36 */ /* 0x008fe20008000000 */
[----:B--2---:R-:W-:Y:S01]  /*a83e0*/  PRMT R6, R39, 0x7632, R6 ;  /* 0x0000763227067816 */ /* 0x004fe20000000006 */
[----:B------:R-:W-:-:S04]  /*a83f0*/  IMAD.WIDE R10, R15, 0x2, R2 ;  /* 0x000000020f0a7825 */ /* 0x000fc800078e0202 */
[----:B-1----:R-:W-:Y:S01]  /*a8400*/  IMAD.WIDE R4, R15, 0x2, R44 ;  /* 0x000000020f047825 */ /* 0x002fe200078e022c */
[----:B------:R-:W-:-:S03]  /*a8410*/  PRMT R22, R43, 0x7632, R22 ;  /* 0x000076322b167816 */ /* 0x000fc60000000016 */
[----:B------:R-:W-:-:S04]  /*a8420*/  IMAD.WIDE R14, R15, 0x2, R46 ;  /* 0x000000020f0e7825 */ /* 0x000fc800078e022e */
[----:B------:R-:W-:-:S04]  /*a8430*/  IMAD.WIDE R48, R17, 0x2, R48 ;  /* 0x0000000211307825 */ /* 0x000fc800078e0230 */
[----:B------:R-:W-:-:S04]  /*a8440*/  IMAD.WIDE R44, R17, 0x2, R44 ;  /* 0x00000002112c7825 */ /* 0x000fc800078e022c */
[----:B------:R-:W-:-:S04]  /*a8450*/  IMAD.WIDE R2, R17, 0x2, R2 ;  /* 0x0000000211027825 */ /* 0x000fc800078e0202 */
[----:B------:R-:W-:Y:S01]  /*a8460*/  IMAD.WIDE R46, R17, 0x2, R46 ;  /* 0x00000002112e7825 */ /* 0x000fe200078e022e */
[----:B----4-:R0:W-:Y:S01]  /*a8470*/  @P1 STG.E.U16 desc[UR8][R8.64], R35 ;  /* 0x0000002308001986 */ /* 0x0101e2000c101508 */
[----:B------:R-:W-:Y:S02]  /*a8480*/  ISETP.LT.AND P1, PT, R61, UR14, !P0 ;  /* 0x0000000e3d007c0c */ /* 0x000fe4000c721270 */
[----:B------:R-:W-:Y:S02]  /*a8490*/  ISETP.LT.AND P0, PT, R60, UR10, !P0 ;  /* 0x0000000a3c007c0c */ /* 0x000fe4000c701270 */
[----:B------:R-:W-:-:S05]  /*a84a0*/  PRMT R0, R35, 0x7632, R0 ;  /* 0x0000763223007816 */ /* 0x000fca0000000000 */
[----:B------:R0:W-:Y:S04]  /*a84b0*/  @P6 STG.E.U16 desc[UR8][R4.64], R0 ;  /* 0x0000000004006986 */ /* 0x0001e8000c101508 */
[----:B------:R0:W-:Y:S04]  /*a84c0*/  @P5 STG.E.U16 desc[UR8][R10.64], R39 ;  /* 0x000000270a005986 */ /* 0x0001e8000c101508 */
[----:B------:R0:W-:Y:S04]  /*a84d0*/  @P3 STG.E.U16 desc[UR8][R14.64], R6 ;  /* 0x000000060e003986 */ /* 0x0001e8000c101508 */
[----:B------:R0:W-:Y:S04]  /*a84e0*/  @P2 STG.E.U16 desc[UR8][R48.64], R43 ;  /* 0x0000002b30002986 */ /* 0x0001e8000c101508 */
[----:B------:R0:W-:Y:S04]  /*a84f0*/  @P4 STG.E.U16 desc[UR8][R44.64], R22 ;  /* 0x000000162c004986 */ /* 0x0001e8000c101508 */
[----:B------:R0:W-:Y:S01]  /*a8500*/  @P1 STG.E.U16 desc[UR8][R2.64], R7 ;  /* 0x0000000702001986 */ /* 0x0001e2000c101508 */
[----:B------:R-:W-:Y:S05]  /*a8510*/  @!P0 EXIT ;  /* 0x000000000000894d */ /* 0x000fea0003800000 */
[----:B------:R-:W-:-:S05]  /*a8520*/  PRMT R23, R7, 0x7632, R23 ;  /* 0x0000763207177816 */ /* 0x000fca0000000017 */
[----:B------:R-:W-:Y:S01]  /*a8530*/  STG.E.U16 desc[UR8][R46.64], R23 ;  /* 0x000000172e007986 */ /* 0x000fe2000c101508 */
[----:B------:R-:W-:Y:S05]  /*a8540*/  EXIT ;  /* 0x000000000000794d */ /* 0x000fea0003800000 */
.L_x_2:
[----:B------:R-:W-:-:S00]  /*a8550*/  BRA `(.L_x_2) ;  /* 0xfffffffc00fc7947 */ /* 0x000fc0000383ffff */
[----:B------:R-:W-:-:S00]  /*a8560*/  NOP ;  /* 0x0000000000007918 */ /* 0x000fc00000000000 */
        /* <DEDUP_REMOVED lines=9> */
.L_x_3:


//--------------------- .nv.shared.matmul_kernel  --------------------------
	.section	.nv.shared.matmul_kernel,"aw",@nobits
	.sectionflags	@""
	.align	16
	.zero		1024


//--------------------- .nv.shared.reserved.0     --------------------------
	.section	.nv.shared.reserved.0,"aw",@nobits
	.weak		__nv_reservedSMEM_offset_0_alias
	.size		__nv_reservedSMEM_offset_0_alias, 0, 64
	.other		__nv_reservedSMEM_offset_0_alias,@"STO_CUDA_RESERVED_SHARED STV_DEFAULT"
__nv_reservedSMEM_offset_0_alias:
	.zero		0
	.zero		64


//--------------------- .nv.constant0.matmul_kernel --------------------------
	.section	.nv.constant0.matmul_kernel,"a",@progbits
	.sectionflags	@""
	.align	4
.nv.constant0.matmul_kernel:
	.zero		976


//--------------------- SYMBOLS --------------------------

	.type		.nv.reservedSmem.offset0,@object
	.size		.nv.reservedSmem.offset0,0x4
	.type		.nv.reservedSmem.cap,@object
	.size		.nv.reservedSmem.cap,0x4
